def attn_fwd(
    Q,
    K,
    V,
    Out,
    Lse,
    sm_scale,
    stride_qz,
    stride_qh,
    stride_qm,
    stride_qk,
    stride_kz,
    stride_kh,
    stride_kn,
    stride_kk,
    stride_vz,
    stride_vh,
    stride_vn,
    stride_vk,
    stride_oz,
    stride_oh,
    stride_om,
    stride_ok,
    seqlen_q,
    seqlen_k,
    BLOCK_M: tl.constexpr,
    BLOCK_N: tl.constexpr,
    HEAD_DIM: tl.constexpr,
    CAUSAL: tl.constexpr,
):
    start_m = tl.program_id(0)
    off_hz = tl.program_id(1)
    q_off = off_hz * stride_qh
    k_off = off_hz * stride_kh
    v_off = off_hz * stride_vh
    offs_m = start_m * BLOCK_M + tl.arange(0, BLOCK_M)
    offs_d = tl.arange(0, HEAD_DIM)
    offs_n = tl.arange(0, BLOCK_N)
    q_ptrs = Q + q_off + offs_m[:, None] * stride_qm + offs_d[None, :] * stride_qk
    k_ptrs = K + k_off + offs_d[:, None] * stride_kk + offs_n[None, :] * stride_kn
    v_ptrs = V + v_off + offs_n[:, None] * stride_vn + offs_d[None, :] * stride_vk
    m_i = tl.full([BLOCK_M], float("-inf"), dtype=tl.float32)
    l_i = tl.zeros([BLOCK_M], dtype=tl.float32) + 1.0
    acc = tl.zeros([BLOCK_M, HEAD_DIM], dtype=tl.float32)
    q = tl.load(q_ptrs)
    acc, l_i, m_i = _attn_fwd_inner(
        acc,
        l_i,
        m_i,
        q,
        k_ptrs,
        v_ptrs,
        sm_scale,
        stride_kn,
        stride_vn,
        start_m,
        seqlen_k,
        BLOCK_M,
        BLOCK_N,
        HEAD_DIM,
        CAUSAL,
    )
    acc = acc / l_i[:, None]
    lse = m_i + tl.math.log2(l_i) / 1.4426950408889634
    o_ptrs = (
        Out
        + off_hz * stride_oh
        + offs_m[:, None] * stride_om
        + offs_d[None, :] * stride_ok
    )
    tl.store(o_ptrs, acc.to(Out.dtype.element_ty))
    tl.store(Lse + off_hz * seqlen_q + offs_m, lse)

# config = {"BLOCK_M": 128, "BLOCK_N": 128, "HEAD_DIM": 256, "arch": "sm_80", "causal": true, "dtype": "fp16", "num_stages": 2, "num_warps": 4}
# arch = sm_80


// ===== COMPILED SASS (sm_80) =====

	.target	sm_80

	.elftype	@"ET_EXEC"


//--------------------- .note.nv.tkinfo           --------------------------
	.section	.note.nv.tkinfo,"",@"SHT_NOTE"
	.sectionflags	@"SHF_NOTE_NV_TKINFO"
	.tkinfo
        /*0018*/ 	.word	0x00000002
        /*0030*/ 	.string	""
        /*0030*/ 	.string	"ptxas"
        /*0030*/ 	.string	"Cuda compilation tools, release 13.0, V13.0.88"
        /*0030*/ 	.string	"Build cuda_13.0.r13.0/compiler.36424714_0"
        /*0030*/ 	.string	"-v  -suppress-debug-info  -lineinfo  -arch sm_80 "



//--------------------- .note.nv.cuinfo           --------------------------
	.section	.note.nv.cuinfo,"",@"SHT_NOTE"
	.sectionflags	@"SHF_NOTE_NV_CUINFO"
        /*0018*/ 	.short	0x0002
        /*001a*/ 	.short	0x0050
        /*001c*/ 	.short	0x0082
	.zero		2


//--------------------- .nv.info                  --------------------------
	.section	.nv.info,"",@"SHT_CUDA_INFO"
	.align	4


	//----- nvinfo : EIATTR_REGCOUNT
	.align		4
        /*0000*/ 	.byte	0x04, 0x2f
        /*0002*/ 	.short	(.L_2 - .L_1)
	.align		4
.L_1:
        /*0004*/ 	.word	index@(attn_fwd)
        /*0008*/ 	.word	0x00000020


	//----- nvinfo : EIATTR_FRAME_SIZE
	.align		4
.L_2:
        /*000c*/ 	.byte	0x04, 0x11
        /*000e*/ 	.short	(.L_4 - .L_3)
	.align		4
.L_3:
        /*0010*/ 	.word	index@(attn_fwd)
        /*0014*/ 	.word	0x00003f58


	//----- nvinfo : EIATTR_MIN_STACK_SIZE
	.align		4
.L_4:
        /*0018*/ 	.byte	0x04, 0x12
        /*001a*/ 	.short	(.L_6 - .L_5)
	.align		4
.L_5:
        /*001c*/ 	.word	index@(attn_fwd)
        /*0020*/ 	.word	0x00003f58
.L_6:


//--------------------- .nv.info.attn_fwd         --------------------------
	.section	.nv.info.attn_fwd,"",@"SHT_CUDA_INFO"
	.sectionflags	@""
	.align	4


	//----- nvinfo : EIATTR_CUDA_API_VERSION
	.align		4
        /*0000*/ 	.byte	0x04, 0x37
        /*0002*/ 	.short	(.L_8 - .L_7)
.L_7:
        /*0004*/ 	.word	0x00000082


	//----- nvinfo : EIATTR_SW2861232_WAR
	.align		4
.L_8:
        /*0008*/ 	.byte	0x01, 0x35
	.zero		2


	//----- nvinfo : EIATTR_PARAM_CBANK
	.align		4
        /*000c*/ 	.byte	0x04, 0x0a
        /*000e*/ 	.short	(.L_10 - .L_9)
	.align		4
.L_9:
        /*0010*/ 	.word	index@(.nv.constant0.attn_fwd)
        /*0014*/ 	.short	0x0160
        /*0016*/ 	.short	0x0088


	//----- nvinfo : EIATTR_CBANK_PARAM_SIZE
	.align		4
.L_10:
        /*0018*/ 	.byte	0x03, 0x19
        /*001a*/ 	.short	0x0088


	//----- nvinfo : EIATTR_KPARAM_INFO
	.align		4
        /*001c*/ 	.byte	0x04, 0x17
        /*001e*/ 	.short	(.L_12 - .L_11)
.L_11:
        /*0020*/ 	.word	0x00000000
        /*0024*/ 	.short	0x0019
        /*0026*/ 	.short	0x0080
        /*0028*/ 	.byte	0x00, 0xf4, 0x21, 0x00


	//----- nvinfo : EIATTR_KPARAM_INFO
	.align		4
.L_12:
        /*002c*/ 	.byte	0x04, 0x17
        /*002e*/ 	.short	(.L_14 - .L_13)
.L_13:
        /*0030*/ 	.word	0x00000000
        /*0034*/ 	.short	0x0018
        /*0036*/ 	.short	0x0078
        /*0038*/ 	.byte	0x00, 0xf4, 0x21, 0x00


	//----- nvinfo : EIATTR_KPARAM_INFO
	.align		4
.L_14:
        /*003c*/ 	.byte	0x04, 0x17
        /*003e*/ 	.short	(.L_16 - .L_15)
.L_15:
        /*0040*/ 	.word	0x00000000
        /*0044*/ 	.short	0x0017
        /*0046*/ 	.short	0x0070
        /*0048*/ 	.byte	0x00, 0xf0, 0x11, 0x00


	//----- nvinfo : EIATTR_KPARAM_INFO
	.align		4
.L_16:
        /*004c*/ 	.byte	0x04, 0x17
        /*004e*/ 	.short	(.L_18 - .L_17)
.L_17:
        /*0050*/ 	.word	0x00000000
        /*0054*/ 	.short	0x0016
        /*0056*/ 	.short	0x006c
        /*0058*/ 	.byte	0x00, 0xf0, 0x11, 0x00


	//----- nvinfo : EIATTR_KPARAM_INFO
	.align		4
.L_18:
        /*005c*/ 	.byte	0x04, 0x17
        /*005e*/ 	.short	(.L_20 - .L_19)
.L_19:
        /*0060*/ 	.word	0x00000000
        /*0064*/ 	.short	0x0015
        /*0066*/ 	.short	0x0068
        /*0068*/ 	.byte	0x00, 0xf0, 0x11, 0x00


	//----- nvinfo : EIATTR_KPARAM_INFO
	.align		4
.L_20:
        /*006c*/ 	.byte	0x04, 0x17
        /*006e*/ 	.short	(.L_22 - .L_21)
.L_21:
        /*0070*/ 	.word	0x00000000
        /*0074*/ 	.short	0x0014
        /*0076*/ 	.short	0x0064
        /*0078*/ 	.byte	0x00, 0xf0, 0x11, 0x00


	//----- nvinfo : EIATTR_KPARAM_INFO
	.align		4
.L_22:
        /*007c*/ 	.byte	0x04, 0x17
        /*007e*/ 	.short	(.L_24 - .L_23)
.L_23:
        /*0080*/ 	.word	0x00000000
        /*0084*/ 	.short	0x0013
        /*0086*/ 	.short	0x0060
        /*0088*/ 	.byte	0x00, 0xf0, 0x11, 0x00


	//----- nvinfo : EIATTR_KPARAM_INFO
	.align		4
.L_24:
        /*008c*/ 	.byte	0x04, 0x17
        /*008e*/ 	.short	(.L_26 - .L_25)
.L_25:
        /*0090*/ 	.word	0x00000000
        /*0094*/ 	.short	0x0012
        /*0096*/ 	.short	0x005c
        /*0098*/ 	.byte	0x00, 0xf0, 0x11, 0x00


	//----- nvinfo : EIATTR_KPARAM_INFO
	.align		4
.L_26:
        /*009c*/ 	.byte	0x04, 0x17
        /*009e*/ 	.short	(.L_28 - .L_27)
.L_27:
        /*00a0*/ 	.word	0x00000000
        /*00a4*/ 	.short	0x0011
        /*00a6*/ 	.short	0x0058
        /*00a8*/ 	.byte	0x00, 0xf0, 0x11, 0x00


	//----- nvinfo : EIATTR_KPARAM_INFO
	.align		4
.L_28:
        /*00ac*/ 	.byte	0x04, 0x17
        /*00ae*/ 	.short	(.L_30 - .L_29)
.L_29:
        /*00b0*/ 	.word	0x00000000
        /*00b4*/ 	.short	0x0010
        /*00b6*/ 	.short	0x0054
        /*00b8*/ 	.byte	0x00, 0xf0, 0x11, 0x00


	//----- nvinfo : EIATTR_KPARAM_INFO
	.align		4
.L_30:
        /*00bc*/ 	.byte	0x04, 0x17
        /*00be*/ 	.short	(.L_32 - .L_31)
.L_31:
        /*00c0*/ 	.word	0x00000000
        /*00c4*/ 	.short	0x000f
        /*00c6*/ 	.short	0x0050
        /*00c8*/ 	.byte	0x00, 0xf0, 0x11, 0x00


	//----- nvinfo : EIATTR_KPARAM_INFO
	.align		4
.L_32:
        /*00cc*/ 	.byte	0x04, 0x17
        /*00ce*/ 	.short	(.L_34 - .L_33)
.L_33:
        /*00d0*/ 	.word	0x00000000
        /*00d4*/ 	.short	0x000e
        /*00d6*/ 	.short	0x004c
        /*00d8*/ 	.byte	0x00, 0xf0, 0x11, 0x00


	//----- nvinfo : EIATTR_KPARAM_INFO
	.align		4
.L_34:
        /*00dc*/ 	.byte	0x04, 0x17
        /*00de*/ 	.short	(.L_36 - .L_35)
.L_35:
        /*00e0*/ 	.word	0x00000000
        /*00e4*/ 	.short	0x000d
        /*00e6*/ 	.short	0x0048
        /*00e8*/ 	.byte	0x00, 0xf0, 0x11, 0x00


	//----- nvinfo : EIATTR_KPARAM_INFO
	.align		4
.L_36:
        /*00ec*/ 	.byte	0x04, 0x17
        /*00ee*/ 	.short	(.L_38 - .L_37)
.L_37:
        /*00f0*/ 	.word	0x00000000
        /*00f4*/ 	.short	0x000c
        /*00f6*/ 	.short	0x0044
        /*00f8*/ 	.byte	0x00, 0xf0, 0x11, 0x00


	//----- nvinfo : EIATTR_KPARAM_INFO
	.align		4
.L_38:
        /*00fc*/ 	.byte	0x04, 0x17
        /*00fe*/ 	.short	(.L_40 - .L_39)
.L_39:
        /*0100*/ 	.word	0x00000000
        /*0104*/ 	.short	0x000b
        /*0106*/ 	.short	0x0040
        /*0108*/ 	.byte	0x00, 0xf0, 0x11, 0x00


	//----- nvinfo : EIATTR_KPARAM_INFO
	.align		4
.L_40:
        /*010c*/ 	.byte	0x04, 0x17
        /*010e*/ 	.short	(.L_42 - .L_41)
.L_41:
        /*0110*/ 	.word	0x00000000
        /*0114*/ 	.short	0x000a
        /*0116*/ 	.short	0x003c
        /*0118*/ 	.byte	0x00, 0xf0, 0x11, 0x00


	//----- nvinfo : EIATTR_KPARAM_INFO
	.align		4
.L_42:
        /*011c*/ 	.byte	0x04, 0x17
        /*011e*/ 	.short	(.L_44 - .L_43)
.L_43:
        /*0120*/ 	.word	0x00000000
        /*0124*/ 	.short	0x0009
        /*0126*/ 	.short	0x0038
        /*0128*/ 	.byte	0x00, 0xf0, 0x11, 0x00


	//----- nvinfo : EIATTR_KPARAM_INFO
	.align		4
.L_44:
        /*012c*/ 	.byte	0x04, 0x17
        /*012e*/ 	.short	(.L_46 - .L_45)
.L_45:
        /*0130*/ 	.word	0x00000000
        /*0134*/ 	.short	0x0008
        /*0136*/ 	.short	0x0034
        /*0138*/ 	.byte	0x00, 0xf0, 0x11, 0x00


	//----- nvinfo : EIATTR_KPARAM_INFO
	.align		4
.L_46:
        /*013c*/ 	.byte	0x04, 0x17
        /*013e*/ 	.short	(.L_48 - .L_47)
.L_47:
        /*0140*/ 	.word	0x00000000
        /*0144*/ 	.short	0x0007
        /*0146*/ 	.short	0x0030
        /*0148*/ 	.byte	0x00, 0xf0, 0x11, 0x00


	//----- nvinfo : EIATTR_KPARAM_INFO
	.align		4
.L_48:
        /*014c*/ 	.byte	0x04, 0x17
        /*014e*/ 	.short	(.L_50 - .L_49)
.L_49:
        /*0150*/ 	.word	0x00000000
        /*0154*/ 	.short	0x0006
        /*0156*/ 	.short	0x002c
        /*0158*/ 	.byte	0x00, 0xf0, 0x11, 0x00


	//----- nvinfo : EIATTR_KPARAM_INFO
	.align		4
.L_50:
        /*015c*/ 	.byte	0x04, 0x17
        /*015e*/ 	.short	(.L_52 - .L_51)
.L_51:
        /*0160*/ 	.word	0x00000000
        /*0164*/ 	.short	0x0005
        /*0166*/ 	.short	0x0028
        /*0168*/ 	.byte	0x00, 0xf0, 0x11, 0x00


	//----- nvinfo : EIATTR_KPARAM_INFO
	.align		4
.L_52:
        /*016c*/ 	.byte	0x04, 0x17
        /*016e*/ 	.short	(.L_54 - .L_53)
.L_53:
        /*0170*/ 	.word	0x00000000
        /*0174*/ 	.short	0x0004
        /*0176*/ 	.short	0x0020
        /*0178*/ 	.byte	0x00, 0xf4, 0x21, 0x00


	//----- nvinfo : EIATTR_KPARAM_INFO
	.align		4
.L_54:
        /*017c*/ 	.byte	0x04, 0x17
        /*017e*/ 	.short	(.L_56 - .L_55)
.L_55:
        /*0180*/ 	.word	0x00000000
        /*0184*/ 	.short	0x0003
        /*0186*/ 	.short	0x0018
        /*0188*/ 	.byte	0x00, 0xf4, 0x21, 0x00


	//----- nvinfo : EIATTR_KPARAM_INFO
	.align		4
.L_56:
        /*018c*/ 	.byte	0x04, 0x17
        /*018e*/ 	.short	(.L_58 - .L_57)
.L_57:
        /*0190*/ 	.word	0x00000000
        /*0194*/ 	.short	0x0002
        /*0196*/ 	.short	0x0010
        /*0198*/ 	.byte	0x00, 0xf4, 0x21, 0x00


	//----- nvinfo : EIATTR_KPARAM_INFO
	.align		4
.L_58:
        /*019c*/ 	.byte	0x04, 0x17
        /*019e*/ 	.short	(.L_60 - .L_59)
.L_59:
        /*01a0*/ 	.word	0x00000000
        /*01a4*/ 	.short	0x0001
        /*01a6*/ 	.short	0x0008
        /*01a8*/ 	.byte	0x00, 0xf4, 0x21, 0x00


	//----- nvinfo : EIATTR_KPARAM_INFO
	.align		4
.L_60:
        /*01ac*/ 	.byte	0x04, 0x17
        /*01ae*/ 	.short	(.L_62 - .L_61)
.L_61:
        /*01b0*/ 	.word	0x00000000
        /*01b4*/ 	.short	0x0000
        /*01b6*/ 	.short	0x0000
        /*01b8*/ 	.byte	0x00, 0xf4, 0x21, 0x00


	//----- nvinfo : EIATTR_MAXREG_COUNT
	.align		4
.L_62:
        /*01bc*/ 	.byte	0x03, 0x1b
        /*01be*/ 	.short	0x00ff


	//----- nvinfo : EIATTR_NUM_BARRIERS
	.align		4
        /*01c0*/ 	.byte	0x02, 0x4c
        /*01c2*/ 	.byte	0x01
	.zero		1


	//----- nvinfo : EIATTR_ANNOTATIONS
	.align		4
        /*01c4*/ 	.byte	0x04, 0x55
        /*01c6*/ 	.short	(.L_64 - .L_63)


	//   ....[0]....
.L_63:
        /*01c8*/ 	.word	0x00000001
        /*01cc*/ 	.byte	0x40, 0x04, 0x00, 0x00, 0x01, 0x00, 0x00, 0x00, 0x50, 0x04, 0x00, 0x00, 0x01, 0x00, 0x00, 0x00
        /* <DEDUP_REMOVED lines=876> */
        /*389c*/ 	.byte	0x80, 0x28, 0x01, 0x00, 0x01, 0x00, 0x00, 0x00, 0xa0, 0x28, 0x01, 0x00


	//----- nvinfo : EIATTR_MERCURY_ISA_VERSION
	.align		4
.L_64:
        /*38a8*/ 	.byte	0x03, 0x5f
        /*38aa*/ 	.short	0x0000


	//----- nvinfo : EIATTR_COOP_GROUP_MASK_REGIDS
	.align		4
        /*38ac*/ 	.byte	0x04, 0x29
        /*38ae*/ 	.short	(.L_66 - .L_65)


	//   ....[0]....
.L_65:
        /*38b0*/ 	.word	0xffffffff


	//   ....[1]....
        /*38b4*/ 	.word	0xffffffff


	//   ....[2]....
        /*38b8*/ 	.word	0xffffffff


	//   ....[3]....
        /*38bc*/ 	.word	0xffffffff


	//   ....[4]....
        /*38c0*/ 	.word	0xffffffff


	//   ....[5]....
        /*38c4*/ 	.word	0xffffffff


	//   ....[6]....
        /*38c8*/ 	.word	0xffffffff


	//   ....[7]....
        /*38cc*/ 	.word	0xffffffff


	//   ....[8]....
        /*38d0*/ 	.word	0xffffffff


	//   ....[9]....
        /*38d4*/ 	.word	0xffffffff


	//   ....[10]....
        /*38d8*/ 	.word	0xffffffff


	//   ....[11]....
        /*38dc*/ 	.word	0xffffffff


	//   ....[12]....
        /*38e0*/ 	.word	0xffffffff


	//   ....[13]....
        /*38e4*/ 	.word	0xffffffff


	//   ....[14]....
        /*38e8*/ 	.word	0xffffffff


	//   ....[15]....
        /*38ec*/ 	.word	0xffffffff


	//   ....[16]....
        /*38f0*/ 	.word	0xffffffff


	//   ....[17]....
        /*38f4*/ 	.word	0xffffffff


	//   ....[18]....
        /*38f8*/ 	.word	0xffffffff


	//   ....[19]....
        /*38fc*/ 	.word	0xffffffff


	//   ....[20]....
        /*3900*/ 	.word	0xffffffff


	//   ....[21]....
        /*3904*/ 	.word	0xffffffff


	//   ....[22]....
        /*3908*/ 	.word	0xffffffff


	//   ....[23]....
        /*390c*/ 	.word	0xffffffff


	//   ....[24]....
        /*3910*/ 	.word	0xffffffff


	//   ....[25]....
        /*3914*/ 	.word	0xffffffff


	//   ....[26]....
        /*3918*/ 	.word	0xffffffff


	//   ....[27]....
        /*391c*/ 	.word	0xffffffff


	//   ....[28]....
        /*3920*/ 	.word	0xffffffff


	//   ....[29]....
        /*3924*/ 	.word	0xffffffff


	//   ....[30]....
        /*3928*/ 	.word	0xffffffff


	//   ....[31]....
        /*392c*/ 	.word	0xffffffff


	//   ....[32]....
        /*3930*/ 	.word	0xffffffff


	//   ....[33]....
        /*3934*/ 	.word	0xffffffff


	//   ....[34]....
        /*3938*/ 	.word	0xffffffff


	//   ....[35]....
        /*393c*/ 	.word	0xffffffff


	//   ....[36]....
        /*3940*/ 	.word	0xffffffff


	//   ....[37]....
        /*3944*/ 	.word	0xffffffff


	//   ....[38]....
        /*3948*/ 	.word	0xffffffff


	//   ....[39]....
        /*394c*/ 	.word	0xffffffff


	//   ....[40]....
        /*3950*/ 	.word	0xffffffff


	//   ....[41]....
        /*3954*/ 	.word	0xffffffff


	//   ....[42]....
        /*3958*/ 	.word	0xffffffff


	//   ....[43]....
        /*395c*/ 	.word	0xffffffff


	//   ....[44]....
        /*3960*/ 	.word	0xffffffff


	//   ....[45]....
        /*3964*/ 	.word	0xffffffff


	//   ....[46]....
        /*3968*/ 	.word	0xffffffff


	//   ....[47]....
        /*396c*/ 	.word	0xffffffff


	//   ....[48]....
        /*3970*/ 	.word	0xffffffff


	//   ....[49]....
        /*3974*/ 	.word	0xffffffff


	//   ....[50]....
        /*3978*/ 	.word	0xffffffff


	//   ....[51]....
        /*397c*/ 	.word	0xffffffff


	//   ....[52]....
        /*3980*/ 	.word	0xffffffff


	//   ....[53]....
        /*3984*/ 	.word	0xffffffff


	//   ....[54]....
        /*3988*/ 	.word	0xffffffff


	//   ....[55]....
        /*398c*/ 	.word	0xffffffff


	//   ....[56]....
        /*3990*/ 	.word	0xffffffff


	//   ....[57]....
        /*3994*/ 	.word	0xffffffff


	//   ....[58]....
        /*3998*/ 	.word	0xffffffff


	//   ....[59]....
        /*399c*/ 	.word	0xffffffff


	//   ....[60]....
        /*39a0*/ 	.word	0xffffffff


	//   ....[61]....
        /*39a4*/ 	.word	0xffffffff


	//   ....[62]....
        /*39a8*/ 	.word	0xffffffff


	//   ....[63]....
        /*39ac*/ 	.word	0xffffffff


	//   ....[64]....
        /*39b0*/ 	.word	0xffffffff


	//   ....[65]....
        /*39b4*/ 	.word	0xffffffff


	//   ....[66]....
        /*39b8*/ 	.word	0xffffffff


	//   ....[67]....
        /*39bc*/ 	.word	0xffffffff


	//   ....[68]....
        /*39c0*/ 	.word	0xffffffff


	//   ....[69]....
        /*39c4*/ 	.word	0xffffffff


	//   ....[70]....
        /*39c8*/ 	.word	0xffffffff


	//   ....[71]....
        /*39cc*/ 	.word	0xffffffff


	//   ....[72]....
        /*39d0*/ 	.word	0xffffffff


	//   ....[73]....
        /*39d4*/ 	.word	0xffffffff


	//   ....[74]....
        /*39d8*/ 	.word	0xffffffff


	//   ....[75]....
        /*39dc*/ 	.word	0xffffffff


	//   ....[76]....
        /*39e0*/ 	.word	0xffffffff


	//   ....[77]....
        /*39e4*/ 	.word	0xffffffff


	//   ....[78]....
        /*39e8*/ 	.word	0xffffffff


	//   ....[79]....
        /*39ec*/ 	.word	0xffffffff


	//----- nvinfo : EIATTR_COOP_GROUP_INSTR_OFFSETS
	.align		4
.L_66:
        /*39f0*/ 	.byte	0x04, 0x28
        /*39f2*/ 	.short	(.L_68 - .L_67)


	//   ....[0]....
.L_67:
        /*39f4*/ 	.word	0x0003a890


	//   ....[1]....
        /*39f8*/ 	.word	0x0003a8a0


	//   ....[2]....
        /*39fc*/ 	.word	0x0003bb70


	//   ....[3]....
        /*3a00*/ 	.word	0x0003bb90


	//   ....[4]....
        /*3a04*/ 	.word	0x0003bc30


	//   ....[5]....
        /*3a08*/ 	.word	0x0003bc50


	//   ....[6]....
        /*3a0c*/ 	.word	0x0003bc90


	//   ....[7]....
        /*3a10*/ 	.word	0x0003bcc0


	//   ....[8]....
        /*3a14*/ 	.word	0x0003bd30


	//   ....[9]....
        /*3a18*/ 	.word	0x0003bd50


	//   ....[10]....
        /*3a1c*/ 	.word	0x0003bdb0


	//   ....[11]....
        /*3a20*/ 	.word	0x0003bdf0


	//   ....[12]....
        /*3a24*/ 	.word	0x0003be50


	//   ....[13]....
        /*3a28*/ 	.word	0x0003be60


	//   ....[14]....
        /*3a2c*/ 	.word	0x0003be70


	//   ....[15]....
        /*3a30*/ 	.word	0x0003be80


	//   ....[16]....
        /*3a34*/ 	.word	0x0003be90


	//   ....[17]....
        /*3a38*/ 	.word	0x0003bea0


	//   ....[18]....
        /*3a3c*/ 	.word	0x0003beb0


	//   ....[19]....
        /*3a40*/ 	.word	0x0003bef0


	//   ....[20]....
        /*3a44*/ 	.word	0x0003bf00


	//   ....[21]....
        /*3a48*/ 	.word	0x0003bf80


	//   ....[22]....
        /*3a4c*/ 	.word	0x0003bf90


	//   ....[23]....
        /*3a50*/ 	.word	0x0003bfa0


	//   ....[24]....
        /*3a54*/ 	.word	0x0003bfb0


	//   ....[25]....
        /*3a58*/ 	.word	0x0003bfc0


	//   ....[26]....
        /*3a5c*/ 	.word	0x0003bfd0


	//   ....[27]....
        /*3a60*/ 	.word	0x0003bfe0


	//   ....[28]....
        /*3a64*/ 	.word	0x0003bff0


	//   ....[29]....
        /*3a68*/ 	.word	0x0003c000


	//   ....[30]....
        /*3a6c*/ 	.word	0x0003c040


	//   ....[31]....
        /*3a70*/ 	.word	0x0003c050


	//   ....[32]....
        /*3a74*/ 	.word	0x0003cc00


	//   ....[33]....
        /*3a78*/ 	.word	0x0003cc10


	//   ....[34]....
        /*3a7c*/ 	.word	0x0003cc20


	//   ....[35]....
        /*3a80*/ 	.word	0x0003cc30


	//   ....[36]....
        /*3a84*/ 	.word	0x0003cc70


	//   ....[37]....
        /*3a88*/ 	.word	0x0003cc90


	//   ....[38]....
        /*3a8c*/ 	.word	0x0003cca0


	//   ....[39]....
        /*3a90*/ 	.word	0x0003ccb0


	//   ....[40]....
        /*3a94*/ 	.word	0x000400c0


	//   ....[41]....
        /*3a98*/ 	.word	0x000400f0


	//   ....[42]....
        /*3a9c*/ 	.word	0x00040110


	//   ....[43]....
        /*3aa0*/ 	.word	0x00040120


	//   ....[44]....
        /*3aa4*/ 	.word	0x00040140


	//   ....[45]....
        /*3aa8*/ 	.word	0x00040190


	//   ....[46]....
        /*3aac*/ 	.word	0x00040340


	//   ....[47]....
        /*3ab0*/ 	.word	0x00040350


	//   ....[48]....
        /*3ab4*/ 	.word	0x00040360


	//   ....[49]....
        /*3ab8*/ 	.word	0x00040370


	//   ....[50]....
        /*3abc*/ 	.word	0x00040390


	//   ....[51]....
        /*3ac0*/ 	.word	0x000403c0


	//   ....[52]....
        /*3ac4*/ 	.word	0x000403e0


	//   ....[53]....
        /*3ac8*/ 	.word	0x00040400


	//   ....[54]....
        /*3acc*/ 	.word	0x00040430


	//   ....[55]....
        /*3ad0*/ 	.word	0x00040480


	//   ....[56]....
        /*3ad4*/ 	.word	0x00040e80


	//   ....[57]....
        /*3ad8*/ 	.word	0x00040ea0


	//   ....[58]....
        /*3adc*/ 	.word	0x00040ec0


	//   ....[59]....
        /*3ae0*/ 	.word	0x00040ee0


	//   ....[60]....
        /*3ae4*/ 	.word	0x00040ef0


	//   ....[61]....
        /*3ae8*/ 	.word	0x00040f60


	//   ....[62]....
        /*3aec*/ 	.word	0x00040f80


	//   ....[63]....
        /*3af0*/ 	.word	0x00040fe0


	//   ....[64]....
        /*3af4*/ 	.word	0x00040ff0


	//   ....[65]....
        /*3af8*/ 	.word	0x00041010


	//   ....[66]....
        /*3afc*/ 	.word	0x00041050


	//   ....[67]....
        /*3b00*/ 	.word	0x00041060


	//   ....[68]....
        /*3b04*/ 	.word	0x00041070


	//   ....[69]....
        /*3b08*/ 	.word	0x000410b0


	//   ....[70]....
        /*3b0c*/ 	.word	0x000410c0


	//   ....[71]....
        /*3b10*/ 	.word	0x000410d0


	//   ....[72]....
        /*3b14*/ 	.word	0x00042410


	//   ....[73]....
        /*3b18*/ 	.word	0x00042420


	//   ....[74]....
        /*3b1c*/ 	.word	0x00042430


	//   ....[75]....
        /*3b20*/ 	.word	0x00042440


	//   ....[76]....
        /*3b24*/ 	.word	0x00042c70


	//   ....[77]....
        /*3b28*/ 	.word	0x00042c80


	//   ....[78]....
        /*3b2c*/ 	.word	0x00042c90


	//   ....[79]....
        /*3b30*/ 	.word	0x00042ca0


	//----- nvinfo : EIATTR_EXIT_INSTR_OFFSETS
	.align		4
.L_68:
        /*3b34*/ 	.byte	0x04, 0x1c
        /*3b36*/ 	.short	(.L_70 - .L_69)


	//   ....[0]....
.L_69:
        /*3b38*/ 	.word	0x0007f980


	//----- nvinfo : EIATTR_REQNTID
	.align		4
.L_70:
        /*3b3c*/ 	.byte	0x04, 0x10
        /*3b3e*/ 	.short	(.L_72 - .L_71)
.L_71:
        /*3b40*/ 	.word	0x00000080
        /*3b44*/ 	.word	0x00000001
        /*3b48*/ 	.word	0x00000001


	//----- nvinfo : EIATTR_CRS_STACK_SIZE
	.align		4
.L_72:
        /*3b4c*/ 	.byte	0x04, 0x1e
        /*3b4e*/ 	.short	(.L_74 - .L_73)
.L_73:
        /*3b50*/ 	.word	0x00000000
.L_74:


//--------------------- .nv.callgraph             --------------------------
	.section	.nv.callgraph,"",@"SHT_CUDA_CALLGRAPH"
	.align	4
	.sectionentsize	8
	.align		4
        /*0000*/ 	.word	0x00000000
	.align		4
        /*0004*/ 	.word	0xffffffff
	.align		4
        /*0008*/ 	.word	0x00000000
	.align		4
        /*000c*/ 	.word	0xfffffffe
	.align		4
        /*0010*/ 	.word	0x00000000
	.align		4
        /*0014*/ 	.word	0xfffffffd
	.align		4
        /*0018*/ 	.word	0x00000000
	.align		4
        /*001c*/ 	.word	0xfffffffc


//--------------------- .nv.rel.action            --------------------------
	.section	.nv.rel.action,"",@"SHT_CUDA_RELOCINFO"
	.align	8
	.sectionentsize	8
        /*0000*/ 	.byte	0x73, 0x00, 0x00, 0x00, 0x00, 0x00, 0x00, 0x00, 0x00, 0x00, 0x00, 0x11, 0x25, 0x00, 0x05, 0x36


//--------------------- .nv.constant4             --------------------------
	.section	.nv.constant4,"a",@progbits
	.align	8
	.align		8
.nv.constant4:
        /*0000*/ 	.dword	_$_str


//--------------------- .nv.constant0.attn_fwd    --------------------------
	.section	.nv.constant0.attn_fwd,"a",@progbits
	.sectionflags	@""
	.align	4
.nv.constant0.attn_fwd:
	.zero		488


//--------------------- .text.attn_fwd            --------------------------
	.section	.text.attn_fwd,"ax",@progbits
	.sectioninfo	@"SHI_REGISTERS=32"
	.align	128
        .global         attn_fwd
        .type           attn_fwd,@function
        .size           attn_fwd,(.L_x_37 - attn_fwd)
        .other          attn_fwd,@"STO_CUDA_ENTRY STV_DEFAULT"
attn_fwd:
.text.attn_fwd:
[----:B------:R-:W-:Y:S02]  /*0000*/  MOV R1, c[0x0][0x28] ;  /* 0x00000a0000017a02 */ /* 0x000fe40000000f00 */
[----:B------:R-:W0:Y:S01]  /*0010*/  S2R R0, SR_CTAID.X ;  /* 0x0000000000007919 */ /* 0x000e220000002500 */
[----:B------:R-:W-:Y:S01]  /*0020*/  ULDC.64 UR6, c[0x0][0x118] ;  /* 0x0000460000067ab9 */ /* 0x000fe20000000a00 */
[----:B------:R-:W-:Y:S02]  /*0030*/  IADD3 R1, R1, -0x3f58, RZ ;  /* 0xffffc0a801017810 */ /* 0x000fe40007ffe0ff */
[----:B------:R-:W1:Y:S04]  /*0040*/  S2R R3, SR_TID.X ;  /* 0x0000000000037919 */ /* 0x000e680000002100 */
[----:B------:R-:W2:Y:S01]  /*0050*/  S2R R2, SR_CTAID.Y ;  /* 0x0000000000027919 */ /* 0x000ea20000002600 */
[----:B0-----:R-:W-:-:S04]  /*0060*/  SHF.L.U32 R0, R0, 0x7, RZ ;  /* 0x0000000700007819 */ /* 0x001fc800000006ff */
[----:B-1----:R-:W-:Y:S02]  /*0070*/  LOP3.LUT R3, R0, 0x7f, R3, 0xf8, !PT ;  /* 0x0000007f00037812 */ /* 0x002fe400078ef803 */
[----:B------:R-:W-:Y:S01]  /*0080*/  MOV R0, c[0x0][0x198] ;  /* 0x0000660000007a02 */ /* 0x000fe20000000f00 */
[----:B--2---:R-:W-:Y:S02]  /*0090*/  IMAD R2, R2, c[0x0][0x190], RZ ;  /* 0x0000640002027a24 */ /* 0x004fe400078e02ff */
[----:B------:R-:W-:Y:S01]  /*00a0*/  IMAD R3, R3, c[0x0][0x194], RZ ;  /* 0x0000650003037a24 */ /* 0x000fe200078e02ff */
[----:B------:R-:W-:Y:S01]  /*00b0*/  SHF.L.U32 R7, R0, 0x4, RZ ;  /* 0x0000000400077819 */ /* 0x000fe200000006ff */
[C---:B------:R-:W-:Y:S02]  /*00c0*/  IMAD.SHL.U32 R26, R2.reuse, 0x2, RZ ;  /* 0x00000002021a7824 */ /* 0x040fe400078e00ff */
[----:B------:R-:W-:Y:S01]  /*00d0*/  IMAD.HI R2, R2, 0x2, RZ ;  /* 0x0000000202027827 */ /* 0x000fe200078e02ff */
[----:B------:R-:W-:-:S03]  /*00e0*/  SHF.L.U32 R27, R3, 0x1, RZ ;  /* 0x00000001031b7819 */ /* 0x000fc600000006ff */
[----:B------:R-:W-:Y:S01]  /*00f0*/  IMAD.HI R3, R3, 0x2, RZ ;  /* 0x0000000203037827 */ /* 0x000fe200078e02ff */
[----:B------:R-:W-:-:S03]  /*0100*/  IADD3 R26, P0, P1, R27, c[0x0][0x160], R26 ;  /* 0x000058001b1a7a10 */ /* 0x000fc6000791e01a */
[C---:B------:R-:W-:Y:S01]  /*0110*/  IMAD.SHL.U32 R5, R0.reuse, 0x8, RZ ;  /* 0x0000000800057824 */ /* 0x040fe200078e00ff */
[----:B------:R-:W-:Y:S02]  /*0120*/  IADD3.X R27, R3, c[0x0][0x164], R2, P0, P1 ;  /* 0x00005900031b7a10 */ /* 0x000fe400007e2402 */
[CC--:B------:R-:W-:Y:S02]  /*0130*/  LEA R2, P0, R0.reuse, R26.reuse, 0x4 ;  /* 0x0000001a00027211 */ /* 0x0c0fe400078020ff */
[----:B------:R-:W-:Y:S01]  /*0140*/  LEA R6, P1, R0, R26, 0x5 ;  /* 0x0000001a00067211 */ /* 0x000fe200078228ff */
[----:B------:R-:W2:Y:S01]  /*0150*/  LDG.E.U16 R24, [R26.64] ;  /* 0x000000061a187981 */ /* 0x000ea2000c1e1500 */
[-C--:B------:R-:W-:Y:S02]  /*0160*/  LEA.HI.X.SX32 R3, R5, R27.reuse, 0x1, P0 ;  /* 0x0000001b05037211 */ /* 0x080fe400000f0eff */
[----:B------:R-:W-:-:S03]  /*0170*/  LEA.HI.X.SX32 R7, R7, R27, 0x1, P1 ;  /* 0x0000001b07077211 */ /* 0x000fc600008f0eff */
[----:B------:R0:W3:Y:S01]  /*0180*/  LDG.E.U16 R22, [R2.64] ;  /* 0x0000000602167981 */ /* 0x0000e2000c1e1500 */
[----:B------:R-:W-:-:S03]  /*0190*/  SHF.L.U32 R5, R0, 0x5, RZ ;  /* 0x0000000500057819 */ /* 0x000fc600000006ff */
[----:B------:R1:W4:Y:S01]  /*01a0*/  LDG.E.U16 R14, [R6.64] ;  /* 0x00000006060e7981 */ /* 0x000322000c1e1500 */
[----:B------:R-:W-:-:S04]  /*01b0*/  LEA R18, P0, R0, R26, 0x6 ;  /* 0x0000001a00127211 */ /* 0x000fc800078030ff */
[----:B------:R-:W-:Y:S01]  /*01c0*/  LEA.HI.X.SX32 R19, R5, R27, 0x1, P0 ;  /* 0x0000001b05137211 */ /* 0x000fe200000f0eff */
[----:B------:R-:W-:-:S04]  /*01d0*/  IMAD.SHL.U32 R9, R0, 0x40, RZ ;  /* 0x0000004000097824 */ /* 0x000fc800078e00ff */
[----:B------:R5:W4:Y:S01]  /*01e0*/  LDG.E.U16 R12, [R18.64] ;  /* 0x00000006120c7981 */ /* 0x000b22000c1e1500 */
[CC--:B------:R-:W-:Y:S01]  /*01f0*/  LEA R16, P1, R0.reuse, R26.reuse, 0x7 ;  /* 0x0000001a00107211 */ /* 0x0c0fe200078238ff */
[C---:B------:R-:W-:Y:S01]  /*0200*/  IMAD R13, R0.reuse, 0x110, RZ ;  /* 0x00000110000d7824 */ /* 0x040fe200078e02ff */
[C---:B------:R-:W-:Y:S02]  /*0210*/  SHF.L.U32 R11, R0.reuse, 0x7, RZ ;  /* 0x00000007000b7819 */ /* 0x040fe400000006ff */
[CC--:B------:R-:W-:Y:S02]  /*0220*/  LEA R4, P2, R0.reuse, R26.reuse, 0x8 ;  /* 0x0000001a00047211 */ /* 0x0c0fe400078440ff */
[-C--:B------:R-:W-:Y:S01]  /*0230*/  LEA.HI.X.SX32 R17, R9, R27.reuse, 0x1, P1 ;  /* 0x0000001b09117211 */ /* 0x080fe200008f0eff */
[C---:B------:R-:W-:Y:S01]  /*0240*/  IMAD R23, R0.reuse, 0x88, RZ ;  /* 0x0000008800177824 */ /* 0x040fe200078e02ff */
[-C--:B------:R-:W-:Y:S02]  /*0250*/  LEA.HI.X.SX32 R5, R11, R27.reuse, 0x1, P2 ;  /* 0x0000001b0b057211 */ /* 0x080fe400010f0eff */
[----:B------:R-:W-:Y:S01]  /*0260*/  IADD3 R10, P0, R13, R26, RZ ;  /* 0x0000001a0d0a7210 */ /* 0x000fe20007f1e0ff */
[----:B------:R0:W4:Y:S03]  /*0270*/  LDG.E.U16 R21, [R16.64] ;  /* 0x0000000610157981 */ /* 0x000126000c1e1500 */
[----:B------:R-:W-:Y:S01]  /*0280*/  LEA.HI.X.SX32 R11, R23, R27, 0x1, P0 ;  /* 0x0000001b170b7211 */ /* 0x000fe200000f0eff */
[----:B------:R1:W4:Y:S04]  /*0290*/  LDG.E.U16 R20, [R4.64] ;  /* 0x0000000604147981 */ /* 0x000328000c1e1500 */
[----:B-----5:R5:W4:Y:S01]  /*02a0*/  LDG.E.U16 R19, [R10.64] ;  /* 0x000000060a137981 */ /* 0x020b22000c1e1500 */
[----:B------:R-:W-:-:S02]  /*02b0*/  IMAD R9, R0, 0x12, RZ ;  /* 0x0000001200097824 */ /* 0x000fc400078e02ff */
[C---:B0-----:R-:W-:Y:S02]  /*02c0*/  IMAD R3, R0.reuse, 0x9, RZ ;  /* 0x0000000900037824 */ /* 0x041fe400078e02ff */
[C---:B-1----:R-:W-:Y:S01]  /*02d0*/  IMAD R7, R0.reuse, 0x24, RZ ;  /* 0x0000002400077824 */ /* 0x042fe200078e02ff */
[-C--:B------:R-:W-:Y:S01]  /*02e0*/  IADD3 R2, P0, R9, R26.reuse, RZ ;  /* 0x0000001a09027210 */ /* 0x080fe20007f1e0ff */
[C---:B------:R-:W-:Y:S02]  /*02f0*/  IMAD R15, R0.reuse, 0x48, RZ ;  /* 0x00000048000f7824 */ /* 0x040fe400078e02ff */
[C---:B------:R-:W-:Y:S01]  /*0300*/  IMAD R13, R0.reuse, 0x90, RZ ;  /* 0x00000090000d7824 */ /* 0x040fe200078e02ff */
[----:B------:R-:W-:Y:S01]  /*0310*/  LEA.HI.X.SX32 R3, R3, R27, 0x1, P0 ;  /* 0x0000001b03037211 */ /* 0x000fe200000f0eff */
[----:B------:R-:W-:Y:S01]  /*0320*/  IMAD R17, R0, 0x120, RZ ;  /* 0x0000012000117824 */ /* 0x000fe200078e02ff */
[-C--:B------:R-:W-:Y:S02]  /*0330*/  IADD3 R8, P1, R7, R26.reuse, RZ ;  /* 0x0000001a07087210 */ /* 0x080fe40007f3e0ff */
[-C--:B------:R-:W-:Y:S01]  /*0340*/  IADD3 R6, P0, R15, R26.reuse, RZ ;  /* 0x0000001a0f067210 */ /* 0x080fe20007f1e0ff */
[----:B------:R0:W4:Y:S01]  /*0350*/  LDG.E.U16 R18, [R2.64] ;  /* 0x0000000602127981 */ /* 0x000122000c1e1500 */
[----:B------:R-:W-:-:S02]  /*0360*/  IADD3 R4, P2, R13, R26, RZ ;  /* 0x0000001a0d047210 */ /* 0x000fc40007f5e0ff */
[-C--:B------:R-:W-:Y:S02]  /*0370*/  LEA.HI.X.SX32 R9, R9, R27.reuse, 0x1, P1 ;  /* 0x0000001b09097211 */ /* 0x080fe400008f0eff */
[-C--:B------:R-:W-:Y:S02]  /*0380*/  LEA.HI.X.SX32 R7, R7, R27.reuse, 0x1, P0 ;  /* 0x0000001b07077211 */ /* 0x080fe400000f0eff */
[-C--:B------:R-:W-:Y:S02]  /*0390*/  LEA.HI.X.SX32 R5, R15, R27.reuse, 0x1, P2 ;  /* 0x0000001b0f057211 */ /* 0x080fe400010f0eff */
[----:B0-----:R-:W-:Y:S01]  /*03a0*/  IADD3 R2, P1, R17, R26, RZ ;  /* 0x0000001a11027210 */ /* 0x001fe20007f3e0ff */
[----:B------:R0:W4:Y:S03]  /*03b0*/  LDG.E.U16 R16, [R6.64] ;  /* 0x0000000606107981 */ /* 0x000126000c1e1500 */
[----:B------:R-:W-:Y:S01]  /*03c0*/  LEA.HI.X.SX32 R3, R13, R27, 0x1, P1 ;  /* 0x0000001b0d037211 */ /* 0x000fe200008f0eff */
[----:B------:R1:W4:Y:S04]  /*03d0*/  LDG.E.U16 R17, [R8.64] ;  /* 0x0000000608117981 */ /* 0x000328000c1e1500 */
[----:B------:R1:W4:Y:S01]  /*03e0*/  LDG.E.U16 R13, [R2.64] ;  /* 0x00000006020d7981 */ /* 0x000322000c1e1500 */
[----:B-----5:R-:W-:-:S02]  /*03f0*/  IMAD R11, R0, 0x130, RZ ;  /* 0x00000130000b7824 */ /* 0x020fc400078e02ff */
[----:B0-----:R-:W-:-:S03]  /*0400*/  IMAD R7, R0, 0x5, RZ ;  /* 0x0000000500077824 */ /* 0x001fc600078e02ff */
[----:B-1----:R-:W-:Y:S01]  /*0410*/  IADD3 R2, P1, R11, R26, RZ ;  /* 0x0000001a0b027210 */ /* 0x002fe20007f3e0ff */
[C---:B------:R-:W-:Y:S02]  /*0420*/  IMAD R11, R0.reuse, 0x28, RZ ;  /* 0x00000028000b7824 */ /* 0x040fe400078e02ff */
[C---:B------:R-:W-:Y:S01]  /*0430*/  IMAD R10, R0.reuse, 0x50, RZ ;  /* 0x00000050000a7824 */ /* 0x040fe200078e02ff */
[----:B--2---:R-:W-:Y:S04]  /*0440*/  STL [R1+0x42c], R24 ;  /* 0x00042c1801007387 */ /* 0x004fe80000100800 */
[----:B---3--:R-:W-:Y:S04]  /*0450*/  STL [R1+0x428], R22 ;  /* 0x0004281601007387 */ /* 0x008fe80000100800 */
[----:B----4-:R0:W-:Y:S04]  /*0460*/  STL [R1+0x41c], R14 ;  /* 0x00041c0e01007387 */ /* 0x0101e80000100800 */
[----:B0-----:R0:W2:Y:S04]  /*0470*/  LDG.E.U16 R14, [R4.64] ;  /* 0x00000006040e7981 */ /* 0x0010a8000c1e1500 */
[----:B------:R1:W-:Y:S01]  /*0480*/  STL [R1+0x418], R12 ;  /* 0x0004180c01007387 */ /* 0x0003e20000100800 */
[----:B0-----:R-:W-:-:S02]  /*0490*/  IMAD R4, R0, 0x98, RZ ;  /* 0x0000009800047824 */ /* 0x001fc400078e02ff */
[C---:B------:R-:W-:Y:S02]  /*04a0*/  IMAD R5, R0.reuse, 0xa, RZ ;  /* 0x0000000a00057824 */ /* 0x040fe400078e02ff */
[----:B-1----:R-:W-:Y:S01]  /*04b0*/  IMAD R12, R0, 0x14, RZ ;  /* 0x00000014000c7824 */ /* 0x002fe200078e02ff */
[-C--:B------:R-:W-:Y:S02]  /*04c0*/  LEA.HI.X.SX32 R3, R4, R27.reuse, 0x1, P1 ;  /* 0x0000001b04037211 */ /* 0x080fe400008f0eff */
[-C--:B------:R-:W-:Y:S02]  /*04d0*/  IADD3 R6, P0, R5, R26.reuse, RZ ;  /* 0x0000001a05067210 */ /* 0x080fe40007f1e0ff */
[-C--:B------:R-:W-:Y:S01]  /*04e0*/  IADD3 R8, P1, R12, R26.reuse, RZ ;  /* 0x0000001a0c087210 */ /* 0x080fe20007f3e0ff */
[----:B------:R0:W3:Y:S01]  /*04f0*/  LDG.E.U16 R22, [R2.64] ;  /* 0x0000000602167981 */ /* 0x0000e2000c1e1500 */
[-C--:B------:R-:W-:Y:S02]  /*0500*/  LEA.HI.X.SX32 R7, R7, R27.reuse, 0x1, P0 ;  /* 0x0000001b07077211 */ /* 0x080fe400000f0eff */
[----:B------:R-:W-:Y:S01]  /*0510*/  LEA.HI.X.SX32 R9, R5, R27, 0x1, P1 ;  /* 0x0000001b05097211 */ /* 0x000fe200008f0eff */
[----:B------:R1:W-:Y:S01]  /*0520*/  STL [R1+0x410], R21 ;  /* 0x0004101501007387 */ /* 0x0003e20000100800 */
[----:B------:R-:W-:-:S03]  /*0530*/  IADD3 R4, P2, R11, R26, RZ ;  /* 0x0000001a0b047210 */ /* 0x000fc60007f5e0ff */
[----:B------:R4:W-:Y:S01]  /*0540*/  STL [R1+0x3f4], R20 ;  /* 0x0003f41401007387 */ /* 0x0009e20000100800 */
[----:B0-----:R-:W-:Y:S02]  /*0550*/  IADD3 R2, P0, R10, R26, RZ ;  /* 0x0000001a0a027210 */ /* 0x001fe40007f1e0ff */
[-C--:B------:R-:W-:Y:S01]  /*0560*/  LEA.HI.X.SX32 R5, R12, R27.reuse, 0x1, P2 ;  /* 0x0000001b0c057211 */ /* 0x080fe200010f0eff */
[----:B-1----:R0:W5:Y:S01]  /*0570*/  LDG.E.U16 R21, [R6.64] ;  /* 0x0000000606157981 */ /* 0x002162000c1e1500 */
[----:B------:R-:W-:-:S03]  /*0580*/  LEA.HI.X.SX32 R3, R11, R27, 0x1, P0 ;  /* 0x0000001b0b037211 */ /* 0x000fc600000f0eff */
[----:B----4-:R1:W5:Y:S04]  /*0590*/  LDG.E.U16 R20, [R8.64] ;  /* 0x0000000608147981 */ /* 0x010368000c1e1500 */
[----:B------:R0:W-:Y:S04]  /*05a0*/  STL [R1+0x3ec], R19 ;  /* 0x0003ec1301007387 */ /* 0x0001e80000100800 */
[----:B------:R1:W5:Y:S04]  /*05b0*/  LDG.E.U16 R15, [R2.64] ;  /* 0x00000006020f7981 */ /* 0x000368000c1e1500 */
[----:B0-----:R0:W5:Y:S01]  /*05c0*/  LDG.E.U16 R19, [R4.64] ;  /* 0x0000000604137981 */ /* 0x001162000c1e1500 */
[----:B-1----:R-:W-:-:S02]  /*05d0*/  IMAD R8, R0, 0x140, RZ ;  /* 0x0000014000087824 */ /* 0x002fc400078e02ff */
[----:B0-----:R-:W-:-:S03]  /*05e0*/  IMAD R5, R0, 0xa0, RZ ;  /* 0x000000a000057824 */ /* 0x001fc600078e02ff */
[-C--:B------:R-:W-:Y:S02]  /*05f0*/  IADD3 R8, P1, R8, R26.reuse, RZ ;  /* 0x0000001a08087210 */ /* 0x080fe40007f3e0ff */
[C---:B------:R-:W-:Y:S01]  /*0600*/  IADD3 R2, P0, R5.reuse, R26, RZ ;  /* 0x0000001a05027210 */ /* 0x040fe20007f1e0ff */
[----:B------:R0:W-:Y:S01]  /*0610*/  STL [R1+0x430], R18 ;  /* 0x0004301201007387 */ /* 0x0001e20000100800 */
[C---:B------:R-:W-:Y:S01]  /*0620*/  IMAD R6, R0.reuse, 0x150, RZ ;  /* 0x0000015000067824 */ /* 0x040fe200078e02ff */
[-C--:B------:R-:W-:Y:S01]  /*0630*/  LEA.HI.X.SX32 R9, R5, R27.reuse, 0x1, P1 ;  /* 0x0000001b05097211 */ /* 0x080fe200008f0eff */
[----:B------:R-:W-:Y:S01]  /*0640*/  IMAD R11, R0, 0xb0, RZ ;  /* 0x000000b0000b7824 */ /* 0x000fe200078e02ff */
[----:B------:R-:W-:Y:S01]  /*0650*/  LEA.HI.X.SX32 R3, R10, R27, 0x1, P0 ;  /* 0x0000001b0a037211 */ /* 0x000fe200000f0eff */
[----:B------:R-:W-:Y:S01]  /*0660*/  STL [R1+0x438], R17 ;  /* 0x0004381101007387 */ /* 0x000fe20000100800 */
[----:B------:R-:W-:-:S03]  /*0670*/  IMAD R7, R0, 0x160, RZ ;  /* 0x0000016000077824 */ /* 0x000fc600078e02ff */
[----:B------:R1:W-:Y:S01]  /*0680*/  STL [R1+0x43c], R16 ;  /* 0x00043c1001007387 */ /* 0x0003e20000100800 */
[----:B0-----:R-:W-:Y:S01]  /*0690*/  IMAD R18, R0, 0xa8, RZ ;  /* 0x000000a800127824 */ /* 0x001fe200078e02ff */
[-C--:B------:R-:W-:Y:S01]  /*06a0*/  IADD3 R6, P2, R6, R26.reuse, RZ ;  /* 0x0000001a06067210 */ /* 0x080fe20007f5e0ff */
[----:B------:R-:W-:Y:S01]  /*06b0*/  IMAD R12, R0, 0x58, RZ ;  /* 0x00000058000c7824 */ /* 0x000fe200078e02ff */
[-C--:B------:R-:W-:Y:S01]  /*06c0*/  IADD3 R4, P0, R11, R26.reuse, RZ ;  /* 0x0000001a0b047210 */ /* 0x080fe20007f1e0ff */
[----:B-1----:R0:W5:Y:S03]  /*06d0*/  LDG.E.U16 R16, [R2.64] ;  /* 0x0000000602107981 */ /* 0x002166000c1e1500 */
[----:B------:R-:W-:Y:S02]  /*06e0*/  LEA.HI.X.SX32 R5, R12, R27, 0x1, P0 ;  /* 0x0000001b0c057211 */ /* 0x000fe400000f0eff */
[----:B0-----:R-:W-:-:S02]  /*06f0*/  IADD3 R2, P1, R7, R26, RZ ;  /* 0x0000001a07027210 */ /* 0x001fc40007f3e0ff */
[-C--:B------:R-:W-:Y:S02]  /*0700*/  LEA.HI.X.SX32 R7, R18, R27.reuse, 0x1, P2 ;  /* 0x0000001b12077211 */ /* 0x080fe400010f0eff */
[----:B------:R-:W-:-:S03]  /*0710*/  LEA.HI.X.SX32 R3, R11, R27, 0x1, P1 ;  /* 0x0000001b0b037211 */ /* 0x000fc600008f0eff */
[----:B------:R0:W5:Y:S01]  /*0720*/  LDG.E.U16 R17, [R6.64] ;  /* 0x0000000606117981 */ /* 0x000162000c1e1500 */
[----:B------:R-:W-:-:S03]  /*0730*/  IMAD R11, R0, 0x60, RZ ;  /* 0x00000060000b7824 */ /* 0x000fc600078e02ff */
[----:B------:R1:W5:Y:S01]  /*0740*/  LDG.E.U16 R12, [R2.64] ;  /* 0x00000006020c7981 */ /* 0x000362000c1e1500 */
[C---:B------:R-:W-:Y:S02]  /*0750*/  IMAD R25, R0.reuse, 0x18, RZ ;  /* 0x0000001800197824 */ /* 0x040fe400078e02ff */
[C---:B0-----:R-:W-:Y:S02]  /*0760*/  IMAD R6, R0.reuse, 0xb8, RZ ;  /* 0x000000b800067824 */ /* 0x041fe400078e02ff */
[C---:B------:R-:W-:Y:S02]  /*0770*/  IMAD R7, R0.reuse, 0x180, RZ ;  /* 0x0000018000077824 */ /* 0x040fe400078e02ff */
[C---:B------:R-:W-:Y:S01]  /*0780*/  IMAD R10, R0.reuse, 0xc0, RZ ;  /* 0x000000c0000a7824 */ /* 0x040fe200078e02ff */
[----:B--2---:R0:W-:Y:S04]  /*0790*/  STL [R1+0x40c], R14 ;  /* 0x00040c0e01007387 */ /* 0x0041e80000100800 */
[----:B------:R2:W-:Y:S04]  /*07a0*/  STL [R1+0x3e8], R13 ;  /* 0x0003e80d01007387 */ /* 0x0005e80000100800 */
[----:B0-----:R0:W4:Y:S04]  /*07b0*/  LDG.E.U16 R14, [R4.64] ;  /* 0x00000006040e7981 */ /* 0x001128000c1e1500 */
[----:B--2---:R2:W4:Y:S01]  /*07c0*/  LDG.E.U16 R13, [R8.64] ;  /* 0x00000006080d7981 */ /* 0x004522000c1e1500 */
[----:B0-----:R-:W-:-:S02]  /*07d0*/  IMAD R4, R0, 0x170, RZ ;  /* 0x0000017000047824 */ /* 0x001fc400078e02ff */
[----:B------:R-:W-:-:S03]  /*07e0*/  IMAD R5, R0, 0x30, RZ ;  /* 0x0000003000057824 */ /* 0x000fc600078e02ff */
[-C--:B-1----:R-:W-:Y:S01]  /*07f0*/  IADD3 R2, P1, R4, R26.reuse, RZ ;  /* 0x0000001a04027210 */ /* 0x082fe20007f3e0ff */
[----:B---3--:R-:W-:Y:S01]  /*0800*/  STL [R1+0x3e4], R22 ;  /* 0x0003e41601007387 */ /* 0x008fe20000100800 */
[-C--:B--2---:R-:W-:Y:S02]  /*0810*/  IADD3 R8, P0, R5, R26.reuse, RZ ;  /* 0x0000001a05087210 */ /* 0x084fe40007f1e0ff */
[-C--:B------:R-:W-:Y:S02]  /*0820*/  LEA.HI.X.SX32 R3, R6, R27.reuse, 0x1, P1 ;  /* 0x0000001b06037211 */ /* 0x080fe400008f0eff */
[----:B------:R-:W-:Y:S01]  /*0830*/  IADD3 R6, P1, R11, R26, RZ ;  /* 0x0000001a0b067210 */ /* 0x000fe20007f3e0ff */
[----:B-----5:R0:W-:Y:S01]  /*0840*/  STL [R1+0x434], R21 ;  /* 0x0004341501007387 */ /* 0x0201e20000100800 */
[----:B------:R-:W-:-:S03]  /*0850*/  LEA.HI.X.SX32 R9, R25, R27, 0x1, P0 ;  /* 0x0000001b19097211 */ /* 0x000fc600000f0eff */
[----:B------:R1:W-:Y:S01]  /*0860*/  STL [R1+0x420], R20 ;  /* 0x0004201401007387 */ /* 0x0003e20000100800 */
[----:B------:R-:W-:-:S03]  /*0870*/  IADD3 R4, P2, R10, R26, RZ ;  /* 0x0000001a0a047210 */ /* 0x000fc60007f5e0ff */
[----:B0-----:R0:W2:Y:S04]  /*0880*/  LDG.E.U16 R21, [R8.64] ;  /* 0x0000000608157981 */ /* 0x0010a8000c1e1500 */
[----:B-1----:R1:W3:Y:S04]  /*0890*/  LDG.E.U16 R20, [R2.64] ;  /* 0x0000000602147981 */ /* 0x0022e8000c1e1500 */
[----:B------:R5:W-:Y:S01]  /*08a0*/  STL [R1+0x424], R19 ;  /* 0x0004241301007387 */ /* 0x000be20000100800 */
[----:B-1----:R-:W-:Y:S02]  /*08b0*/  IADD3 R2, P0, R7, R26, RZ ;  /* 0x0000001a07027210 */ /* 0x002fe40007f1e0ff */
[-C--:B------:R-:W-:Y:S01]  /*08c0*/  LEA.HI.X.SX32 R7, R5, R27.reuse, 0x1, P1 ;  /* 0x0000001b05077211 */ /* 0x080fe200008f0eff */
[----:B------:R1:W-:Y:S01]  /*08d0*/  STL [R1+0x414], R15 ;  /* 0x0004140f01007387 */ /* 0x0003e20000100800 */
[----:B------:R-:W-:-:S05]  /*08e0*/  LEA.HI.X.SX32 R5, R11, R27, 0x1, P2 ;  /* 0x0000001b0b057211 */ /* 0x000fca00010f0eff */
[----:B-----5:R5:W2:Y:S04]  /*08f0*/  LDG.E.U16 R19, [R4.64] ;  /* 0x0000000604137981 */ /* 0x020aa8000c1e1500 */
[----:B-1----:R1:W2:Y:S01]  /*0900*/  LDG.E.U16 R15, [R6.64] ;  /* 0x00000006060f7981 */ /* 0x0022a2000c1e1500 */
[----:B------:R-:W-:Y:S01]  /*0910*/  LEA.HI.X.SX32 R3, R10, R27, 0x1, P0 ;  /* 0x0000001b0a037211 */ /* 0x000fe200000f0eff */
[----:B0-----:R-:W-:-:S04]  /*0920*/  IMAD R8, R0, 0x190, RZ ;  /* 0x0000019000087824 */ /* 0x001fc800078e02ff */
[----:B------:R0:W2:Y:S01]  /*0930*/  LDG.E.U16 R11, [R2.64] ;  /* 0x00000006020b7981 */ /* 0x0000a2000c1e1500 */
[----:B-----5:R-:W-:Y:S01]  /*0940*/  IMAD R4, R0, 0x1a0, RZ ;  /* 0x000001a000047824 */ /* 0x020fe200078e02ff */
[----:B------:R-:W-:Y:S01]  /*0950*/  IADD3 R8, P1, R8, R26, RZ ;  /* 0x0000001a08087210 */ /* 0x000fe20007f3e0ff */
[C---:B0-----:R-:W-:Y:S01]  /*0960*/  IMAD R3, R0.reuse, 0xd0, RZ ;  /* 0x000000d000037824 */ /* 0x041fe200078e02ff */
[----:B------:R0:W-:Y:S01]  /*0970*/  STL [R1+0x408], R16 ;  /* 0x0004081001007387 */ /* 0x0001e20000100800 */
[----:B------:R-:W-:-:S03]  /*0980*/  IMAD R2, R0, 0x1b0, RZ ;  /* 0x000001b000027824 */ /* 0x000fc600078e02ff */
[-C--:B-1----:R-:W-:Y:S01]  /*0990*/  IADD3 R6, P0, R3, R26.reuse, RZ ;  /* 0x0000001a03067210 */ /* 0x082fe20007f1e0ff */
[C---:B------:R-:W-:Y:S02]  /*09a0*/  IMAD R10, R0.reuse, 0xd8, RZ ;  /* 0x000000d8000a7824 */ /* 0x040fe400078e02ff */
[----:B0-----:R-:W-:Y:S01]  /*09b0*/  IMAD R16, R0, 0xc8, RZ ;  /* 0x000000c800107824 */ /* 0x001fe200078e02ff */
[----:B------:R-:W-:-:S04]  /*09c0*/  IADD3 R4, P2, R4, R26, RZ ;  /* 0x0000001a04047210 */ /* 0x000fc80007f5e0ff */
[-C--:B------:R-:W-:Y:S02]  /*09d0*/  LEA.HI.X.SX32 R9, R16, R27.reuse, 0x1, P1 ;  /* 0x0000001b10097211 */ /* 0x080fe400008f0eff */
[----:B------:R-:W-:Y:S02]  /*09e0*/  IADD3 R2, P1, R2, R26, RZ ;  /* 0x0000001a02027210 */ /* 0x000fe40007f3e0ff */
[-C--:B------:R-:W-:Y:S02]  /*09f0*/  LEA.HI.X.SX32 R5, R3, R27.reuse, 0x1, P2 ;  /* 0x0000001b03057211 */ /* 0x080fe400010f0eff */
[-C--:B------:R-:W-:Y:S01]  /*0a00*/  LEA.HI.X.SX32 R3, R10, R27.reuse, 0x1, P1 ;  /* 0x0000001b0a037211 */ /* 0x080fe200008f0eff */
[----:B----4-:R0:W-:Y:S02]  /*0a10*/  STL [R1+0x3d4], R13 ;  /* 0x0003d40d01007387 */ /* 0x0101e40000100800 */
[----:B0-----:R-:W-:Y:S02]  /*0a20*/  IMAD R13, R0, 0x68, RZ ;  /* 0x00000068000d7824 */ /* 0x001fe400078e02ff */
[----:B------:R0:W-:Y:S03]  /*0a30*/  STL [R1+0x28c], R17 ;  /* 0x00028c1101007387 */ /* 0x0001e60000100800 */
[----:B------:R-:W-:-:S05]  /*0a40*/  LEA.HI.X.SX32 R7, R13, R27, 0x1, P0 ;  /* 0x0000001b0d077211 */ /* 0x000fca00000f0eff */
[----:B------:R1:W4:Y:S04]  /*0a50*/  LDG.E.U16 R10, [R6.64] ;  /* 0x00000006060a7981 */ /* 0x000328000c1e1500 */
[----:B0-----:R0:W5:Y:S04]  /*0a60*/  LDG.E.U16 R17, [R8.64] ;  /* 0x0000000608117981 */ /* 0x001168000c1e1500 */
[----:B------:R0:W-:Y:S04]  /*0a70*/  STL [R1+0x404], R14 ;  /* 0x0004040e01007387 */ /* 0x0001e80000100800 */
[----:B------:R1:W-:Y:S04]  /*0a80*/  STL [R1+0x284], R12 ;  /* 0x0002840c01007387 */ /* 0x0003e80000100800 */
[----:B0-----:R0:W4:Y:S04]  /*0a90*/  LDG.E.U16 R14, [R4.64] ;  /* 0x00000006040e7981 */ /* 0x001128000c1e1500 */
[----:B-1----:R1:W4:Y:S01]  /*0aa0*/  LDG.E.U16 R12, [R2.64] ;  /* 0x00000006020c7981 */ /* 0x002322000c1e1500 */
[----:B0-----:R-:W-:-:S03]  /*0ab0*/  IMAD R5, R0, 0x70, RZ ;  /* 0x0000007000057824 */ /* 0x001fc600078e02ff */
[----:B---3--:R0:W-:Y:S01]  /*0ac0*/  STL [R1+0x278], R20 ;  /* 0x0002781401007387 */ /* 0x0081e20000100800 */
[C---:B------:R-:W-:Y:S02]  /*0ad0*/  IMAD R4, R0.reuse, 0x1c0, RZ ;  /* 0x000001c000047824 */ /* 0x040fe400078e02ff */
[C---:B-1----:R-:W-:Y:S01]  /*0ae0*/  IMAD R3, R0.reuse, 0xe0, RZ ;  /* 0x000000e000037824 */ /* 0x042fe200078e02ff */
[-C--:B------:R-:W-:Y:S01]  /*0af0*/  IADD3 R8, P0, R5, R26.reuse, RZ ;  /* 0x0000001a05087210 */ /* 0x080fe20007f1e0ff */
[C---:B------:R-:W-:Y:S01]  /*0b00*/  IMAD R2, R0.reuse, 0x1d0, RZ ;  /* 0x000001d000027824 */ /* 0x040fe200078e02ff */
[----:B--2---:R-:W-:Y:S01]  /*0b10*/  STL [R1+0x400], R21 ;  /* 0x0004001501007387 */ /* 0x004fe20000100800 */
[----:B0-----:R-:W-:Y:S01]  /*0b20*/  IMAD R20, R0, 0x38, RZ ;  /* 0x0000003800147824 */ /* 0x001fe200078e02ff */
[-C--:B------:R-:W-:Y:S02]  /*0b30*/  IADD3 R6, P1, R3, R26.reuse, RZ ;  /* 0x0000001a03067210 */ /* 0x080fe40007f3e0ff */
[----:B------:R0:W-:Y:S01]  /*0b40*/  STL [R1+0x3fc], R15 ;  /* 0x0003fc0f01007387 */ /* 0x0001e20000100800 */
[----:B------:R-:W-:-:S02]  /*0b50*/  IADD3 R4, P2, R4, R26, RZ ;  /* 0x0000001a04047210 */ /* 0x000fc40007f5e0ff */
[-C--:B------:R-:W-:Y:S02]  /*0b60*/  LEA.HI.X.SX32 R9, R20, R27.reuse, 0x1, P0 ;  /* 0x0000001b14097211 */ /* 0x080fe400000f0eff */
[----:B------:R-:W-:Y:S02]  /*0b70*/  IADD3 R2, P0, R2, R26, RZ ;  /* 0x0000001a02027210 */ /* 0x000fe40007f1e0ff */
[-C--:B------:R-:W-:Y:S01]  /*0b80*/  LEA.HI.X.SX32 R7, R5, R27.reuse, 0x1, P1 ;  /* 0x0000001b05077211 */ /* 0x080fe200008f0eff */
[----:B------:R1:W2:Y:S01]  /*0b90*/  LDG.E.U16 R28, [R8.64] ;  /* 0x00000006081c7981 */ /* 0x0002a2000c1e1500 */
[----:B0-----:R-:W-:Y:S01]  /*0ba0*/  IMAD R15, R0, 0xe8, RZ ;  /* 0x000000e8000f7824 */ /* 0x001fe200078e02ff */
[-C--:B------:R-:W-:Y:S02]  /*0bb0*/  LEA.HI.X.SX32 R5, R3, R27.reuse, 0x1, P2 ;  /* 0x0000001b03057211 */ /* 0x080fe400010f0eff */
[----:B------:R0:W3:Y:S02]  /*0bc0*/  LDG.E.U16 R22, [R6.64] ;  /* 0x0000000606167981 */ /* 0x0000e4000c1e1500 */
[----:B------:R-:W-:-:S02]  /*0bd0*/  LEA.HI.X.SX32 R3, R15, R27, 0x1, P0 ;  /* 0x0000001b0f037211 */ /* 0x000fc400000f0eff */
[----:B------:R0:W-:Y:S04]  /*0be0*/  STL [R1+0x3f8], R19 ;  /* 0x0003f81301007387 */ /* 0x0001e80000100800 */
[----:B------:R1:W3:Y:S04]  /*0bf0*/  LDG.E.U16 R21, [R4.64] ;  /* 0x0000000604157981 */ /* 0x0002e8000c1e1500 */
[----:B0-----:R0:W3:Y:S01]  /*0c00*/  LDG.E.U16 R19, [R2.64] ;  /* 0x0000000602137981 */ /* 0x0010e2000c1e1500 */
[C---:B------:R-:W-:Y:S02]  /*0c10*/  IMAD R6, R0.reuse, 0x1e0, RZ ;  /* 0x000001e000067824 */ /* 0x040fe400078e02ff */
[----:B------:R-:W-:-:S02]  /*0c20*/  IMAD R24, R0, 0x78, RZ ;  /* 0x0000007800187824 */ /* 0x000fc400078e02ff */
[C---:B-1----:R-:W-:Y:S02]  /*0c30*/  IMAD R4, R0.reuse, 0x1f0, RZ ;  /* 0x000001f000047824 */ /* 0x042fe400078e02ff */
[C---:B0-----:R-:W-:Y:S01]  /*0c40*/  IMAD R3, R0.reuse, 0xf0, RZ ;  /* 0x000000f000037824 */ /* 0x041fe200078e02ff */
[----:B------:R0:W-:Y:S01]  /*0c50*/  STL [R1+0x268], R11 ;  /* 0x0002680b01007387 */ /* 0x0001e20000100800 */
[----:B------:R-:W-:-:S03]  /*0c60*/  IMAD R2, R0, 0x102, RZ ;  /* 0x0000010200027824 */ /* 0x000fc600078e02ff */
[CC--:B------:R-:W-:Y:S02]  /*0c70*/  IADD3 R8, P0, R3.reuse, R26.reuse, RZ ;  /* 0x0000001a03087210 */ /* 0x0c0fe40007f1e0ff */
[-C--:B------:R-:W-:Y:S02]  /*0c80*/  IADD3 R6, P1, R6, R26.reuse, RZ ;  /* 0x0000001a06067210 */ /* 0x080fe40007f3e0ff */
[-C--:B------:R-:W-:Y:S01]  /*0c90*/  IADD3 R4, P2, R4, R26.reuse, RZ ;  /* 0x0000001a04047210 */ /* 0x080fe20007f5e0ff */
[----:B0-----:R-:W-:Y:S01]  /*0ca0*/  IMAD R11, R0, 0xf8, RZ ;  /* 0x000000f8000b7824 */ /* 0x001fe200078e02ff */
[-C--:B------:R-:W-:Y:S02]  /*0cb0*/  LEA.HI.X.SX32 R9, R24, R27.reuse, 0x1, P0 ;  /* 0x0000001b18097211 */ /* 0x080fe400000f0eff */
[----:B------:R-:W-:Y:S02]  /*0cc0*/  IADD3 R2, P0, R2, R26, RZ ;  /* 0x0000001a02027210 */ /* 0x000fe40007f1e0ff */
[----:B------:R-:W-:-:S02]  /*0cd0*/  LEA.HI.X.SX32 R7, R3, R27, 0x1, P1 ;  /* 0x0000001b03077211 */ /* 0x000fc400008f0eff */
[----:B------:R-:W-:Y:S01]  /*0ce0*/  LEA.HI.X.SX32 R5, R11, R27, 0x1, P2 ;  /* 0x0000001b0b057211 */ /* 0x000fe200010f0eff */
[----:B-----5:R0:W-:Y:S04]  /*0cf0*/  STL [R1+0x260], R17 ;  /* 0x0002601101007387 */ /* 0x0201e80000100800 */
[----:B----4-:R1:W-:Y:S04]  /*0d00*/  STL [R1+0x3f0], R10 ;  /* 0x0003f00a01007387 */ /* 0x0103e80000100800 */
[----:B0-----:R0:W4:Y:S01]  /*0d10*/  LDG.E.U16 R17, [R8.64] ;  /* 0x0000000608117981 */ /* 0x001122000c1e1500 */
[----:B-1----:R-:W-:-:S03]  /*0d20*/  IMAD R10, R0, 0x81, RZ ;  /* 0x00000081000a7824 */ /* 0x002fc600078e02ff */
[----:B------:R1:W-:Y:S02]  /*0d30*/  STL [R1+0x250], R14 ;  /* 0x0002500e01007387 */ /* 0x0003e40000100800 */
[----:B------:R-:W-:Y:S02]  /*0d40*/  LEA.HI.X.SX32 R3, R10, R27, 0x1, P0 ;  /* 0x0000001b0a037211 */ /* 0x000fe400000f0eff */
[----:B------:R5:W-:Y:S01]  /*0d50*/  STL [R1+0x1e8], R12 ;  /* 0x0001e80c01007387 */ /* 0x000be20000100800 */
[----:B0-----:R-:W-:-:S03]  /*0d60*/  IMAD R8, R0, 0x112, RZ ;  /* 0x0000011200087824 */ /* 0x001fc600078e02ff */
[----:B------:R0:W4:Y:S04]  /*0d70*/  LDG.E.U16 R11, [R2.64] ;  /* 0x00000006020b7981 */ /* 0x000128000c1e1500 */
[----:B-1----:R1:W4:Y:S04]  /*0d80*/  LDG.E.U16 R14, [R6.64] ;  /* 0x00000006060e7981 */ /* 0x002328000c1e1500 */
[----:B-----5:R5:W4:Y:S01]  /*0d90*/  LDG.E.U16 R12, [R4.64] ;  /* 0x00000006040c7981 */ /* 0x020b22000c1e1500 */
[----:B------:R-:W-:Y:S01]  /*0da0*/  IADD3 R8, P0, R8, R26, RZ ;  /* 0x0000001a08087210 */ /* 0x000fe20007f1e0ff */
[----:B0-----:R-:W-:-:S02]  /*0db0*/  IMAD R3, R0, 0x89, RZ ;  /* 0x0000008900037824 */ /* 0x001fc400078e02ff */
[C---:B------:R-:W-:Y:S02]  /*0dc0*/  IMAD R2, R0.reuse, 0x142, RZ ;  /* 0x0000014200027824 */ /* 0x040fe400078e02ff */
[C---:B-1----:R-:W-:Y:S02]  /*0dd0*/  IMAD R6, R0.reuse, 0x122, RZ ;  /* 0x0000012200067824 */ /* 0x042fe400078e02ff */
[----:B-----5:R-:W-:-:S03]  /*0de0*/  IMAD R4, R0, 0x132, RZ ;  /* 0x0000013200047824 */ /* 0x020fc600078e02ff */
[-C--:B------:R-:W-:Y:S01]  /*0df0*/  IADD3 R6, P1, R6, R26.reuse, RZ ;  /* 0x0000001a06067210 */ /* 0x080fe20007f3e0ff */
[C---:B------:R-:W-:Y:S01]  /*0e00*/  IMAD R7, R0.reuse, 0x91, RZ ;  /* 0x0000009100077824 */ /* 0x040fe200078e02ff */
[-C--:B------:R-:W-:Y:S01]  /*0e10*/  LEA.HI.X.SX32 R9, R3, R27.reuse, 0x1, P0 ;  /* 0x0000001b03097211 */ /* 0x080fe200000f0eff */
[----:B------:R-:W-:Y:S01]  /*0e20*/  IMAD R5, R0, 0x99, RZ ;  /* 0x0000009900057824 */ /* 0x000fe200078e02ff */
[-C--:B------:R-:W-:Y:S01]  /*0e30*/  IADD3 R4, P2, R4, R26.reuse, RZ ;  /* 0x0000001a04047210 */ /* 0x080fe20007f5e0ff */
[----:B------:R-:W-:Y:S01]  /*0e40*/  IMAD R3, R0, 0xa1, RZ ;  /* 0x000000a100037824 */ /* 0x000fe200078e02ff */
[----:B------:R-:W-:Y:S02]  /*0e50*/  IADD3 R2, P0, R2, R26, RZ ;  /* 0x0000001a02027210 */ /* 0x000fe40007f1e0ff */
[-C--:B------:R-:W-:Y:S01]  /*0e60*/  LEA.HI.X.SX32 R7, R7, R27.reuse, 0x1, P1 ;  /* 0x0000001b07077211 */ /* 0x080fe200008f0eff */
[----:B--2---:R-:W-:Y:S01]  /*0e70*/  STL [R1+0x3dc], R28 ;  /* 0x0003dc1c01007387 */ /* 0x004fe20000100800 */
[----:B------:R-:W-:-:S02]  /*0e80*/  LEA.HI.X.SX32 R5, R5, R27, 0x1, P2 ;  /* 0x0000001b05057211 */ /* 0x000fc400010f0eff */
[----:B------:R-:W-:Y:S01]  /*0e90*/  LEA.HI.X.SX32 R3, R3, R27, 0x1, P0 ;  /* 0x0000001b03037211 */ /* 0x000fe200000f0eff */
[----:B---3--:R0:W-:Y:S04]  /*0ea0*/  STL [R1+0x3d8], R22 ;  /* 0x0003d81601007387 */ /* 0x0081e80000100800 */
[----:B------:R1:W-:Y:S04]  /*0eb0*/  STL [R1+0x1cc], R21 ;  /* 0x0001cc1501007387 */ /* 0x0003e80000100800 */
[----:B------:R2:W-:Y:S04]  /*0ec0*/  STL [R1+0x3e0], R19 ;  /* 0x0003e01301007387 */ /* 0x0005e80000100800 */
[----:B0-----:R0:W3:Y:S04]  /*0ed0*/  LDG.E.U16 R22, [R8.64] ;  /* 0x0000000608167981 */ /* 0x0010e8000c1e1500 */
[----:B-1----:R1:W5:Y:S04]  /*0ee0*/  LDG.E.U16 R21, [R6.64] ;  /* 0x0000000606157981 */ /* 0x002368000c1e1500 */
[----:B--2---:R2:W5:Y:S04]  /*0ef0*/  LDG.E.U16 R19, [R4.64] ;  /* 0x0000000604137981 */ /* 0x004568000c1e1500 */
[----:B------:R2:W5:Y:S01]  /*0f00*/  LDG.E.U16 R10, [R2.64] ;  /* 0x00000006020a7981 */ /* 0x000562000c1e1500 */
[----:B0-----:R-:W-:-:S02]  /*0f10*/  IMAD R8, R0, 0x152, RZ ;  /* 0x0000015200087824 */ /* 0x001fc400078e02ff */
[C---:B-1----:R-:W-:Y:S02]  /*0f20*/  IMAD R6, R0.reuse, 0x162, RZ ;  /* 0x0000016200067824 */ /* 0x042fe400078e02ff */
[----:B------:R-:W-:Y:S01]  /*0f30*/  IMAD R7, R0, 0xb1, RZ ;  /* 0x000000b100077824 */ /* 0x000fe200078e02ff */
[-C--:B------:R-:W-:Y:S02]  /*0f40*/  IADD3 R8, P0, R8, R26.reuse, RZ ;  /* 0x0000001a08087210 */ /* 0x080fe40007f1e0ff */
[----:B------:R-:W-:Y:S01]  /*0f50*/  IADD3 R6, P1, R6, R26, RZ ;  /* 0x0000001a06067210 */ /* 0x000fe20007f3e0ff */
[----:B--2---:R-:W-:-:S03]  /*0f60*/  IMAD R3, R0, 0xa9, RZ ;  /* 0x000000a900037824 */ /* 0x004fc600078e02ff */
[-C--:B------:R-:W-:Y:S01]  /*0f70*/  LEA.HI.X.SX32 R7, R7, R27.reuse, 0x1, P1 ;  /* 0x0000001b07077211 */ /* 0x080fe200008f0eff */
[C---:B------:R-:W-:Y:S01]  /*0f80*/  IMAD R2, R0.reuse, 0x182, RZ ;  /* 0x0000018200027824 */ /* 0x040fe200078e02ff */
[----:B------:R-:W-:Y:S01]  /*0f90*/  LEA.HI.X.SX32 R9, R3, R27, 0x1, P0 ;  /* 0x0000001b03097211 */ /* 0x000fe200000f0eff */
[C---:B------:R-:W-:Y:S02]  /*0fa0*/  IMAD R3, R0.reuse, 0xc1, RZ ;  /* 0x000000c100037824 */ /* 0x040fe400078e02ff */
[----:B------:R-:W-:Y:S01]  /*0fb0*/  IMAD R4, R0, 0x172, RZ ;  /* 0x0000017200047824 */ /* 0x000fe200078e02ff */
[----:B------:R-:W-:Y:S01]  /*0fc0*/  IADD3 R2, P0, R2, R26, RZ ;  /* 0x0000001a02027210 */ /* 0x000fe20007f1e0ff */
[----:B------:R-:W-:-:S03]  /*0fd0*/  IMAD R5, R0, 0xb9, RZ ;  /* 0x000000b900057824 */ /* 0x000fc600078e02ff */
[----:B------:R-:W-:Y:S02]  /*0fe0*/  LEA.HI.X.SX32 R3, R3, R27, 0x1, P0 ;  /* 0x0000001b03037211 */ /* 0x000fe400000f0eff */
[----:B------:R-:W-:-:S04]  /*0ff0*/  IADD3 R4, P2, R4, R26, RZ ;  /* 0x0000001a04047210 */ /* 0x000fc80007f5e0ff */
[----:B------:R-:W-:Y:S01]  /*1000*/  LEA.HI.X.SX32 R5, R5, R27, 0x1, P2 ;  /* 0x0000001b05057211 */ /* 0x000fe200010f0eff */
[----:B----4-:R0:W-:Y:S04]  /*1010*/  STL [R1+0x3d0], R17 ;  /* 0x0003d01101007387 */ /* 0x0101e80000100800 */
[----:B0-----:R0:W2:Y:S04]  /*1020*/  LDG.E.U16 R17, [R6.64] ;  /* 0x0000000606117981 */ /* 0x0010a8000c1e1500 */
[----:B------:R1:W-:Y:S04]  /*1030*/  STL [R1+0x3c8], R14 ;  /* 0x0003c80e01007387 */ /* 0x0003e80000100800 */
[----:B------:R4:W-:Y:S04]  /*1040*/  STL [R1+0x3c4], R12 ;  /* 0x0003c40c01007387 */ /* 0x0009e80000100800 */
[----:B------:R0:W-:Y:S04]  /*1050*/  STL [R1+0x3cc], R11 ;  /* 0x0003cc0b01007387 */ /* 0x0001e80000100800 */
[----:B-1----:R1:W2:Y:S04]  /*1060*/  LDG.E.U16 R14, [R4.64] ;  /* 0x00000006040e7981 */ /* 0x0022a8000c1e1500 */
[----:B----4-:R4:W2:Y:S04]  /*1070*/  LDG.E.U16 R12, [R2.64] ;  /* 0x00000006020c7981 */ /* 0x0108a8000c1e1500 */
[----:B0-----:R0:W2:Y:S01]  /*1080*/  LDG.E.U16 R11, [R8.64] ;  /* 0x00000006080b7981 */ /* 0x0010a2000c1e1500 */
[----:B----4-:R-:W-:-:S02]  /*1090*/  IMAD R3, R0, 0xc9, RZ ;  /* 0x000000c900037824 */ /* 0x010fc400078e02ff */
[----:B0-----:R-:W-:-:S05]  /*10a0*/  IMAD R8, R0, 0x192, RZ ;  /* 0x0000019200087824 */ /* 0x001fca00078e02ff */
[----:B------:R-:W-:-:S04]  /*10b0*/  IADD3 R8, P0, R8, R26, RZ ;  /* 0x0000001a08087210 */ /* 0x000fc80007f1e0ff */
[----:B------:R-:W-:Y:S01]  /*10c0*/  LEA.HI.X.SX32 R9, R3, R27, 0x1, P0 ;  /* 0x0000001b03097211 */ /* 0x000fe200000f0eff */
[----:B---3--:R-:W-:Y:S04]  /*10d0*/  STL [R1+0x3c0], R22 ;  /* 0x0003c01601007387 */ /* 0x008fe80000100800 */
[----:B-----5:R-:W-:Y:S04]  /*10e0*/  STL [R1+0x3bc], R21 ;  /* 0x0003bc1501007387 */ /* 0x020fe80000100800 */
[----:B------:R-:W-:Y:S04]  /*10f0*/  STL [R1+0x3b8], R19 ;  /* 0x0003b81301007387 */ /* 0x000fe80000100800 */
[----:B------:R0:W-:Y:S04]  /*1100*/  STL [R1+0x3b4], R10 ;  /* 0x0003b40a01007387 */ /* 0x0001e80000100800 */
[----:B0-----:R0:W3:Y:S01]  /*1110*/  LDG.E.U16 R10, [R8.64] ;  /* 0x00000006080a7981 */ /* 0x0010e2000c1e1500 */
[----:B------:R-:W-:-:S02]  /*1120*/  IMAD R6, R0, 0x1a2, RZ ;  /* 0x000001a200067824 */ /* 0x000fc400078e02ff */
[C---:B------:R-:W-:Y:S02]  /*1130*/  IMAD R2, R0.reuse, 0x1c2, RZ ;  /* 0x000001c200027824 */ /* 0x040fe400078e02ff */
[----:B------:R-:W-:Y:S01]  /*1140*/  IMAD R7, R0, 0xd1, RZ ;  /* 0x000000d100077824 */ /* 0x000fe200078e02ff */
[-C--:B------:R-:W-:Y:S01]  /*1150*/  IADD3 R6, P1, R6, R26.reuse, RZ ;  /* 0x0000001a06067210 */ /* 0x080fe20007f3e0ff */
[----:B------:R-:W-:Y:S01]  /*1160*/  IMAD R3, R0, 0xe1, RZ ;  /* 0x000000e100037824 */ /* 0x000fe200078e02ff */
[-C--:B------:R-:W-:Y:S01]  /*1170*/  IADD3 R2, P0, R2, R26.reuse, RZ ;  /* 0x0000001a02027210 */ /* 0x080fe20007f1e0ff */
[C---:B-1----:R-:W-:Y:S01]  /*1180*/  IMAD R4, R0.reuse, 0x1b2, RZ ;  /* 0x000001b200047824 */ /* 0x042fe200078e02ff */
[-C--:B------:R-:W-:Y:S02]  /*1190*/  LEA.HI.X.SX32 R7, R7, R27.reuse, 0x1, P1 ;  /* 0x0000001b07077211 */ /* 0x080fe400008f0eff */
[----:B------:R-:W-:Y:S01]  /*11a0*/  LEA.HI.X.SX32 R3, R3, R27, 0x1, P0 ;  /* 0x0000001b03037211 */ /* 0x000fe200000f0eff */
[----:B0-----:R-:W-:Y:S01]  /*11b0*/  IMAD R8, R0, 0x1d2, RZ ;  /* 0x000001d200087824 */ /* 0x001fe200078e02ff */
[-C--:B------:R-:W-:Y:S01]  /*11c0*/  IADD3 R4, P2, R4, R26.reuse, RZ ;  /* 0x0000001a04047210 */ /* 0x080fe20007f5e0ff */
[----:B------:R-:W-:Y:S01]  /*11d0*/  IMAD R5, R0, 0xd9, RZ ;  /* 0x000000d900057824 */ /* 0x000fe200078e02ff */
[----:B------:R0:W4:Y:S02]  /*11e0*/  LDG.E.U16 R29, [R6.64] ;  /* 0x00000006061d7981 */ /* 0x000124000c1e1500 */
[----:B------:R-:W-:-:S02]  /*11f0*/  IADD3 R8, P0, R8, R26, RZ ;  /* 0x0000001a08087210 */ /* 0x000fc40007f1e0ff */
[----:B------:R1:W5:Y:S01]  /*1200*/  LDG.E.U16 R22, [R2.64] ;  /* 0x0000000602167981 */ /* 0x000362000c1e1500 */
[----:B------:R-:W-:Y:S01]  /*1210*/  LEA.HI.X.SX32 R5, R5, R27, 0x1, P2 ;  /* 0x0000001b05057211 */ /* 0x000fe200010f0eff */
[----:B0-----:R-:W-:-:S04]  /*1220*/  IMAD R6, R0, 0x1e2, RZ ;  /* 0x000001e200067824 */ /* 0x001fc800078e02ff */
[----:B------:R0:W4:Y:S01]  /*1230*/  LDG.E.U16 R28, [R4.64] ;  /* 0x00000006041c7981 */ /* 0x000122000c1e1500 */
[----:B-1----:R-:W-:Y:S01]  /*1240*/  IMAD R2, R0, 0xe9, RZ ;  /* 0x000000e900027824 */ /* 0x002fe200078e02ff */
[----:B------:R-:W-:Y:S01]  /*1250*/  IADD3 R6, P1, R6, R26, RZ ;  /* 0x0000001a06067210 */ /* 0x000fe20007f3e0ff */
[----:B------:R-:W-:-:S03]  /*1260*/  IMAD R7, R0, 0xf1, RZ ;  /* 0x000000f100077824 */ /* 0x000fc600078e02ff */
[-C--:B------:R-:W-:Y:S02]  /*1270*/  LEA.HI.X.SX32 R9, R2, R27.reuse, 0x1, P0 ;  /* 0x0000001b02097211 */ /* 0x080fe400000f0eff */
[----:B------:R-:W-:Y:S01]  /*1280*/  LEA.HI.X.SX32 R7, R7, R27, 0x1, P1 ;  /* 0x0000001b07077211 */ /* 0x000fe200008f0eff */
[C---:B0-----:R-:W-:Y:S02]  /*1290*/  IMAD R4, R0.reuse, 0x1f2, RZ ;  /* 0x000001f200047824 */ /* 0x041fe400078e02ff */
[----:B------:R-:W-:Y:S02]  /*12a0*/  IMAD R5, R0, 0xf9, RZ ;  /* 0x000000f900057824 */ /* 0x000fe400078e02ff */
[----:B------:R0:W5:Y:S01]  /*12b0*/  LDG.E.U16 R19, [R6.64] ;  /* 0x0000000606137981 */ /* 0x000162000c1e1500 */
[----:B------:R-:W-:Y:S01]  /*12c0*/  IADD3 R4, P2, R4, R26, RZ ;  /* 0x0000001a04047210 */ /* 0x000fe20007f5e0ff */
[----:B------:R-:W-:-:S03]  /*12d0*/  IMAD R3, R0, 0x11, RZ ;  /* 0x0000001100037824 */ /* 0x000fc600078e02ff */
[----:B------:R-:W-:-:S05]  /*12e0*/  LEA.HI.X.SX32 R5, R5, R27, 0x1, P2 ;  /* 0x0000001b05057211 */ /* 0x000fca00010f0eff */
[----:B------:R1:W5:Y:S01]  /*12f0*/  LDG.E.U16 R21, [R4.64] ;  /* 0x0000000604157981 */ /* 0x000362000c1e1500 */
[C---:B0-----:R-:W-:Y:S02]  /*1300*/  IMAD R6, R0.reuse, 0x42, RZ ;  /* 0x0000004200067824 */ /* 0x041fe400078e02ff */
[----:B------:R-:W-:-:S03]  /*1310*/  IMAD R7, R0, 0x21, RZ ;  /* 0x0000002100077824 */ /* 0x000fc600078e02ff */
[----:B------:R-:W-:-:S04]  /*1320*/  IADD3 R6, P1, R6, R26, RZ ;  /* 0x0000001a06067210 */ /* 0x000fc80007f3e0ff */
[----:B------:R-:W-:Y:S01]  /*1330*/  LEA.HI.X.SX32 R7, R7, R27, 0x1, P1 ;  /* 0x0000001b07077211 */ /* 0x000fe200008f0eff */
[----:B--2---:R0:W-:Y:S04]  /*1340*/  STL [R1+0x3b0], R11 ;  /* 0x0003b00b01007387 */ /* 0x0041e80000100800 */
[----:B------:R2:W-:Y:S01]  /*1350*/  STL [R1+0x3ac], R17 ;  /* 0x0003ac1101007387 */ /* 0x0005e20000100800 */
[----:B0-----:R-:W-:-:S03]  /*1360*/  IMAD R11, R0, 0x22, RZ ;  /* 0x00000022000b7824 */ /* 0x001fc600078e02ff */
[----:B--2---:R0:W2:Y:S02]  /*1370*/  LDG.E.U16 R17, [R8.64] ;  /* 0x0000000608117981 */ /* 0x0040a4000c1e1500 */
[----:B------:R-:W-:-:S04]  /*1380*/  IADD3 R2, P0, R11, R26, RZ ;  /* 0x0000001a0b027210 */ /* 0x000fc80007f1e0ff */
[----:B------:R-:W-:Y:S01]  /*1390*/  LEA.HI.X.SX32 R3, R3, R27, 0x1, P0 ;  /* 0x0000001b03037211 */ /* 0x000fe200000f0eff */
[----:B------:R0:W-:Y:S04]  /*13a0*/  STL [R1+0x3a8], R14 ;  /* 0x0003a80e01007387 */ /* 0x0001e80000100800 */
[----:B------:R1:W-:Y:S04]  /*13b0*/  STL [R1+0x3a4], R12 ;  /* 0x0003a40c01007387 */ /* 0x0003e80000100800 */
[----:B0-----:R0:W2:Y:S01]  /*13c0*/  LDG.E.U16 R14, [R2.64] ;  /* 0x00000006020e7981 */ /* 0x0010a2000c1e1500 */
[----:B-1----:R-:W-:-:S05]  /*13d0*/  IMAD R12, R0, 0x32, RZ ;  /* 0x00000032000c7824 */ /* 0x002fca00078e02ff */
[----:B------:R-:W-:Y:S01]  /*13e0*/  IADD3 R8, P0, R12, R26, RZ ;  /* 0x0000001a0c087210 */ /* 0x000fe20007f1e0ff */
[----:B0-----:R-:W-:Y:S01]  /*13f0*/  IMAD R2, R0, 0x19, RZ ;  /* 0x0000001900027824 */ /* 0x001fe200078e02ff */
[----:B---3--:R0:W-:Y:S04]  /*1400*/  STL [R1+0x3a0], R10 ;  /* 0x0003a00a01007387 */ /* 0x0081e80000100800 */
[----:B------:R-:W-:Y:S01]  /*1410*/  LEA.HI.X.SX32 R9, R2, R27, 0x1, P0 ;  /* 0x0000001b02097211 */ /* 0x000fe200000f0eff */
[----:B0-----:R-:W-:-:S05]  /*1420*/  IMAD R10, R0, 0x62, RZ ;  /* 0x00000062000a7824 */ /* 0x001fca00078e02ff */
[----:B------:R-:W-:Y:S02]  /*1430*/  IADD3 R2, P0, R10, R26, RZ ;  /* 0x0000001a0a027210 */ /* 0x000fe40007f1e0ff */
[----:B------:R0:W3:Y:S01]  /*1440*/  LDG.E.U16 R10, [R6.64] ;  /* 0x00000006060a7981 */ /* 0x0000e2000c1e1500 */
[C---:B------:R-:W-:Y:S02]  /*1450*/  IMAD R4, R0.reuse, 0x52, RZ ;  /* 0x0000005200047824 */ /* 0x040fe400078e02ff */
[----:B------:R-:W-:-:S03]  /*1460*/  IMAD R5, R0, 0x29, RZ ;  /* 0x0000002900057824 */ /* 0x000fc600078e02ff */
[----:B------:R-:W-:Y:S01]  /*1470*/  IADD3 R4, P2, R4, R26, RZ ;  /* 0x0000001a04047210 */ /* 0x000fe20007f5e0ff */
[----:B------:R-:W-:-:S03]  /*1480*/  IMAD R3, R0, 0x31, RZ ;  /* 0x0000003100037824 */ /* 0x000fc600078e02ff */
[-C--:B------:R-:W-:Y:S01]  /*1490*/  LEA.HI.X.SX32 R5, R5, R27.reuse, 0x1, P2 ;  /* 0x0000001b05057211 */ /* 0x080fe200010f0eff */
[----:B----4-:R1:W-:Y:S01]  /*14a0*/  STL [R1+0x39c], R29 ;  /* 0x00039c1d01007387 */ /* 0x0103e20000100800 */
[----:B------:R-:W-:-:S03]  /*14b0*/  LEA.HI.X.SX32 R3, R3, R27, 0x1, P0 ;  /* 0x0000001b03037211 */ /* 0x000fc600000f0eff */
[----:B------:R4:W-:Y:S04]  /*14c0*/  STL [R1+0x398], R28 ;  /* 0x0003981c01007387 */ /* 0x0009e80000100800 */
[----:B-----5:R5:W-:Y:S01]  /*14d0*/  STL [R1+0x394], R22 ;  /* 0x0003941601007387 */ /* 0x020be20000100800 */
[----:B0-----:R-:W-:-:S03]  /*14e0*/  IMAD R7, R0, 0x41, RZ ;  /* 0x0000004100077824 */ /* 0x001fc600078e02ff */
[----:B-1----:R0:W3:Y:S04]  /*14f0*/  LDG.E.U16 R29, [R2.64] ;  /* 0x00000006021d7981 */ /* 0x0020e8000c1e1500 */
[----:B----4-:R1:W4:Y:S04]  /*1500*/  LDG.E.U16 R28, [R4.64] ;  /* 0x00000006041c7981 */ /* 0x010328000c1e1500 */
[----:B-----5:R5:W4:Y:S01]  /*1510*/  LDG.E.U16 R22, [R8.64] ;  /* 0x0000000608167981 */ /* 0x020b22000c1e1500 */
[C---:B0-----:R-:W-:Y:S02]  /*1520*/  IMAD R2, R0.reuse, 0x39, RZ ;  /* 0x0000003900027824 */ /* 0x041fe400078e02ff */
[----:B-1----:R-:W-:-:S02]  /*1530*/  IMAD R4, R0, 0x72, RZ ;  /* 0x0000007200047824 */ /* 0x002fc400078e02ff */
[----:B------:R-:W-:-:S03]  /*1540*/  IMAD R5, R0, 0x49, RZ ;  /* 0x0000004900057824 */ /* 0x000fc600078e02ff */
[----:B-----5:R-:W-:-:S04]  /*1550*/  IADD3 R8, P0, R4, R26, RZ ;  /* 0x0000001a04087210 */ /* 0x020fc80007f1e0ff */
[----:B------:R-:W-:Y:S01]  /*1560*/  LEA.HI.X.SX32 R9, R2, R27, 0x1, P0 ;  /* 0x0000001b02097211 */ /* 0x000fe200000f0eff */
[----:B------:R-:W-:-:S04]  /*1570*/  IMAD R3, R0, 0x51, RZ ;  /* 0x0000005100037824 */ /* 0x000fc800078e02ff */
[----:B------:R0:W5:Y:S04]  /*1580*/  LDG.E.U16 R8, [R8.64] ;  /* 0x0000000608087981 */ /* 0x000168000c1e1500 */
[----:B--2---:R1:W-:Y:S04]  /*1590*/  STL [R1+0x38c], R17 ;  /* 0x00038c1101007387 */ /* 0x0043e80000100800 */
[----:B------:R2:W-:Y:S01]  /*15a0*/  STL [R1+0x388], R19 ;  /* 0x0003881301007387 */ /* 0x0005e20000100800 */
[C---:B-1----:R-:W-:Y:S02]  /*15b0*/  IMAD R17, R0.reuse, 0x82, RZ ;  /* 0x0000008200117824 */ /* 0x042fe400078e02ff */
[----:B--2---:R-:W-:-:S03]  /*15c0*/  IMAD R19, R0, 0x92, RZ ;  /* 0x0000009200137824 */ /* 0x004fc600078e02ff */
[-C--:B------:R-:W-:Y:S02]  /*15d0*/  IADD3 R6, P1, R17, R26.reuse, RZ ;  /* 0x0000001a11067210 */ /* 0x080fe40007f3e0ff */
[----:B------:R-:W-:Y:S02]  /*15e0*/  IADD3 R4, P2, R19, R26, RZ ;  /* 0x0000001a13047210 */ /* 0x000fe40007f5e0ff */
[-C--:B------:R-:W-:Y:S01]  /*15f0*/  LEA.HI.X.SX32 R7, R7, R27.reuse, 0x1, P1 ;  /* 0x0000001b07077211 */ /* 0x080fe200008f0eff */
[----:B------:R1:W-:Y:S01]  /*1600*/  STL [R1+0x384], R21 ;  /* 0x0003841501007387 */ /* 0x0003e20000100800 */
[----:B------:R-:W-:-:S03]  /*1610*/  LEA.HI.X.SX32 R5, R5, R27, 0x1, P2 ;  /* 0x0000001b05057211 */ /* 0x000fc600010f0eff */
[----:B0-----:R0:W2:Y:S01]  /*1620*/  LDG.E.U16 R9, [R6.64] ;  /* 0x0000000606097981 */ /* 0x0010a2000c1e1500 */
[----:B-1----:R-:W-:-:S03]  /*1630*/  IMAD R21, R0, 0xa2, RZ ;  /* 0x000000a200157824 */ /* 0x002fc600078e02ff */
[----:B------:R1:W-:Y:S02]  /*1640*/  STL [R1+0x390], R14 ;  /* 0x0003900e01007387 */ /* 0x0003e40000100800 */
[----:B------:R-:W-:Y:S02]  /*1650*/  IADD3 R2, P0, R21, R26, RZ ;  /* 0x0000001a15027210 */ /* 0x000fe40007f1e0ff */
[----:B-1----:R1:W2:Y:S02]  /*1660*/  LDG.E.U16 R14, [R4.64] ;  /* 0x00000006040e7981 */ /* 0x0022a4000c1e1500 */
[----:B------:R-:W-:Y:S02]  /*1670*/  LEA.HI.X.SX32 R3, R3, R27, 0x1, P0 ;  /* 0x0000001b03037211 */ /* 0x000fe400000f0eff */
[----:B---3--:R3:W-:Y:S04]  /*1680*/  STL [R1+0x37c], R10 ;  /* 0x00037c0a01007387 */ /* 0x0087e80000100800 */
[----:B---3--:R3:W2:Y:S01]  /*1690*/  LDG.E.U16 R10, [R2.64] ;  /* 0x00000006020a7981 */ /* 0x0086a2000c1e1500 */
[----:B-1----:R-:W-:-:S02]  /*16a0*/  IMAD R5, R0, 0x61, RZ ;  /* 0x0000006100057824 */ /* 0x002fc400078e02ff */
[C---:B---3--:R-:W-:Y:S01]  /*16b0*/  IMAD R3, R0.reuse, 0x59, RZ ;  /* 0x0000005900037824 */ /* 0x048fe200078e02ff */
[----:B----4-:R1:W-:Y:S04]  /*16c0*/  STL [R1+0x380], R22 ;  /* 0x0003801601007387 */ /* 0x0103e80000100800 */
[----:B------:R3:W-:Y:S01]  /*16d0*/  STL [R1+0x378], R28 ;  /* 0x0003781c01007387 */ /* 0x0007e20000100800 */
[----:B-1----:R-:W-:-:S03]  /*16e0*/  IMAD R22, R0, 0xb2, RZ ;  /* 0x000000b200167824 */ /* 0x002fc600078e02ff */
[----:B------:R1:W-:Y:S01]  /*16f0*/  STL [R1+0x374], R29 ;  /* 0x0003741d01007387 */ /* 0x0003e20000100800 */
[----:B---3--:R-:W-:Y:S01]  /*1700*/  IMAD R28, R0, 0xc2, RZ ;  /* 0x000000c2001c7824 */ /* 0x008fe200078e02ff */
[----:B------:R-:W-:-:S04]  /*1710*/  IADD3 R2, P0, R22, R26, RZ ;  /* 0x0000001a16027210 */ /* 0x000fc80007f1e0ff */
[----:B------:R-:W-:Y:S01]  /*1720*/  LEA.HI.X.SX32 R3, R3, R27, 0x1, P0 ;  /* 0x0000001b03037211 */ /* 0x000fe200000f0eff */
[----:B-----5:R3:W-:Y:S01]  /*1730*/  STL [R1+0x36c], R8 ;  /* 0x00036c0801007387 */ /* 0x0207e20000100800 */
[----:B-1----:R-:W-:Y:S01]  /*1740*/  IMAD R29, R0, 0xd2, RZ ;  /* 0x000000d2001d7824 */ /* 0x002fe200078e02ff */
[----:B0-----:R-:W-:-:S04]  /*1750*/  IADD3 R6, P1, R28, R26, RZ ;  /* 0x0000001a1c067210 */ /* 0x001fc80007f3e0ff */
[----:B------:R-:W-:Y:S02]  /*1760*/  IADD3 R4, P0, R29, R26, RZ ;  /* 0x0000001a1d047210 */ /* 0x000fe40007f1e0ff */
[----:B------:R-:W-:Y:S01]  /*1770*/  LEA.HI.X.SX32 R7, R5, R27, 0x1, P1 ;  /* 0x0000001b05077211 */ /* 0x000fe200008f0eff */
[----:B---3--:R-:W-:-:S05]  /*1780*/  IMAD R8, R0, 0x69, RZ ;  /* 0x0000006900087824 */ /* 0x008fca00078e02ff */
[-C--:B------:R-:W-:Y:S01]  /*1790*/  LEA.HI.X.SX32 R5, R8, R27.reuse, 0x1, P0 ;  /* 0x0000001b08057211 */ /* 0x080fe200000f0eff */
[----:B--2---:R0:W-:Y:S02]  /*17a0*/  STL [R1+0x368], R9 ;  /* 0x0003680901007387 */ /* 0x0041e40000100800 */
[C---:B0-----:R-:W-:Y:S02]  /*17b0*/  IMAD R9, R0.reuse, 0xe2, RZ ;  /* 0x000000e200097824 */ /* 0x041fe400078e02ff */
[----:B------:R0:W-:Y:S04]  /*17c0*/  STL [R1+0x364], R14 ;  /* 0x0003640e01007387 */ /* 0x0001e80000100800 */
[----:B0-----:R0:W2:Y:S02]  /*17d0*/  LDG.E.U16 R14, [R2.64] ;  /* 0x00000006020e7981 */ /* 0x0010a4000c1e1500 */
[C---:B0-----:R-:W-:Y:S01]  /*17e0*/  IMAD R3, R0.reuse, 0x71, RZ ;  /* 0x0000007100037824 */ /* 0x041fe200078e02ff */
[----:B------:R-:W-:Y:S01]  /*17f0*/  IADD3 R2, P1, R9, R26, RZ ;  /* 0x0000001a09027210 */ /* 0x000fe20007f3e0ff */
[----:B------:R0:W-:Y:S03]  /*1800*/  STL [R1+0x360], R10 ;  /* 0x0003600a01007387 */ /* 0x0001e60000100800 */
[----:B------:R-:W-:Y:S01]  /*1810*/  LEA.HI.X.SX32 R3, R3, R27, 0x1, P1 ;  /* 0x0000001b03037211 */ /* 0x000fe200008f0eff */
[----:B------:R1:W3:Y:S04]  /*1820*/  LDG.E.U16 R9, [R6.64] ;  /* 0x0000000606097981 */ /* 0x0002e8000c1e1500 */
[----:B0-----:R0:W4:Y:S04]  /*1830*/  LDG.E.U16 R10, [R4.64] ;  /* 0x00000006040a7981 */ /* 0x001128000c1e1500 */
[----:B-1----:R-:W5:Y:S01]  /*1840*/  LDG.E.U16 R6, [R2.64] ;  /* 0x0000000602067981 */ /* 0x002f62000c1e1500 */
[----:B------:R-:W-:-:S02]  /*1850*/  IMAD R8, R0, 0xf2, RZ ;  /* 0x000000f200087824 */ /* 0x000fc400078e02ff */
[----:B0-----:R-:W-:-:S03]  /*1860*/  IMAD R5, R0, 0x79, RZ ;  /* 0x0000007900057824 */ /* 0x001fc600078e02ff */
[----:B------:R-:W-:-:S04]  /*1870*/  IADD3 R4, P1, R8, R26, RZ ;  /* 0x0000001a08047210 */ /* 0x000fc80007f3e0ff */
[----:B------:R-:W-:Y:S01]  /*1880*/  LEA.HI.X.SX32 R5, R5, R27, 0x1, P1 ;  /* 0x0000001b05057211 */ /* 0x000fe200008f0eff */
[----:B--2---:R0:W-:Y:S04]  /*1890*/  STL [R1+0x354], R14 ;  /* 0x0003540e01007387 */ /* 0x0041e80000100800 */
[----:B---3--:R-:W-:Y:S04]  /*18a0*/  STL [R1+0x348], R9 ;  /* 0x0003480901007387 */ /* 0x008fe80000100800 */
[----:B----4-:R-:W-:Y:S04]  /*18b0*/  STL [R1+0x35c], R10 ;  /* 0x00035c0a01007387 */ /* 0x010fe80000100800 */
[----:B-----5:R1:W-:Y:S01]  /*18c0*/  STL [R1+0x358], R6 ;  /* 0x0003580601007387 */ /* 0x0203e20000100800 */
[----:B0-----:R-:W-:-:S03]  /*18d0*/  SHF.L.U32 R14, R0, 0x1, RZ ;  /* 0x00000001000e7819 */ /* 0x001fc600000006ff */
[----:B-1----:R0:W2:Y:S01]  /*18e0*/  LDG.E.U16 R6, [R4.64] ;  /* 0x0000000604067981 */ /* 0x0020a2000c1e1500 */
[----:B------:R-:W-:-:S04]  /*18f0*/  IADD3 R8, P0, R14, R26, RZ ;  /* 0x0000001a0e087210 */ /* 0x000fc80007f1e0ff */
[----:B------:R-:W-:-:S05]  /*1900*/  LEA.HI.X.SX32 R9, R0, R27, 0x1, P0 ;  /* 0x0000001b00097211 */ /* 0x000fca00000f0eff */
[----:B------:R1:W3:Y:S01]  /*1910*/  LDG.E.U16 R8, [R8.64] ;  /* 0x0000000608087981 */ /* 0x0002e2000c1e1500 */
[C---:B------:R-:W-:Y:S02]  /*1920*/  IMAD R7, R0.reuse, 0x1a, RZ ;  /* 0x0000001a00077824 */ /* 0x040fe400078e02ff */
[C---:B------:R-:W-:Y:S02]  /*1930*/  IMAD R3, R0.reuse, 0xd, RZ ;  /* 0x0000000d00037824 */ /* 0x040fe400078e02ff */
[----:B------:R-:W-:Y:S01]  /*1940*/  IMAD R10, R0, 0x34, RZ ;  /* 0x00000034000a7824 */ /* 0x000fe200078e02ff */
[-C--:B------:R-:W-:Y:S02]  /*1950*/  IADD3 R2, P1, R7, R26.reuse, RZ ;  /* 0x0000001a07027210 */ /* 0x080fe40007f3e0ff */
[----:B0-----:R-:W-:Y:S02]  /*1960*/  IADD3 R4, P2, R13, R26, RZ ;  /* 0x0000001a0d047210 */ /* 0x001fe40007f5e0ff */
[----:B------:R-:W-:-:S02]  /*1970*/  LEA.HI.X.SX32 R3, R3, R27, 0x1, P1 ;  /* 0x0000001b03037211 */ /* 0x000fc400008f0eff */
[----:B------:R-:W-:Y:S01]  /*1980*/  LEA.HI.X.SX32 R5, R10, R27, 0x1, P2 ;  /* 0x0000001b0a057211 */ /* 0x000fe200010f0eff */
[----:B-1----:R-:W-:-:S04]  /*1990*/  IMAD R9, R0, 0x44, RZ ;  /* 0x0000004400097824 */ /* 0x002fc800078e02ff */
[----:B------:R0:W4:Y:S04]  /*19a0*/  LDG.E.U16 R13, [R4.64] ;  /* 0x00000006040d7981 */ /* 0x000128000c1e1500 */
[----:B--2---:R1:W-:Y:S02]  /*19b0*/  STL [R1+0x350], R6 ;  /* 0x0003500601007387 */ /* 0x0043e40000100800 */
[----:B-1----:R-:W-:Y:S02]  /*19c0*/  IADD3 R6, P0, R10, R26, RZ ;  /* 0x0000001a0a067210 */ /* 0x002fe40007f1e0ff */
[----:B------:R1:W2:Y:S02]  /*19d0*/  LDG.E.U16 R10, [R2.64] ;  /* 0x00000006020a7981 */ /* 0x0002a4000c1e1500 */
[----:B------:R-:W-:-:S05]  /*19e0*/  LEA.HI.X.SX32 R7, R7, R27, 0x1, P0 ;  /* 0x0000001b07077211 */ /* 0x000fca00000f0eff */
[----:B------:R5:W4:Y:S01]  /*19f0*/  LDG.E.U16 R6, [R6.64] ;  /* 0x0000000606067981 */ /* 0x000b22000c1e1500 */
[----:B-1----:R-:W-:-:S03]  /*1a00*/  IADD3 R2, P0, R9, R26, RZ ;  /* 0x0000001a09027210 */ /* 0x002fc60007f1e0ff */
[----:B---3--:R1:W-:Y:S01]  /*1a10*/  STL [R1+0x33c], R8 ;  /* 0x00033c0801007387 */ /* 0x0083e20000100800 */
[----:B------:R-:W-:Y:S02]  /*1a20*/  LEA.HI.X.SX32 R3, R11, R27, 0x1, P0 ;  /* 0x0000001b0b037211 */ /* 0x000fe400000f0eff */
[----:B-1----:R-:W-:-:S03]  /*1a30*/  IADD3 R8, P1, R23, R26, RZ ;  /* 0x0000001a17087210 */ /* 0x002fc60007f3e0ff */
[----:B------:R1:W3:Y:S01]  /*1a40*/  LDG.E.U16 R23, [R2.64] ;  /* 0x0000000602177981 */ /* 0x0002e2000c1e1500 */
[----:B------:R-:W-:Y:S02]  /*1a50*/  LEA.HI.X.SX32 R9, R9, R27, 0x1, P1 ;  /* 0x0000001b09097211 */ /* 0x000fe400008f0eff */
[----:B-1----:R-:W-:-:S03]  /*1a60*/  IADD3 R2, P2, R18, R26, RZ ;  /* 0x0000001a12027210 */ /* 0x002fc60007f5e0ff */
[----:B------:R-:W3:Y:S01]  /*1a70*/  LDG.E.U16 R18, [R8.64] ;  /* 0x0000000608127981 */ /* 0x000ee2000c1e1500 */
[C---:B0-----:R-:W-:Y:S02]  /*1a80*/  IMAD R5, R0.reuse, 0x2a, RZ ;  /* 0x0000002a00057824 */ /* 0x041fe400078e02ff */
[C---:B-----5:R-:W-:Y:S02]  /*1a90*/  IMAD R7, R0.reuse, 0x15, RZ ;  /* 0x0000001500077824 */ /* 0x060fe400078e02ff */
[C---:B------:R-:W-:Y:S01]  /*1aa0*/  IMAD R11, R0.reuse, 0x64, RZ ;  /* 0x00000064000b7824 */ /* 0x040fe200078e02ff */
[----:B--2---:R0:W-:Y:S04]  /*1ab0*/  STL [R1+0x34c], R10 ;  /* 0x00034c0a01007387 */ /* 0x0041e80000100800 */
[----:B----4-:R1:W-:Y:S01]  /*1ac0*/  STL [R1+0x338], R6 ;  /* 0x0003380601007387 */ /* 0x0103e20000100800 */
[----:B0-----:R-:W-:-:S05]  /*1ad0*/  IMAD R10, R0, 0x54, RZ ;  /* 0x00000054000a7824 */ /* 0x001fca00078e02ff */
[CC--:B------:R-:W-:Y:S02]  /*1ae0*/  IADD3 R4, P1, R10.reuse, R26.reuse, RZ ;  /* 0x0000001a0a047210 */ /* 0x0c0fe40007f3e0ff */
[C---:B-1----:R-:W-:Y:S02]  /*1af0*/  IADD3 R6, P0, R5.reuse, R26, RZ ;  /* 0x0000001a05067210 */ /* 0x042fe40007f1e0ff */
[-C--:B------:R-:W-:Y:S02]  /*1b00*/  LEA.HI.X.SX32 R5, R5, R27.reuse, 0x1, P1 ;  /* 0x0000001b05057211 */ /* 0x080fe400008f0eff */
[-C--:B------:R-:W-:Y:S01]  /*1b10*/  LEA.HI.X.SX32 R7, R7, R27.reuse, 0x1, P0 ;  /* 0x0000001b07077211 */ /* 0x080fe200000f0eff */
[----:B------:R0:W-:Y:S01]  /*1b20*/  STL [R1+0x340], R13 ;  /* 0x0003400d01007387 */ /* 0x0001e20000100800 */
[----:B------:R-:W-:-:S03]  /*1b30*/  LEA.HI.X.SX32 R3, R10, R27, 0x1, P2 ;  /* 0x0000001b0a037211 */ /* 0x000fc600010f0eff */
[----:B------:R1:W2:Y:S04]  /*1b40*/  LDG.E.U16 R10, [R6.64] ;  /* 0x00000006060a7981 */ /* 0x0002a8000c1e1500 */
[----:B0-----:R0:W4:Y:S04]  /*1b50*/  LDG.E.U16 R13, [R4.64] ;  /* 0x00000006040d7981 */ /* 0x001128000c1e1500 */
[----:B---3--:R3:W-:Y:S01]  /*1b60*/  STL [R1+0x334], R23 ;  /* 0x0003341701007387 */ /* 0x0087e20000100800 */
[----:B0-----:R-:W-:-:S03]  /*1b70*/  IADD3 R4, P0, R11, R26, RZ ;  /* 0x0000001a0b047210 */ /* 0x001fc60007f1e0ff */
[----:B---3--:R0:W3:Y:S01]  /*1b80*/  LDG.E.U16 R23, [R2.64] ;  /* 0x0000000602177981 */ /* 0x0080e2000c1e1500 */
[----:B------:R-:W-:Y:S02]  /*1b90*/  LEA.HI.X.SX32 R5, R12, R27, 0x1, P0 ;  /* 0x0000001b0c057211 */ /* 0x000fe400000f0eff */
[----:B0-----:R-:W-:-:S03]  /*1ba0*/  IADD3 R2, P1, R16, R26, RZ ;  /* 0x0000001a10027210 */ /* 0x001fc60007f3e0ff */
[----:B------:R0:W5:Y:S01]  /*1bb0*/  LDG.E.U16 R16, [R4.64] ;  /* 0x0000000604107981 */ /* 0x000162000c1e1500 */
[----:B------:R-:W-:-:S03]  /*1bc0*/  LEA.HI.X.SX32 R3, R11, R27, 0x1, P1 ;  /* 0x0000001b0b037211 */ /* 0x000fc600008f0eff */
[----:B------:R0:W-:Y:S04]  /*1bd0*/  STL [R1+0x328], R18 ;  /* 0x0003281201007387 */ /* 0x0001e80000100800 */
[----:B0-----:R0:W5:Y:S01]  /*1be0*/  LDG.E.U16 R18, [R2.64] ;  /* 0x0000000602127981 */ /* 0x001162000c1e1500 */
[C---:B------:R-:W-:Y:S02]  /*1bf0*/  IMAD R8, R0.reuse, 0x3a, RZ ;  /* 0x0000003a00087824 */ /* 0x040fe400078e02ff */
[C---:B-1----:R-:W-:Y:S02]  /*1c00*/  IMAD R7, R0.reuse, 0x1d, RZ ;  /* 0x0000001d00077824 */ /* 0x042fe400078e02ff */
[----:B------:R-:W-:Y:S01]  /*1c10*/  IMAD R9, R0, 0x74, RZ ;  /* 0x0000007400097824 */ /* 0x000fe200078e02ff */
[----:B------:R-:W-:-:S04]  /*1c20*/  IADD3 R6, P0, R8, R26, RZ ;  /* 0x0000001a08067210 */ /* 0x000fc80007f1e0ff */
[-C--:B------:R-:W-:Y:S02]  /*1c30*/  LEA.HI.X.SX32 R7, R7, R27.reuse, 0x1, P0 ;  /* 0x0000001b07077211 */ /* 0x080fe400000f0eff */
[-C--:B------:R-:W-:Y:S02]  /*1c40*/  IADD3 R4, P1, R9, R26.reuse, RZ ;  /* 0x0000001a09047210 */ /* 0x080fe40007f3e0ff */
[-C--:B0-----:R-:W-:Y:S01]  /*1c50*/  IADD3 R2, P0, R15, R26.reuse, RZ ;  /* 0x0000001a0f027210 */ /* 0x081fe20007f1e0ff */
[----:B------:R0:W5:Y:S01]  /*1c60*/  LDG.E.U16 R12, [R6.64] ;  /* 0x00000006060c7981 */ /* 0x000162000c1e1500 */
[-C--:B------:R-:W-:Y:S02]  /*1c70*/  LEA.HI.X.SX32 R5, R8, R27.reuse, 0x1, P1 ;  /* 0x0000001b08057211 */ /* 0x080fe400008f0eff */
[----:B------:R-:W-:Y:S01]  /*1c80*/  LEA.HI.X.SX32 R3, R9, R27, 0x1, P0 ;  /* 0x0000001b09037211 */ /* 0x000fe200000f0eff */
[C---:B0-----:R-:W-:Y:S01]  /*1c90*/  IMAD R7, R0.reuse, 0xc, RZ ;  /* 0x0000000c00077824 */ /* 0x041fe200078e02ff */
[----:B------:R-:W-:Y:S01]  /*1ca0*/  IADD3 R6, P2, R25, R26, RZ ;  /* 0x0000001a19067210 */ /* 0x000fe20007f5e0ff */
[----:B--2---:R0:W-:Y:S04]  /*1cb0*/  STL [R1+0x330], R10 ;  /* 0x0003300a01007387 */ /* 0x0041e80000100800 */
[----:B----4-:R1:W-:Y:S01]  /*1cc0*/  STL [R1+0x320], R13 ;  /* 0x0003200d01007387 */ /* 0x0103e20000100800 */
[----:B0-----:R-:W-:-:S03]  /*1cd0*/  IMAD R10, R0, 0x6, RZ ;  /* 0x00000006000a7824 */ /* 0x001fc600078e02ff */
[----:B-1----:R0:W2:Y:S02]  /*1ce0*/  LDG.E.U16 R13, [R4.64] ;  /* 0x00000006040d7981 */ /* 0x0020a4000c1e1500 */
[-C--:B------:R-:W-:Y:S02]  /*1cf0*/  IADD3 R8, P0, R10, R26.reuse, RZ ;  /* 0x0000001a0a087210 */ /* 0x080fe40007f1e0ff */
[----:B---3--:R1:W-:Y:S01]  /*1d00*/  STL [R1+0x324], R23 ;  /* 0x0003241701007387 */ /* 0x0083e20000100800 */
[----:B0-----:R-:W-:Y:S01]  /*1d10*/  IMAD R5, R0, 0x3, RZ ;  /* 0x0000000300057824 */ /* 0x001fe200078e02ff */
[----:B------:R-:W-:Y:S02]  /*1d20*/  IADD3 R4, P1, R7, R26, RZ ;  /* 0x0000001a07047210 */ /* 0x000fe40007f3e0ff */
[----:B-1----:R0:W3:Y:S02]  /*1d30*/  LDG.E.U16 R23, [R2.64] ;  /* 0x0000000602177981 */ /* 0x0020e4000c1e1500 */
[----:B------:R-:W-:-:S02]  /*1d40*/  LEA.HI.X.SX32 R9, R5, R27, 0x1, P0 ;  /* 0x0000001b05097211 */ /* 0x000fc400000f0eff */
[-C--:B------:R-:W-:Y:S01]  /*1d50*/  LEA.HI.X.SX32 R5, R10, R27.reuse, 0x1, P1 ;  /* 0x0000001b0a057211 */ /* 0x080fe200008f0eff */
[----:B-----5:R1:W-:Y:S04]  /*1d60*/  STL [R1+0x308], R16 ;  /* 0x0003081001007387 */ /* 0x0203e80000100800 */
[----:B------:R4:W5:Y:S04]  /*1d70*/  LDG.E.U16 R15, [R4.64] ;  /* 0x00000006040f7981 */ /* 0x000968000c1e1500 */
[----:B-1----:R1:W5:Y:S01]  /*1d80*/  LDG.E.U16 R16, [R8.64] ;  /* 0x0000000608107981 */ /* 0x002362000c1e1500 */
[----:B------:R-:W-:-:S03]  /*1d90*/  LEA.HI.X.SX32 R7, R7, R27, 0x1, P2 ;  /* 0x0000001b07077211 */ /* 0x000fc600010f0eff */
[----:B------:R0:W-:Y:S04]  /*1da0*/  STL [R1+0x31c], R18 ;  /* 0x00031c1201007387 */ /* 0x0001e80000100800 */
[----:B0-----:R0:W5:Y:S01]  /*1db0*/  LDG.E.U16 R18, [R6.64] ;  /* 0x0000000606127981 */ /* 0x001162000c1e1500 */
[C---:B------:R-:W-:Y:S02]  /*1dc0*/  IMAD R11, R0.reuse, 0xe, RZ ;  /* 0x0000000e000b7824 */ /* 0x040fe400078e02ff */
[----:B------:R-:W-:-:S03]  /*1dd0*/  IMAD R3, R0, 0x7, RZ ;  /* 0x0000000700037824 */ /* 0x000fc600078e02ff */
[----:B------:R-:W-:Y:S01]  /*1de0*/  IADD3 R2, P0, R11, R26, RZ ;  /* 0x0000001a0b027210 */ /* 0x000fe20007f1e0ff */
[----:B-1----:R-:W-:-:S03]  /*1df0*/  IMAD R8, R0, 0x1c, RZ ;  /* 0x0000001c00087824 */ /* 0x002fc600078e02ff */
[-C--:B------:R-:W-:Y:S01]  /*1e00*/  LEA.HI.X.SX32 R3, R3, R27.reuse, 0x1, P0 ;  /* 0x0000001b03037211 */ /* 0x080fe200000f0eff */
[----:B------:R1:W-:Y:S01]  /*1e10*/  STL [R1+0x318], R12 ;  /* 0x0003180c01007387 */ /* 0x0003e20000100800 */
[-C--:B----4-:R-:W-:Y:S01]  /*1e20*/  IADD3 R4, P0, R8, R26.reuse, RZ ;  /* 0x0000001a08047210 */ /* 0x090fe20007f1e0ff */
[C---:B------:R-:W-:Y:S02]  /*1e30*/  IMAD R9, R0.reuse, 0x16, RZ ;  /* 0x0000001600097824 */ /* 0x040fe400078e02ff */
[C---:B0-----:R-:W-:Y:S01]  /*1e40*/  IMAD R7, R0.reuse, 0xb, RZ ;  /* 0x0000000b00077824 */ /* 0x041fe200078e02ff */
[----:B------:R-:W-:Y:S01]  /*1e50*/  LEA.HI.X.SX32 R5, R11, R27, 0x1, P0 ;  /* 0x0000001b0b057211 */ /* 0x000fe200000f0eff */
[----:B-1----:R0:W4:Y:S01]  /*1e60*/  LDG.E.U16 R12, [R2.64] ;  /* 0x00000006020c7981 */ /* 0x002122000c1e1500 */
[----:B------:R-:W-:Y:S01]  /*1e70*/  IMAD R10, R0, 0x2c, RZ ;  /* 0x0000002c000a7824 */ /* 0x000fe200078e02ff */
[-C--:B------:R-:W-:Y:S02]  /*1e80*/  IADD3 R6, P0, R9, R26.reuse, RZ ;  /* 0x0000001a09067210 */ /* 0x080fe40007f1e0ff */
[----:B------:R1:W4:Y:S01]  /*1e90*/  LDG.E.U16 R25, [R4.64] ;  /* 0x0000000604197981 */ /* 0x000322000c1e1500 */
[----:B0-----:R-:W-:-:S04]  /*1ea0*/  IADD3 R2, P1, R20, R26, RZ ;  /* 0x0000001a14027210 */ /* 0x001fc80007f3e0ff */
[-C--:B------:R-:W-:Y:S02]  /*1eb0*/  LEA.HI.X.SX32 R3, R8, R27.reuse, 0x1, P1 ;  /* 0x0000001b08037211 */ /* 0x080fe400008f0eff */
[----:B-1----:R-:W-:Y:S02]  /*1ec0*/  IADD3 R4, P1, R10, R26, RZ ;  /* 0x0000001a0a047210 */ /* 0x002fe40007f3e0ff */
[-C--:B------:R-:W-:Y:S02]  /*1ed0*/  LEA.HI.X.SX32 R7, R7, R27.reuse, 0x1, P0 ;  /* 0x0000001b07077211 */ /* 0x080fe400000f0eff */
[----:B------:R-:W-:-:S03]  /*1ee0*/  LEA.HI.X.SX32 R5, R9, R27, 0x1, P1 ;  /* 0x0000001b09057211 */ /* 0x000fc600008f0eff */
[----:B------:R0:W4:Y:S01]  /*1ef0*/  LDG.E.U16 R20, [R6.64] ;  /* 0x0000000606147981 */ /* 0x000122000c1e1500 */
[----:B------:R-:W-:-:S03]  /*1f00*/  IMAD R9, R0, 0x1e, RZ ;  /* 0x0000001e00097824 */ /* 0x000fc600078e02ff */
[----:B--2---:R1:W-:Y:S02]  /*1f10*/  STL [R1+0x304], R13 ;  /* 0x0003040d01007387 */ /* 0x0043e40000100800 */
[----:B-1----:R-:W-:Y:S02]  /*1f20*/  IMAD R13, R0, 0x58, RZ ;  /* 0x00000058000d7824 */ /* 0x002fe400078e02ff */
[----:B---3--:R1:W-:Y:S04]  /*1f30*/  STL [R1+0x314], R23 ;  /* 0x0003141701007387 */ /* 0x0083e80000100800 */
[----:B-1----:R1:W2:Y:S02]  /*1f40*/  LDG.E.U16 R23, [R2.64] ;  /* 0x0000000602177981 */ /* 0x0022a4000c1e1500 */
[----:B-1----:R-:W-:-:S02]  /*1f50*/  IADD3 R2, P0, R13, R26, RZ ;  /* 0x0000001a0d027210 */ /* 0x002fc40007f1e0ff */
[----:B-----5:R1:W-:Y:S02]  /*1f60*/  STL [R1+0x2f0], R16 ;  /* 0x0002f01001007387 */ /* 0x0203e40000100800 */
[----:B------:R-:W-:Y:S02]  /*1f70*/  LEA.HI.X.SX32 R3, R10, R27, 0x1, P0 ;  /* 0x0000001b0a037211 */ /* 0x000fe400000f0eff */
[----:B------:R3:W-:Y:S04]  /*1f80*/  STL [R1+0x30c], R15 ;  /* 0x00030c0f01007387 */ /* 0x0007e80000100800 */
[----:B-1----:R1:W5:Y:S04]  /*1f90*/  LDG.E.U16 R16, [R4.64] ;  /* 0x0000000604107981 */ /* 0x002368000c1e1500 */
[----:B---3--:R3:W5:Y:S01]  /*1fa0*/  LDG.E.U16 R15, [R2.64] ;  /* 0x00000006020f7981 */ /* 0x008762000c1e1500 */
[----:B0-----:R-:W-:Y:S01]  /*1fb0*/  IADD3 R6, P0, R9, R26, RZ ;  /* 0x0000001a09067210 */ /* 0x001fe20007f1e0ff */
[----:B-1----:R-:W-:-:S02]  /*1fc0*/  IMAD R4, R0, 0xf, RZ ;  /* 0x0000000f00047824 */ /* 0x002fc400078e02ff */
[----:B------:R0:W-:Y:S03]  /*1fd0*/  STL [R1+0x300], R18 ;  /* 0x0003001201007387 */ /* 0x0001e60000100800 */
[----:B------:R-:W-:-:S05]  /*1fe0*/  LEA.HI.X.SX32 R7, R4, R27, 0x1, P0 ;  /* 0x0000001b04077211 */ /* 0x000fca00000f0eff */
[----:B0-----:R0:W5:Y:S01]  /*1ff0*/  LDG.E.U16 R18, [R6.64] ;  /* 0x0000000606127981 */ /* 0x001162000c1e1500 */
[C---:B------:R-:W-:Y:S02]  /*2000*/  IMAD R5, R0.reuse, 0x3c, RZ ;  /* 0x0000003c00057824 */ /* 0x040fe400078e02ff */
[----:B------:R-:W-:-:S03]  /*2010*/  IMAD R11, R0, 0x26, RZ ;  /* 0x00000026000b7824 */ /* 0x000fc600078e02ff */
[-C--:B------:R-:W-:Y:S01]  /*2020*/  IADD3 R8, P1, R5, R26.reuse, RZ ;  /* 0x0000001a05087210 */ /* 0x080fe20007f3e0ff */
[----:B---3--:R-:W-:Y:S01]  /*2030*/  IMAD R3, R0, 0x13, RZ ;  /* 0x0000001300037824 */ /* 0x008fe200078e02ff */
[-C--:B------:R-:W-:Y:S02]  /*2040*/  IADD3 R2, P0, R11, R26.reuse, RZ ;  /* 0x0000001a0b027210 */ /* 0x080fe40007f1e0ff */
[-C--:B------:R-:W-:Y:S01]  /*2050*/  LEA.HI.X.SX32 R9, R9, R27.reuse, 0x1, P1 ;  /* 0x0000001b09097211 */ /* 0x080fe200008f0eff */
[----:B----4-:R1:W-:Y:S01]  /*2060*/  STL [R1+0x370], R12 ;  /* 0x0003700c01007387 */ /* 0x0103e20000100800 */
[----:B------:R-:W-:Y:S02]  /*2070*/  IADD3 R4, P2, R24, R26, RZ ;  /* 0x0000001a18047210 */ /* 0x000fe40007f5e0ff */
[-C--:B------:R-:W-:Y:S01]  /*2080*/  LEA.HI.X.SX32 R3, R3, R27.reuse, 0x1, P0 ;  /* 0x0000001b03037211 */ /* 0x080fe200000f0eff */
[C---:B------:R-:W-:Y:S01]  /*2090*/  IMAD R13, R0.reuse, 0x98, RZ ;  /* 0x00000098000d7824 */ /* 0x040fe200078e02ff */
[----:B------:R-:W-:Y:S01]  /*20a0*/  LEA.HI.X.SX32 R5, R5, R27, 0x1, P2 ;  /* 0x0000001b05057211 */ /* 0x000fe200010f0eff */
[----:B0-----:R-:W-:-:S02]  /*20b0*/  IMAD R7, R0, 0x2e, RZ ;  /* 0x0000002e00077824 */ /* 0x001fc400078e02ff */
[----:B------:R0:W3:Y:S04]  /*20c0*/  LDG.E.U16 R24, [R2.64] ;  /* 0x0000000602187981 */ /* 0x0000e8000c1e1500 */
[----:B-1----:R1:W4:Y:S02]  /*20d0*/  LDG.E.U16 R12, [R8.64] ;  /* 0x00000006080c7981 */ /* 0x002324000c1e1500 */
[----:B-1----:R-:W-:Y:S02]  /*20e0*/  IMAD R9, R0, 0x4c, RZ ;  /* 0x0000004c00097824 */ /* 0x002fe400078e02ff */
[----:B------:R1:W-:Y:S03]  /*20f0*/  STL [R1+0x2fc], R25 ;  /* 0x0002fc1901007387 */ /* 0x0003e60000100800 */
[----:B0-----:R-:W-:-:S02]  /*2100*/  IADD3 R2, P0, R9, R26, RZ ;  /* 0x0000001a09027210 */ /* 0x001fc40007f1e0ff */
[-C--:B------:R-:W-:Y:S02]  /*2110*/  IADD3 R8, P2, R13, R26.reuse, RZ ;  /* 0x0000001a0d087210 */ /* 0x080fe40007f5e0ff */
[-C--:B------:R-:W-:Y:S01]  /*2120*/  LEA.HI.X.SX32 R3, R11, R27.reuse, 0x1, P0 ;  /* 0x0000001b0b037211 */ /* 0x080fe200000f0eff */
[----:B-1----:R0:W3:Y:S01]  /*2130*/  LDG.E.U16 R25, [R4.64] ;  /* 0x0000000604197981 */ /* 0x0020e2000c1e1500 */
[----:B------:R-:W-:Y:S01]  /*2140*/  LEA.HI.X.SX32 R9, R9, R27, 0x1, P2 ;  /* 0x0000001b09097211 */ /* 0x000fe200010f0eff */
[----:B0-----:R-:W-:Y:S01]  /*2150*/  IMAD R5, R0, 0x17, RZ ;  /* 0x0000001700057824 */ /* 0x001fe200078e02ff */
[----:B------:R-:W-:-:S04]  /*2160*/  IADD3 R4, P0, R7, R26, RZ ;  /* 0x0000001a07047210 */ /* 0x000fc80007f1e0ff */
[----:B------:R-:W-:Y:S01]  /*2170*/  LEA.HI.X.SX32 R5, R5, R27, 0x1, P0 ;  /* 0x0000001b05057211 */ /* 0x000fe200000f0eff */
[C---:B------:R-:W-:Y:S02]  /*2180*/  IMAD R10, R0.reuse, 0x5c, RZ ;  /* 0x0000005c000a7824 */ /* 0x040fe400078e02ff */
[----:B------:R-:W-:-:S03]  /*2190*/  IMAD R13, R0, 0xb8, RZ ;  /* 0x000000b8000d7824 */ /* 0x000fc600078e02ff */
[----:B------:R-:W-:-:S04]  /*21a0*/  IADD3 R6, P1, R10, R26, RZ ;  /* 0x0000001a0a067210 */ /* 0x000fc80007f3e0ff */
[----:B------:R-:W-:Y:S01]  /*21b0*/  LEA.HI.X.SX32 R7, R7, R27, 0x1, P1 ;  /* 0x0000001b07077211 */ /* 0x000fe200008f0eff */
[----:B--2---:R0:W-:Y:S04]  /*21c0*/  STL [R1+0x2f8], R23 ;  /* 0x0002f81701007387 */ /* 0x0041e80000100800 */
[----:B------:R1:W-:Y:S04]  /*21d0*/  STL [R1+0x2ec], R20 ;  /* 0x0002ec1401007387 */ /* 0x0003e80000100800 */
[----:B0-----:R0:W2:Y:S04]  /*21e0*/  LDG.E.U16 R23, [R2.64] ;  /* 0x0000000602177981 */ /* 0x0010a8000c1e1500 */
[----:B-1----:R1:W2:Y:S04]  /*21f0*/  LDG.E.U16 R20, [R6.64] ;  /* 0x0000000606147981 */ /* 0x0022a8000c1e1500 */
[----:B-----5:R5:W-:Y:S04]  /*2200*/  STL [R1+0x2f4], R16 ;  /* 0x0002f41001007387 */ /* 0x020be80000100800 */
[----:B------:R0:W-:Y:S04]  /*2210*/  STL [R1+0x2e8], R15 ;  /* 0x0002e80f01007387 */ /* 0x0001e80000100800 */
[----:B-----5:R5:W2:Y:S04]  /*2220*/  LDG.E.U16 R16, [R8.64] ;  /* 0x0000000608107981 */ /* 0x020aa8000c1e1500 */
[----:B0-----:R0:W2:Y:S01]  /*2230*/  LDG.E.U16 R15, [R4.64] ;  /* 0x00000006040f7981 */ /* 0x0010a2000c1e1500 */
[----:B------:R-:W-:-:S04]  /*2240*/  IADD3 R2, P2, R13, R26, RZ ;  /* 0x0000001a0d027210 */ /* 0x000fc80007f5e0ff */
[----:B------:R-:W-:Y:S01]  /*2250*/  LEA.HI.X.SX32 R3, R10, R27, 0x1, P2 ;  /* 0x0000001b0a037211 */ /* 0x000fe200010f0eff */
[----:B------:R0:W-:Y:S04]  /*2260*/  STL [R1+0x344], R18 ;  /* 0x0003441201007387 */ /* 0x0001e80000100800 */
[----:B0-----:R0:W2:Y:S01]  /*2270*/  LDG.E.U16 R18, [R2.64] ;  /* 0x0000000602127981 */ /* 0x0010a2000c1e1500 */
[C---:B-1----:R-:W-:Y:S02]  /*2280*/  IMAD R7, R0.reuse, 0x36, RZ ;  /* 0x0000003600077824 */ /* 0x042fe400078e02ff */
[----:B------:R-:W-:-:S03]  /*2290*/  IMAD R13, R0, 0xd8, RZ ;  /* 0x000000d8000d7824 */ /* 0x000fc600078e02ff */
[-C--:B------:R-:W-:Y:S01]  /*22a0*/  IADD3 R4, P0, R7, R26.reuse, RZ ;  /* 0x0000001a07047210 */ /* 0x080fe20007f1e0ff */
[C---:B0-----:R-:W-:Y:S02]  /*22b0*/  IMAD R2, R0.reuse, 0x1b, RZ ;  /* 0x0000001b00027824 */ /* 0x041fe400078e02ff */
[C---:B------:R-:W-:Y:S02]  /*22c0*/  IMAD R3, R0.reuse, 0x6c, RZ ;  /* 0x0000006c00037824 */ /* 0x040fe400078e02ff */
[----:B------:R-:W-:Y:S01]  /*22d0*/  IMAD R10, R0, 0x3e, RZ ;  /* 0x0000003e000a7824 */ /* 0x000fe200078e02ff */
[----:B------:R-:W-:Y:S01]  /*22e0*/  LEA.HI.X.SX32 R5, R2, R27, 0x1, P0 ;  /* 0x0000001b02057211 */ /* 0x000fe200000f0eff */
[----:B------:R-:W-:Y:S01]  /*22f0*/  IMAD R11, R0, 0x7c, RZ ;  /* 0x0000007c000b7824 */ /* 0x000fe200078e02ff */
[-C--:B-----5:R-:W-:Y:S01]  /*2300*/  IADD3 R8, P1, R3, R26.reuse, RZ ;  /* 0x0000001a03087210 */ /* 0x0a0fe20007f3e0ff */
[----:B----4-:R0:W-:Y:S01]  /*2310*/  STL [R1+0x2e4], R12 ;  /* 0x0002e40c01007387 */ /* 0x0101e20000100800 */
[----:B------:R-:W-:-:S02]  /*2320*/  IADD3 R6, P2, R13, R26, RZ ;  /* 0x0000001a0d067210 */ /* 0x000fc40007f5e0ff */
[-C--:B------:R-:W-:Y:S02]  /*2330*/  IADD3 R2, P0, R10, R26.reuse, RZ ;  /* 0x0000001a0a027210 */ /* 0x080fe40007f1e0ff */
[-C--:B------:R-:W-:Y:S01]  /*2340*/  LEA.HI.X.SX32 R9, R7, R27.reuse, 0x1, P1 ;  /* 0x0000001b07097211 */ /* 0x080fe200008f0eff */
[----:B0-----:R-:W-:Y:S01]  /*2350*/  IMAD R12, R0, 0x1f, RZ ;  /* 0x0000001f000c7824 */ /* 0x001fe200078e02ff */
[-C--:B------:R-:W-:Y:S01]  /*2360*/  LEA.HI.X.SX32 R7, R3, R27.reuse, 0x1, P2 ;  /* 0x0000001b03077211 */ /* 0x080fe200010f0eff */
[----:B---3--:R0:W-:Y:S03]  /*2370*/  STL [R1+0x2dc], R25 ;  /* 0x0002dc1901007387 */ /* 0x0081e60000100800 */
[----:B------:R-:W-:Y:S01]  /*2380*/  LEA.HI.X.SX32 R3, R12, R27, 0x1, P0 ;  /* 0x0000001b0c037211 */ /* 0x000fe200000f0eff */
[----:B------:R1:W-:Y:S04]  /*2390*/  STL [R1+0x2e0], R24 ;  /* 0x0002e01801007387 */ /* 0x0003e80000100800 */
[----:B0-----:R0:W3:Y:S04]  /*23a0*/  LDG.E.U16 R25, [R4.64] ;  /* 0x0000000604197981 */ /* 0x0010e8000c1e1500 */
[----:B-1----:R1:W4:Y:S01]  /*23b0*/  LDG.E.U16 R24, [R8.64] ;  /* 0x0000000608187981 */ /* 0x002322000c1e1500 */
[----:B0-----:R-:W-:-:S04]  /*23c0*/  IADD3 R4, P1, R11, R26, RZ ;  /* 0x0000001a0b047210 */ /* 0x001fc80007f3e0ff */
[----:B------:R-:W-:Y:S01]  /*23d0*/  LEA.HI.X.SX32 R5, R10, R27, 0x1, P1 ;  /* 0x0000001b0a057211 */ /* 0x000fe200008f0eff */
[----:B------:R-:W-:-:S05]  /*23e0*/  IMAD R13, R0, 0xf8, RZ ;  /* 0x000000f8000d7824 */ /* 0x000fca00078e02ff */
[----:B-1----:R-:W-:Y:S01]  /*23f0*/  IADD3 R8, P1, R13, R26, RZ ;  /* 0x0000001a0d087210 */ /* 0x002fe20007f3e0ff */
[----:B------:R-:W-:-:S03]  /*2400*/  IMAD R10, R0, 0x8a, RZ ;  /* 0x0000008a000a7824 */ /* 0x000fc600078e02ff */
[----:B------:R-:W-:Y:S01]  /*2410*/  LEA.HI.X.SX32 R9, R11, R27, 0x1, P1 ;  /* 0x0000001b0b097211 */ /* 0x000fe200008f0eff */
[----:B--2---:R0:W-:Y:S04]  /*2420*/  STL [R1+0x2d8], R23 ;  /* 0x0002d81701007387 */ /* 0x0041e80000100800 */
[----:B0-----:R0:W2:Y:S04]  /*2430*/  LDG.E.U16 R23, [R6.64] ;  /* 0x0000000606177981 */ /* 0x0010a8000c1e1500 */
[----:B------:R1:W-:Y:S04]  /*2440*/  STL [R1+0x2d0], R16 ;  /* 0x0002d01001007387 */ /* 0x0003e80000100800 */
[----:B------:R5:W-:Y:S04]  /*2450*/  STL [R1+0x32c], R15 ;  /* 0x00032c0f01007387 */ /* 0x000be80000100800 */
[----:B-1----:R1:W2:Y:S04]  /*2460*/  LDG.E.U16 R16, [R2.64] ;  /* 0x0000000602107981 */ /* 0x0022a8000c1e1500 */
[----:B-----5:R5:W2:Y:S01]  /*2470*/  LDG.E.U16 R15, [R4.64] ;  /* 0x00000006040f7981 */ /* 0x020aa2000c1e1500 */
[C---:B0-----:R-:W-:Y:S01]  /*2480*/  LEA R6, P0, R0.reuse, R26, 0x2 ;  /* 0x0000001a00067211 */ /* 0x041fe200078010ff */
[----:B-1----:R-:W-:-:S02]  /*2490*/  IMAD R2, R0, 0x104, RZ ;  /* 0x0000010400027824 */ /* 0x002fc400078e02ff */
[----:B------:R-:W-:-:S03]  /*24a0*/  IMAD R3, R0, 0x114, RZ ;  /* 0x0000011400037824 */ /* 0x000fc600078e02ff */
[-C--:B-----5:R-:W-:Y:S02]  /*24b0*/  IADD3 R4, P2, R2, R26.reuse, RZ ;  /* 0x0000001a02047210 */ /* 0x0a0fe40007f5e0ff */
[----:B------:R-:W-:Y:S02]  /*24c0*/  IADD3 R2, P1, R3, R26, RZ ;  /* 0x0000001a03027210 */ /* 0x000fe40007f3e0ff */
[-C--:B------:R-:W-:Y:S02]  /*24d0*/  LEA.HI.X.SX32 R7, R14, R27.reuse, 0x1, P0 ;  /* 0x0000001b0e077211 */ /* 0x080fe400000f0eff */
[-C--:B------:R-:W-:Y:S01]  /*24e0*/  LEA.HI.X.SX32 R5, R17, R27.reuse, 0x1, P2 ;  /* 0x0000001b11057211 */ /* 0x080fe200010f0eff */
[----:B------:R0:W-:Y:S01]  /*24f0*/  STL [R1+0x2d4], R20 ;  /* 0x0002d41401007387 */ /* 0x0001e20000100800 */
[----:B------:R-:W-:-:S03]  /*2500*/  LEA.HI.X.SX32 R3, R10, R27, 0x1, P1 ;  /* 0x0000001b0a037211 */ /* 0x000fc600008f0eff */
[----:B------:R1:W-:Y:S04]  /*2510*/  STL [R1+0x2cc], R18 ;  /* 0x0002cc1201007387 */ /* 0x0003e80000100800 */
[----:B------:R5:W2:Y:S04]  /*2520*/  LDG.E.U16 R17, [R4.64] ;  /* 0x0000000604117981 */ /* 0x000aa8000c1e1500 */
[----:B0-----:R0:W2:Y:S04]  /*2530*/  LDG.E.U16 R20, [R8.64] ;  /* 0x0000000608147981 */ /* 0x0010a8000c1e1500 */
[----:B-1----:R1:W2:Y:S04]  /*2540*/  LDG.E.U16 R18, [R6.64] ;  /* 0x0000000606127981 */ /* 0x0022a8000c1e1500 */
[----:B------:R1:W2:Y:S01]  /*2550*/  LDG.E.U16 R13, [R2.64] ;  /* 0x00000006020d7981 */ /* 0x0002a2000c1e1500 */
[----:B-----5:R-:W-:-:S02]  /*2560*/  IMAD R4, R0, 0x124, RZ ;  /* 0x0000012400047824 */ /* 0x020fc400078e02ff */
[C---:B0-----:R-:W-:Y:S02]  /*2570*/  IMAD R8, R0.reuse, 0x134, RZ ;  /* 0x0000013400087824 */ /* 0x041fe400078e02ff */
[----:B------:R-:W-:Y:S01]  /*2580*/  IMAD R5, R0, 0x9a, RZ ;  /* 0x0000009a00057824 */ /* 0x000fe200078e02ff */
[-C--:B-1----:R-:W-:Y:S01]  /*2590*/  IADD3 R2, P0, R4, R26.reuse, RZ ;  /* 0x0000001a04027210 */ /* 0x082fe20007f1e0ff */
[----:B------:R-:W-:Y:S01]  /*25a0*/  IMAD R7, R0, 0x144, RZ ;  /* 0x0000014400077824 */ /* 0x000fe200078e02ff */
[-C--:B------:R-:W-:Y:S02]  /*25b0*/  IADD3 R8, P2, R8, R26.reuse, RZ ;  /* 0x0000001a08087210 */ /* 0x080fe40007f5e0ff */
[-C--:B------:R-:W-:Y:S01]  /*25c0*/  LEA.HI.X.SX32 R3, R19, R27.reuse, 0x1, P0 ;  /* 0x0000001b13037211 */ /* 0x080fe200000f0eff */
[----:B------:R-:W-:Y:S01]  /*25d0*/  IMAD R12, R0, 0x45, RZ ;  /* 0x00000045000c7824 */ /* 0x000fe200078e02ff */
[-C--:B------:R-:W-:Y:S01]  /*25e0*/  IADD3 R6, P0, R10, R26.reuse, RZ ;  /* 0x0000001a0a067210 */ /* 0x080fe20007f1e0ff */
[----:B------:R-:W-:Y:S01]  /*25f0*/  IMAD R11, R0, 0x4d, RZ ;  /* 0x0000004d000b7824 */ /* 0x000fe200078e02ff */
[C---:B------:R-:W-:Y:S01]  /*2600*/  IADD3 R4, P1, R5.reuse, R26, RZ ;  /* 0x0000001a05047210 */ /* 0x040fe20007f3e0ff */
[----:B------:R0:W5:Y:S01]  /*2610*/  LDG.E.U16 R19, [R2.64] ;  /* 0x0000000602137981 */ /* 0x000162000c1e1500 */
[----:B------:R-:W-:-:S02]  /*2620*/  LEA.HI.X.SX32 R9, R5, R27, 0x1, P2 ;  /* 0x0000001b05097211 */ /* 0x000fc400010f0eff */
[-C--:B------:R-:W-:Y:S01]  /*2630*/  LEA.HI.X.SX32 R5, R11, R27.reuse, 0x1, P1 ;  /* 0x0000001b0b057211 */ /* 0x080fe200008f0eff */
[----:B---3--:R-:W-:Y:S04]  /*2640*/  STL [R1+0x2c8], R25 ;  /* 0x0002c81901007387 */ /* 0x008fe80000100800 */
[----:B----4-:R-:W-:Y:S01]  /*2650*/  STL [R1+0x2c4], R24 ;  /* 0x0002c41801007387 */ /* 0x010fe20000100800 */
[----:B0-----:R-:W-:Y:S02]  /*2660*/  IADD3 R2, P2, R7, R26, RZ ;  /* 0x0000001a07027210 */ /* 0x001fe40007f5e0ff */
[-C--:B------:R-:W-:Y:S01]  /*2670*/  LEA.HI.X.SX32 R7, R12, R27.reuse, 0x1, P0 ;  /* 0x0000001b0c077211 */ /* 0x080fe200000f0eff */
[----:B------:R0:W3:Y:S01]  /*2680*/  LDG.E.U16 R14, [R4.64] ;  /* 0x00000006040e7981 */ /* 0x0000e2000c1e1500 */
[----:B------:R-:W-:-:S05]  /*2690*/  LEA.HI.X.SX32 R3, R21, R27, 0x1, P2 ;  /* 0x0000001b15037211 */ /* 0x000fca00010f0eff */
[----:B------:R1:W4:Y:S01]  /*26a0*/  LDG.E.U16 R12, [R2.64] ;  /* 0x00000006020c7981 */ /* 0x000322000c1e1500 */
[C---:B0-----:R-:W-:Y:S02]  /*26b0*/  IMAD R5, R0.reuse, 0xaa, RZ ;  /* 0x000000aa00057824 */ /* 0x041fe400078e02ff */
[C---:B------:R-:W-:Y:S02]  /*26c0*/  IMAD R4, R0.reuse, 0x164, RZ ;  /* 0x0000016400047824 */ /* 0x040fe400078e02ff */
[----:B-1----:R-:W-:-:S03]  /*26d0*/  IMAD R2, R0, 0x55, RZ ;  /* 0x0000005500027824 */ /* 0x002fc600078e02ff */
[-C--:B------:R-:W-:Y:S01]  /*26e0*/  IADD3 R4, P2, R4, R26.reuse, RZ ;  /* 0x0000001a04047210 */ /* 0x080fe20007f5e0ff */
[C---:B------:R-:W-:Y:S02]  /*26f0*/  IMAD R10, R0.reuse, 0xba, RZ ;  /* 0x000000ba000a7824 */ /* 0x040fe400078e02ff */
[C---:B------:R-:W-:Y:S01]  /*2700*/  IMAD R3, R0.reuse, 0x5d, RZ ;  /* 0x0000005d00037824 */ /* 0x040fe200078e02ff */
[----:B--2---:R-:W-:Y:S04]  /*2710*/  STL [R1+0x2bc], R23 ;  /* 0x0002bc1701007387 */ /* 0x004fe80000100800 */
[----:B------:R0:W-:Y:S04]  /*2720*/  STL [R1+0x310], R16 ;  /* 0x0003101001007387 */ /* 0x0001e80000100800 */
[----:B------:R1:W-:Y:S04]  /*2730*/  STL [R1+0x2c0], R15 ;  /* 0x0002c00f01007387 */ /* 0x0003e80000100800 */
[----:B0-----:R0:W2:Y:S04]  /*2740*/  LDG.E.U16 R16, [R8.64] ;  /* 0x0000000608107981 */ /* 0x0010a8000c1e1500 */
[----:B-1----:R1:W3:Y:S01]  /*2750*/  LDG.E.U16 R15, [R6.64] ;  /* 0x00000006060f7981 */ /* 0x0022e2000c1e1500 */
[----:B0-----:R-:W-:Y:S01]  /*2760*/  IADD3 R8, P0, R5, R26, RZ ;  /* 0x0000001a05087210 */ /* 0x001fe20007f1e0ff */
[----:B-1----:R-:W-:-:S03]  /*2770*/  IMAD R6, R0, 0x154, RZ ;  /* 0x0000015400067824 */ /* 0x002fc600078e02ff */
[----:B------:R-:W-:Y:S02]  /*2780*/  LEA.HI.X.SX32 R9, R2, R27, 0x1, P0 ;  /* 0x0000001b02097211 */ /* 0x000fe400000f0eff */
[----:B------:R-:W-:-:S04]  /*2790*/  IADD3 R6, P1, R6, R26, RZ ;  /* 0x0000001a06067210 */ /* 0x000fc80007f3e0ff */
[-C--:B------:R-:W-:Y:S01]  /*27a0*/  LEA.HI.X.SX32 R7, R5, R27.reuse, 0x1, P1 ;  /* 0x0000001b05077211 */ /* 0x080fe200008f0eff */
[----:B------:R0:W-:Y:S01]  /*27b0*/  STL [R1+0x2b4], R20 ;  /* 0x0002b41401007387 */ /* 0x0001e20000100800 */
[----:B------:R-:W-:-:S03]  /*27c0*/  LEA.HI.X.SX32 R5, R22, R27, 0x1, P2 ;  /* 0x0000001b16057211 */ /* 0x000fc600010f0eff */
[----:B------:R1:W-:Y:S01]  /*27d0*/  STL [R1+0x2b8], R18 ;  /* 0x0002b81201007387 */ /* 0x0003e20000100800 */
[----:B------:R-:W-:-:S03]  /*27e0*/  IADD3 R2, P0, R10, R26, RZ ;  /* 0x0000001a0a027210 */ /* 0x000fc60007f1e0ff */
[----:B------:R-:W-:Y:S04]  /*27f0*/  STL [R1+0x2b0], R17 ;  /* 0x0002b01101007387 */ /* 0x000fe80000100800 */
[----:B0-----:R0:W4:Y:S04]  /*2800*/  LDG.E.U16 R20, [R8.64] ;  /* 0x0000000608147981 */ /* 0x001128000c1e1500 */
[----:B------:R0:W-:Y:S04]  /*2810*/  STL [R1+0x2ac], R13 ;  /* 0x0002ac0d01007387 */ /* 0x0001e80000100800 */
[----:B-1----:R1:W4:Y:S01]  /*2820*/  LDG.E.U16 R18, [R6.64] ;  /* 0x0000000606127981 */ /* 0x002322000c1e1500 */
[----:B------:R-:W-:-:S03]  /*2830*/  LEA.HI.X.SX32 R3, R3, R27, 0x1, P0 ;  /* 0x0000001b03037211 */ /* 0x000fc600000f0eff */
[----:B0-----:R0:W4:Y:S04]  /*2840*/  LDG.E.U16 R13, [R4.64] ;  /* 0x00000006040d7981 */ /* 0x001128000c1e1500 */
[----:B------:R1:W4:Y:S01]  /*2850*/  LDG.E.U16 R17, [R2.64] ;  /* 0x0000000602117981 */ /* 0x000322000c1e1500 */
[C---:B------:R-:W-:Y:S02]  /*2860*/  IMAD R8, R0.reuse, 0x184, RZ ;  /* 0x0000018400087824 */ /* 0x040fe400078e02ff */
[C---:B0-----:R-:W-:Y:S02]  /*2870*/  IMAD R4, R0.reuse, 0x174, RZ ;  /* 0x0000017400047824 */ /* 0x041fe400078e02ff */
[----:B------:R-:W-:-:S03]  /*2880*/  IMAD R5, R0, 0xca, RZ ;  /* 0x000000ca00057824 */ /* 0x000fc600078e02ff */
[-C--:B-1----:R-:W-:Y:S01]  /*2890*/  IADD3 R2, P0, R4, R26.reuse, RZ ;  /* 0x0000001a04027210 */ /* 0x082fe20007f1e0ff */
[----:B------:R-:W-:Y:S01]  /*28a0*/  IMAD R7, R0, 0x1a4, RZ ;  /* 0x000001a400077824 */ /* 0x000fe200078e02ff */
[-C--:B------:R-:W-:Y:S02]  /*28b0*/  IADD3 R8, P1, R8, R26.reuse, RZ ;  /* 0x0000001a08087210 */ /* 0x080fe40007f3e0ff */
[-C--:B------:R-:W-:Y:S01]  /*28c0*/  LEA.HI.X.SX32 R3, R10, R27.reuse, 0x1, P0 ;  /* 0x0000001b0a037211 */ /* 0x080fe200000f0eff */
[----:B------:R-:W-:Y:S01]  /*28d0*/  IMAD R11, R0, 0x65, RZ ;  /* 0x00000065000b7824 */ /* 0x000fe200078e02ff */
[-C--:B------:R-:W-:Y:S01]  /*28e0*/  IADD3 R6, P0, R5, R26.reuse, RZ ;  /* 0x0000001a05067210 */ /* 0x080fe20007f1e0ff */
[----:B-----5:R0:W-:Y:S01]  /*28f0*/  STL [R1+0x2a8], R19 ;  /* 0x0002a81301007387 */ /* 0x0201e20000100800 */
[----:B------:R-:W-:Y:S01]  /*2900*/  LEA.HI.X.SX32 R9, R28, R27, 0x1, P1 ;  /* 0x0000001b1c097211 */ /* 0x000fe200008f0eff */
[----:B------:R-:W-:Y:S02]  /*2910*/  IMAD R4, R0, 0x194, RZ ;  /* 0x0000019400047824 */ /* 0x000fe400078e02ff */
[----:B0-----:R0:W5:Y:S03]  /*2920*/  LDG.E.U16 R19, [R2.64] ;  /* 0x0000000602137981 */ /* 0x001166000c1e1500 */
[----:B------:R-:W-:-:S02]  /*2930*/  IADD3 R4, P2, R4, R26, RZ ;  /* 0x0000001a04047210 */ /* 0x000fc40007f5e0ff */
[----:B0-----:R-:W-:Y:S02]  /*2940*/  IADD3 R2, P1, R7, R26, RZ ;  /* 0x0000001a07027210 */ /* 0x001fe40007f3e0ff */
[-C--:B------:R-:W-:Y:S02]  /*2950*/  LEA.HI.X.SX32 R7, R11, R27.reuse, 0x1, P0 ;  /* 0x0000001b0b077211 */ /* 0x080fe400000f0eff */
[-C--:B------:R-:W-:Y:S02]  /*2960*/  LEA.HI.X.SX32 R5, R5, R27.reuse, 0x1, P2 ;  /* 0x0000001b05057211 */ /* 0x080fe400010f0eff */
[----:B------:R-:W-:Y:S01]  /*2970*/  LEA.HI.X.SX32 R3, R29, R27, 0x1, P1 ;  /* 0x0000001b1d037211 */ /* 0x000fe200008f0eff */
[C---:B------:R-:W-:Y:S01]  /*2980*/  IMAD R10, R0.reuse, 0xea, RZ ;  /* 0x000000ea000a7824 */ /* 0x040fe200078e02ff */
[----:B--2---:R0:W-:Y:S04]  /*2990*/  STL [R1+0x29c], R16 ;  /* 0x00029c1001007387 */ /* 0x0041e80000100800 */
[----:B---3--:R1:W-:Y:S04]  /*29a0*/  STL [R1+0x2a4], R15 ;  /* 0x0002a40f01007387 */ /* 0x0083e80000100800 */
[----:B------:R2:W-:Y:S04]  /*29b0*/  STL [R1+0x2a0], R14 ;  /* 0x0002a00e01007387 */ /* 0x0005e80000100800 */
[----:B0-----:R0:W3:Y:S04]  /*29c0*/  LDG.E.U16 R16, [R8.64] ;  /* 0x0000000608107981 */ /* 0x0010e8000c1e1500 */
[----:B-1----:R1:W3:Y:S04]  /*29d0*/  LDG.E.U16 R15, [R4.64] ;  /* 0x00000006040f7981 */ /* 0x0022e8000c1e1500 */
[----:B--2---:R2:W3:Y:S04]  /*29e0*/  LDG.E.U16 R14, [R6.64] ;  /* 0x00000006060e7981 */ /* 0x0044e8000c1e1500 */
[----:B----4-:R4:W-:Y:S01]  /*29f0*/  STL [R1+0x298], R12 ;  /* 0x0002980c01007387 */ /* 0x0109e20000100800 */
[----:B-1----:R-:W-:-:S02]  /*2a00*/  IMAD R5, R0, 0xda, RZ ;  /* 0x000000da00057824 */ /* 0x002fc400078e02ff */
[C---:B------:R-:W-:Y:S02]  /*2a10*/  IMAD R4, R0.reuse, 0x1c4, RZ ;  /* 0x000001c400047824 */ /* 0x040fe400078e02ff */
[----:B--2---:R-:W-:Y:S01]  /*2a20*/  IMAD R6, R0, 0x1b4, RZ ;  /* 0x000001b400067824 */ /* 0x004fe200078e02ff */
[-C--:B0-----:R-:W-:Y:S01]  /*2a30*/  IADD3 R8, P0, R5, R26.reuse, RZ ;  /* 0x0000001a05087210 */ /* 0x081fe20007f1e0ff */
[----:B----4-:R0:W2:Y:S03]  /*2a40*/  LDG.E.U16 R12, [R2.64] ;  /* 0x00000006020c7981 */ /* 0x0100a6000c1e1500 */
[-C--:B------:R-:W-:Y:S01]  /*2a50*/  IADD3 R6, P1, R6, R26.reuse, RZ ;  /* 0x0000001a06067210 */ /* 0x080fe20007f3e0ff */
[----:B------:R1:W-:Y:S01]  /*2a60*/  STL [R1+0x294], R20 ;  /* 0x0002941401007387 */ /* 0x0003e20000100800 */
[----:B------:R-:W-:Y:S01]  /*2a70*/  IADD3 R4, P2, R4, R26, RZ ;  /* 0x0000001a04047210 */ /* 0x000fe20007f5e0ff */
[----:B0-----:R-:W-:-:S02]  /*2a80*/  IMAD R2, R0, 0x6d, RZ ;  /* 0x0000006d00027824 */ /* 0x001fc400078e02ff */
[----:B------:R-:W-:Y:S01]  /*2a90*/  STL [R1+0x288], R18 ;  /* 0x0002881201007387 */ /* 0x000fe20000100800 */
[----:B------:R-:W-:-:S03]  /*2aa0*/  IMAD R3, R0, 0x75, RZ ;  /* 0x0000007500037824 */ /* 0x000fc600078e02ff */
[----:B------:R0:W-:Y:S01]  /*2ab0*/  STL [R1+0x27c], R13 ;  /* 0x00027c0d01007387 */ /* 0x0001e20000100800 */
[-C--:B------:R-:W-:Y:S02]  /*2ac0*/  LEA.HI.X.SX32 R9, R2, R27.reuse, 0x1, P0 ;  /* 0x0000001b02097211 */ /* 0x080fe400000f0eff */
[----:B------:R-:W-:Y:S02]  /*2ad0*/  IADD3 R2, P0, R10, R26, RZ ;  /* 0x0000001a0a027210 */ /* 0x000fe40007f1e0ff */
[-C--:B------:R-:W-:Y:S01]  /*2ae0*/  LEA.HI.X.SX32 R7, R5, R27.reuse, 0x1, P1 ;  /* 0x0000001b05077211 */ /* 0x080fe200008f0eff */
[----:B-1----:R1:W4:Y:S01]  /*2af0*/  LDG.E.U16 R20, [R8.64] ;  /* 0x0000000608147981 */ /* 0x002322000c1e1500 */
[----:B0-----:R-:W-:Y:S01]  /*2b00*/  IMAD R13, R0, 0xe2, RZ ;  /* 0x000000e2000d7824 */ /* 0x001fe200078e02ff */
[-C--:B------:R-:W-:Y:S02]  /*2b10*/  LEA.HI.X.SX32 R3, R3, R27.reuse, 0x1, P0 ;  /* 0x0000001b03037211 */ /* 0x080fe400000f0eff */
[----:B------:R0:W-:Y:S02]  /*2b20*/  STL [R1+0x290], R17 ;  /* 0x0002901101007387 */ /* 0x0001e40000100800 */
[----:B------:R-:W-:-:S02]  /*2b30*/  LEA.HI.X.SX32 R5, R13, R27, 0x1, P2 ;  /* 0x0000001b0d057211 */ /* 0x000fc400010f0eff */
[----:B------:R5:W4:Y:S04]  /*2b40*/  LDG.E.U16 R18, [R6.64] ;  /* 0x0000000606127981 */ /* 0x000b28000c1e1500 */
[----:B------:R5:W4:Y:S04]  /*2b50*/  LDG.E.U16 R11, [R2.64] ;  /* 0x00000006020b7981 */ /* 0x000b28000c1e1500 */
[----:B0-----:R0:W4:Y:S01]  /*2b60*/  LDG.E.U16 R17, [R4.64] ;  /* 0x0000000604117981 */ /* 0x001122000c1e1500 */
[C---:B-1----:R-:W-:Y:S02]  /*2b70*/  IMAD R8, R0.reuse, 0x1e4, RZ ;  /* 0x000001e400087824 */ /* 0x042fe400078e02ff */
[----:B------:R-:W-:-:S02]  /*2b80*/  IMAD R13, R0, 0xf2, RZ ;  /* 0x000000f2000d7824 */ /* 0x000fc400078e02ff */
[C---:B0-----:R-:W-:Y:S02]  /*2b90*/  IMAD R4, R0.reuse, 0x1d4, RZ ;  /* 0x000001d400047824 */ /* 0x041fe400078e02ff */
[----:B------:R-:W-:Y:S01]  /*2ba0*/  IMAD R5, R0, 0xfa, RZ ;  /* 0x000000fa00057824 */ /* 0x000fe200078e02ff */
[----:B-----5:R0:W-:Y:S02]  /*2bb0*/  STL [R1+0x274], R19 ;  /* 0x0002741301007387 */ /* 0x0201e40000100800 */
[-C--:B------:R-:W-:Y:S01]  /*2bc0*/  IADD3 R2, P0, R4, R26.reuse, RZ ;  /* 0x0000001a04027210 */ /* 0x080fe20007f1e0ff */
[----:B------:R-:W-:Y:S01]  /*2bd0*/  IMAD R4, R0, 0x1f4, RZ ;  /* 0x000001f400047824 */ /* 0x000fe200078e02ff */
[-C--:B------:R-:W-:Y:S01]  /*2be0*/  IADD3 R8, P2, R8, R26.reuse, RZ ;  /* 0x0000001a08087210 */ /* 0x080fe20007f5e0ff */
[----:B------:R-:W-:Y:S01]  /*2bf0*/  IMAD R7, R0, 0x7d, RZ ;  /* 0x0000007d00077824 */ /* 0x000fe200078e02ff */
[----:B------:R-:W-:Y:S02]  /*2c00*/  IADD3 R6, P1, R5, R26, RZ ;  /* 0x0000001a05067210 */ /* 0x000fe40007f3e0ff */
[----:B------:R-:W-:-:S02]  /*2c10*/  LEA.HI.X.SX32 R3, R10, R27, 0x1, P0 ;  /* 0x0000001b0a037211 */ /* 0x000fc400000f0eff */
[----:B------:R-:W-:Y:S02]  /*2c20*/  IADD3 R4, P3, R4, R26, RZ ;  /* 0x0000001a04047210 */ /* 0x000fe40007f7e0ff */
[-C--:B------:R-:W-:Y:S01]  /*2c30*/  LEA.HI.X.SX32 R9, R13, R27.reuse, 0x1, P2 ;  /* 0x0000001b0d097211 */ /* 0x080fe200010f0eff */
[----:B0-----:R0:W5:Y:S01]  /*2c40*/  LDG.E.U16 R19, [R2.64] ;  /* 0x0000000602137981 */ /* 0x001162000c1e1500 */
[-C--:B------:R-:W-:Y:S01]  /*2c50*/  LEA.HI.X.SX32 R7, R7, R27.reuse, 0x1, P1 ;  /* 0x0000001b07077211 */ /* 0x080fe200008f0eff */
[C---:B------:R-:W-:Y:S01]  /*2c60*/  IMAD R13, R0.reuse, 0x42, RZ ;  /* 0x00000042000d7824 */ /* 0x040fe200078e02ff */
[----:B------:R-:W-:Y:S01]  /*2c70*/  LEA.HI.X.SX32 R5, R5, R27, 0x1, P3 ;  /* 0x0000001b05057211 */ /* 0x000fe200018f0eff */
[----:B------:R1:W5:Y:S04]  /*2c80*/  LDG.E.U16 R22, [R8.64] ;  /* 0x0000000608167981 */ /* 0x000368000c1e1500 */
[----:B------:R0:W5:Y:S01]  /*2c90*/  LDG.E.U16 R21, [R6.64] ;  /* 0x0000000606157981 */ /* 0x000162000c1e1500 */
[----:B------:R-:W-:-:S02]  /*2ca0*/  IMAD R10, R0, 0x5a, RZ ;  /* 0x0000005a000a7824 */ /* 0x000fc400078e02ff */
[C---:B------:R-:W-:Y:S01]  /*2cb0*/  IMAD R23, R0.reuse, 0x52, RZ ;  /* 0x0000005200177824 */ /* 0x040fe200078e02ff */
[----:B---3--:R-:W-:Y:S04]  /*2cc0*/  STL [R1+0x264], R16 ;  /* 0x0002641001007387 */ /* 0x008fe80000100800 */
[----:B------:R3:W-:Y:S02]  /*2cd0*/  STL [R1+0x280], R14 ;  /* 0x0002800e01007387 */ /* 0x0007e40000100800 */
[----:B---3--:R-:W-:Y:S02]  /*2ce0*/  IMAD R14, R0, 0x84, RZ ;  /* 0x00000084000e7824 */ /* 0x008fe400078e02ff */
[----:B------:R3:W-:Y:S03]  /*2cf0*/  STL [R1+0x254], R15 ;  /* 0x0002540f01007387 */ /* 0x0007e60000100800 */
[----:B0-----:R-:W-:-:S04]  /*2d00*/  IADD3 R2, P0, R14, R26, RZ ;  /* 0x0000001a0e027210 */ /* 0x001fc80007f1e0ff */
[----:B------:R-:W-:Y:S01]  /*2d10*/  LEA.HI.X.SX32 R3, R13, R27, 0x1, P0 ;  /* 0x0000001b0d037211 */ /* 0x000fe200000f0eff */
[----:B---3--:R0:W3:Y:S01]  /*2d20*/  LDG.E.U16 R15, [R4.64] ;  /* 0x00000006040f7981 */ /* 0x0080e2000c1e1500 */
[----:B------:R-:W-:-:S03]  /*2d30*/  IMAD R13, R0, 0x94, RZ ;  /* 0x00000094000d7824 */ /* 0x000fc600078e02ff */
[----:B--2---:R2:W-:Y:S01]  /*2d40*/  STL [R1+0x1f0], R12 ;  /* 0x0001f00c01007387 */ /* 0x0045e20000100800 */
[----:B0-----:R-:W-:-:S03]  /*2d50*/  IMAD R5, R0, 0x4a, RZ ;  /* 0x0000004a00057824 */ /* 0x001fc600078e02ff */
[----:B--2---:R0:W2:Y:S02]  /*2d60*/  LDG.E.U16 R12, [R2.64] ;  /* 0x00000006020c7981 */ /* 0x0040a4000c1e1500 */
[-C--:B-1----:R-:W-:Y:S02]  /*2d70*/  IADD3 R8, P0, R5, R26.reuse, RZ ;  /* 0x0000001a05087210 */ /* 0x082fe40007f1e0ff */
[-C--:B------:R-:W-:Y:S01]  /*2d80*/  IADD3 R6, P1, R13, R26.reuse, RZ ;  /* 0x0000001a0d067210 */ /* 0x080fe20007f3e0ff */
[----:B0-----:R-:W-:Y:S01]  /*2d90*/  IMAD R2, R0, 0x25, RZ ;  /* 0x0000002500027824 */ /* 0x001fe200078e02ff */
[----:B----4-:R0:W-:Y:S04]  /*2da0*/  STL [R1+0x270], R20 ;  /* 0x0002701401007387 */ /* 0x0101e80000100800 */
[-C--:B------:R-:W-:Y:S01]  /*2db0*/  LEA.HI.X.SX32 R9, R2, R27.reuse, 0x1, P0 ;  /* 0x0000001b02097211 */ /* 0x080fe200000f0eff */
[----:B------:R-:W-:Y:S01]  /*2dc0*/  IMAD R16, R0, 0xa4, RZ ;  /* 0x000000a400107824 */ /* 0x000fe200078e02ff */
[----:B------:R-:W-:Y:S01]  /*2dd0*/  LEA.HI.X.SX32 R7, R5, R27, 0x1, P1 ;  /* 0x0000001b05077211 */ /* 0x000fe200008f0eff */
[----:B------:R-:W-:Y:S04]  /*2de0*/  STL [R1+0x1e4], R18 ;  /* 0x0001e41201007387 */ /* 0x000fe80000100800 */
[----:B0-----:R0:W4:Y:S01]  /*2df0*/  LDG.E.U16 R20, [R8.64] ;  /* 0x0000000608147981 */ /* 0x001122000c1e1500 */
[----:B------:R-:W-:Y:S01]  /*2e00*/  IADD3 R4, P2, R16, R26, RZ ;  /* 0x0000001a10047210 */ /* 0x000fe20007f5e0ff */
[----:B------:R-:W-:-:S02]  /*2e10*/  IMAD R3, R0, 0x2d, RZ ;  /* 0x0000002d00037824 */ /* 0x000fc400078e02ff */
[----:B------:R-:W-:Y:S01]  /*2e20*/  STL [R1+0x154], R17 ;  /* 0x0001541101007387 */ /* 0x000fe20000100800 */
[----:B------:R-:W-:-:S03]  /*2e30*/  IADD3 R2, P0, R10, R26, RZ ;  /* 0x0000001a0a027210 */ /* 0x000fc60007f1e0ff */
[----:B------:R1:W-:Y:S01]  /*2e40*/  STL [R1+0x26c], R11 ;  /* 0x00026c0b01007387 */ /* 0x0003e20000100800 */
[-C--:B------:R-:W-:Y:S02]  /*2e50*/  LEA.HI.X.SX32 R5, R23, R27.reuse, 0x1, P2 ;  /* 0x0000001b17057211 */ /* 0x080fe400010f0eff */
[----:B------:R-:W-:-:S03]  /*2e60*/  LEA.HI.X.SX32 R3, R3, R27, 0x1, P0 ;  /* 0x0000001b03037211 */ /* 0x000fc600000f0eff */
[----:B------:R0:W4:Y:S04]  /*2e70*/  LDG.E.U16 R25, [R4.64] ;  /* 0x0000000604197981 */ /* 0x000128000c1e1500 */
[----:B-1----:R1:W4:Y:S04]  /*2e80*/  LDG.E.U16 R11, [R6.64] ;  /* 0x00000006060b7981 */ /* 0x002328000c1e1500 */
[----:B------:R0:W4:Y:S01]  /*2e90*/  LDG.E.U16 R24, [R2.64] ;  /* 0x0000000602187981 */ /* 0x000122000c1e1500 */
[C---:B------:R-:W-:Y:S02]  /*2ea0*/  IMAD R17, R0.reuse, 0xb4, RZ ;  /* 0x000000b400117824 */ /* 0x040fe400078e02ff */
[C---:B------:R-:W-:Y:S01]  /*2eb0*/  IMAD R18, R0.reuse, 0xc4, RZ ;  /* 0x000000c400127824 */ /* 0x040fe200078e02ff */
[----:B-----5:R5:W-:Y:S01]  /*2ec0*/  STL [R1+0x140], R19 ;  /* 0x0001401301007387 */ /* 0x020be20000100800 */
[----:B------:R-:W-:Y:S01]  /*2ed0*/  IMAD R23, R0, 0x62, RZ ;  /* 0x0000006200177824 */ /* 0x000fe200078e02ff */
[----:B0-----:R-:W-:-:S02]  /*2ee0*/  IADD3 R2, P0, R17, R26, RZ ;  /* 0x0000001a11027210 */ /* 0x001fc40007f1e0ff */
[----:B------:R-:W-:Y:S01]  /*2ef0*/  STL [R1+0xfc], R22 ;  /* 0x0000fc1601007387 */ /* 0x000fe20000100800 */
[----:B------:R-:W-:Y:S02]  /*2f00*/  IADD3 R8, P1, R18, R26, RZ ;  /* 0x0000001a12087210 */ /* 0x000fe40007f3e0ff */
[-C--:B------:R-:W-:Y:S01]  /*2f10*/  LEA.HI.X.SX32 R3, R10, R27.reuse, 0x1, P0 ;  /* 0x0000001b0a037211 */ /* 0x080fe200000f0eff */
[----:B------:R0:W-:Y:S01]  /*2f20*/  STL [R1+0x258], R21 ;  /* 0x0002581501007387 */ /* 0x0001e20000100800 */
[----:B------:R-:W-:Y:S01]  /*2f30*/  LEA.HI.X.SX32 R9, R23, R27, 0x1, P1 ;  /* 0x0000001b17097211 */ /* 0x000fe200008f0eff */
[C---:B-----5:R-:W-:Y:S02]  /*2f40*/  IMAD R19, R0.reuse, 0xd4, RZ ;  /* 0x000000d400137824 */ /* 0x060fe400078e02ff */
[----:B------:R5:W4:Y:S01]  /*2f50*/  LDG.E.U16 R29, [R2.64] ;  /* 0x00000006021d7981 */ /* 0x000b22000c1e1500 */
[C---:B------:R-:W-:Y:S02]  /*2f60*/  IMAD R23, R0.reuse, 0x72, RZ ;  /* 0x0000007200177824 */ /* 0x040fe400078e02ff */
[----:B0-----:R-:W-:-:S02]  /*2f70*/  IMAD R21, R0, 0xe4, RZ ;  /* 0x000000e400157824 */ /* 0x001fc400078e02ff */
[C---:B------:R-:W-:Y:S01]  /*2f80*/  IMAD R5, R0.reuse, 0x6a, RZ ;  /* 0x0000006a00057824 */ /* 0x040fe200078e02ff */
[----:B------:R0:W4:Y:S02]  /*2f90*/  LDG.E.U16 R28, [R8.64] ;  /* 0x00000006081c7981 */ /* 0x000124000c1e1500 */
[-C--:B-----5:R-:W-:Y:S01]  /*2fa0*/  IADD3 R2, P1, R21, R26.reuse, RZ ;  /* 0x0000001a15027210 */ /* 0x0a0fe20007f3e0ff */
[----:B-1----:R-:W-:Y:S01]  /*2fb0*/  IMAD R7, R0, 0x35, RZ ;  /* 0x0000003500077824 */ /* 0x002fe200078e02ff */
[-C--:B------:R-:W-:Y:S02]  /*2fc0*/  IADD3 R4, P2, R19, R26.reuse, RZ ;  /* 0x0000001a13047210 */ /* 0x080fe40007f5e0ff */
[-C--:B------:R-:W-:Y:S02]  /*2fd0*/  LEA.HI.X.SX32 R3, R23, R27.reuse, 0x1, P1 ;  /* 0x0000001b17037211 */ /* 0x080fe400008f0eff */
[C---:B------:R-:W-:Y:S02]  /*2fe0*/  IADD3 R6, P0, R5.reuse, R26, RZ ;  /* 0x0000001a05067210 */ /* 0x040fe40007f1e0ff */
[----:B------:R-:W-:-:S02]  /*2ff0*/  LEA.HI.X.SX32 R5, R5, R27, 0x1, P2 ;  /* 0x0000001b05057211 */ /* 0x000fc400010f0eff */
[----:B------:R-:W-:-:S05]  /*3000*/  LEA.HI.X.SX32 R7, R7, R27, 0x1, P0 ;  /* 0x0000001b07077211 */ /* 0x000fca00000f0eff */
[----:B------:R1:W4:Y:S01]  /*3010*/  LDG.E.U16 R22, [R6.64] ;  /* 0x0000000606167981 */ /* 0x000322000c1e1500 */
[----:B------:R-:W-:-:S03]  /*3020*/  IMAD R10, R0, 0x8b, RZ ;  /* 0x0000008b000a7824 */ /* 0x000fc600078e02ff */
[----:B---3--:R3:W-:Y:S04]  /*3030*/  STL [R1+0xec], R15 ;  /* 0x0000ec0f01007387 */ /* 0x0087e80000100800 */
[----:B---3--:R3:W5:Y:S04]  /*3040*/  LDG.E.U16 R15, [R4.64] ;  /* 0x00000006040f7981 */ /* 0x008768000c1e1500 */
[----:B--2---:R2:W-:Y:S04]  /*3050*/  STL [R1+0x25c], R12 ;  /* 0x00025c0c01007387 */ /* 0x0045e80000100800 */
[----:B--2---:R2:W5:Y:S01]  /*3060*/  LDG.E.U16 R12, [R2.64] ;  /* 0x00000006020c7981 */ /* 0x004562000c1e1500 */
[----:B---3--:R-:W-:-:S02]  /*3070*/  IMAD R5, R0, 0x3d, RZ ;  /* 0x0000003d00057824 */ /* 0x008fc400078e02ff */
[C---:B------:R-:W-:Y:S02]  /*3080*/  IMAD R4, R0.reuse, 0x106, RZ ;  /* 0x0000010600047824 */ /* 0x040fe400078e02ff */
[C---:B--2---:R-:W-:Y:S01]  /*3090*/  IMAD R3, R0.reuse, 0x7a, RZ ;  /* 0x0000007a00037824 */ /* 0x044fe200078e02ff */
[----:B----4-:R2:W-:Y:S01]  /*30a0*/  STL [R1+0x24c], R20 ;  /* 0x00024c1401007387 */ /* 0x0105e20000100800 */
[----:B------:R-:W-:-:S03]  /*30b0*/  IMAD R2, R0, 0x116, RZ ;  /* 0x0000011600027824 */ /* 0x000fc600078e02ff */
[-C--:B0-----:R-:W-:Y:S01]  /*30c0*/  IADD3 R8, P0, R3, R26.reuse, RZ ;  /* 0x0000001a03087210 */ /* 0x081fe20007f1e0ff */
[----:B--2---:R-:W-:Y:S01]  /*30d0*/  IMAD R20, R0, 0xf4, RZ ;  /* 0x000000f400147824 */ /* 0x004fe200078e02ff */
[-C--:B------:R-:W-:Y:S02]  /*30e0*/  IADD3 R4, P2, R4, R26.reuse, RZ ;  /* 0x0000001a04047210 */ /* 0x080fe40007f5e0ff */
[-C--:B------:R-:W-:Y:S02]  /*30f0*/  LEA.HI.X.SX32 R9, R5, R27.reuse, 0x1, P0 ;  /* 0x0000001b05097211 */ /* 0x080fe400000f0eff */
[-C--:B-1----:R-:W-:Y:S01]  /*3100*/  IADD3 R6, P1, R20, R26.reuse, RZ ;  /* 0x0000001a14067210 */ /* 0x082fe20007f3e0ff */
[----:B------:R0:W-:Y:S01]  /*3110*/  STL [R1+0x244], R11 ;  /* 0x0002440b01007387 */ /* 0x0001e20000100800 */
[----:B------:R-:W-:Y:S02]  /*3120*/  IADD3 R2, P0, R2, R26, RZ ;  /* 0x0000001a02027210 */ /* 0x000fe40007f1e0ff */
[-C--:B------:R-:W-:Y:S01]  /*3130*/  LEA.HI.X.SX32 R7, R3, R27.reuse, 0x1, P1 ;  /* 0x0000001b03077211 */ /* 0x080fe200008f0eff */
[----:B0-----:R-:W-:Y:S01]  /*3140*/  IMAD R11, R0, 0x83, RZ ;  /* 0x00000083000b7824 */ /* 0x001fe200078e02ff */
[-C--:B------:R-:W-:Y:S01]  /*3150*/  LEA.HI.X.SX32 R3, R10, R27.reuse, 0x1, P0 ;  /* 0x0000001b0a037211 */ /* 0x080fe200000f0eff */
[----:B------:R0:W-:Y:S03]  /*3160*/  STL [R1+0x240], R25 ;  /* 0x0002401901007387 */ /* 0x0001e60000100800 */
[----:B------:R-:W-:Y:S01]  /*3170*/  LEA.HI.X.SX32 R5, R11, R27, 0x1, P2 ;  /* 0x0000001b0b057211 */ /* 0x000fe200010f0eff */
[----:B------:R1:W-:Y:S04]  /*3180*/  STL [R1+0x248], R24 ;  /* 0x0002481801007387 */ /* 0x0003e80000100800 */
[----:B------:R2:W3:Y:S04]  /*3190*/  LDG.E.U16 R23, [R4.64] ;  /* 0x0000000604177981 */ /* 0x0004e8000c1e1500 */
[----:B0-----:R0:W4:Y:S04]  /*31a0*/  LDG.E.U16 R25, [R8.64] ;  /* 0x0000000608197981 */ /* 0x001128000c1e1500 */
[----:B-1----:R1:W3:Y:S04]  /*31b0*/  LDG.E.U16 R24, [R6.64] ;  /* 0x0000000606187981 */ /* 0x0022e8000c1e1500 */
[----:B------:R1:W3:Y:S01]  /*31c0*/  LDG.E.U16 R11, [R2.64] ;  /* 0x00000006020b7981 */ /* 0x0002e2000c1e1500 */
[----:B0-----:R-:W-:-:S02]  /*31d0*/  IMAD R8, R0, 0x126, RZ ;  /* 0x0000012600087824 */ /* 0x001fc400078e02ff */
[C---:B--2---:R-:W-:Y:S02]  /*31e0*/  IMAD R4, R0.reuse, 0x146, RZ ;  /* 0x0000014600047824 */ /* 0x044fe400078e02ff */
[----:B-1----:R-:W-:Y:S01]  /*31f0*/  IMAD R6, R0, 0x136, RZ ;  /* 0x0000013600067824 */ /* 0x002fe200078e02ff */
[-C--:B------:R-:W-:Y:S01]  /*3200*/  IADD3 R8, P0, R8, R26.reuse, RZ ;  /* 0x0000001a08087210 */ /* 0x080fe20007f1e0ff */
[C---:B------:R-:W-:Y:S02]  /*3210*/  IMAD R3, R0.reuse, 0x93, RZ ;  /* 0x0000009300037824 */ /* 0x040fe400078e02ff */
[----:B------:R-:W-:Y:S01]  /*3220*/  IMAD R2, R0, 0x156, RZ ;  /* 0x0000015600027824 */ /* 0x000fe200078e02ff */
[-C--:B------:R-:W-:Y:S01]  /*3230*/  IADD3 R6, P1, R6, R26.reuse, RZ ;  /* 0x0000001a06067210 */ /* 0x080fe20007f3e0ff */
[----:B------:R-:W-:Y:S01]  /*3240*/  IMAD R7, R0, 0x9b, RZ ;  /* 0x0000009b00077824 */ /* 0x000fe200078e02ff */
[-C--:B------:R-:W-:Y:S01]  /*3250*/  IADD3 R4, P2, R4, R26.reuse, RZ ;  /* 0x0000001a04047210 */ /* 0x080fe20007f5e0ff */
[C---:B------:R-:W-:Y:S01]  /*3260*/  IMAD R5, R0.reuse, 0xa3, RZ ;  /* 0x000000a300057824 */ /* 0x040fe200078e02ff */
[-C--:B------:R-:W-:Y:S01]  /*3270*/  LEA.HI.X.SX32 R9, R3, R27.reuse, 0x1, P0 ;  /* 0x0000001b03097211 */ /* 0x080fe200000f0eff */
[----:B------:R-:W-:Y:S01]  /*3280*/  IMAD R3, R0, 0xab, RZ ;  /* 0x000000ab00037824 */ /* 0x000fe200078e02ff */
[----:B------:R-:W-:Y:S01]  /*3290*/  IADD3 R2, P0, R2, R26, RZ ;  /* 0x0000001a02027210 */ /* 0x000fe20007f1e0ff */
[----:B------:R-:W-:Y:S01]  /*32a0*/  STL [R1+0x23c], R29 ;  /* 0x00023c1d01007387 */ /* 0x000fe20000100800 */
[----:B------:R-:W-:-:S02]  /*32b0*/  LEA.HI.X.SX32 R7, R7, R27, 0x1, P1 ;  /* 0x0000001b07077211 */ /* 0x000fc400008f0eff */
[-C--:B------:R-:W-:Y:S01]  /*32c0*/  LEA.HI.X.SX32 R5, R5, R27.reuse, 0x1, P2 ;  /* 0x0000001b05057211 */ /* 0x080fe200010f0eff */
[----:B------:R-:W-:Y:S01]  /*32d0*/  STL [R1+0x234], R28 ;  /* 0x0002341c01007387 */ /* 0x000fe20000100800 */
[----:B------:R-:W-:-:S03]  /*32e0*/  LEA.HI.X.SX32 R3, R3, R27, 0x1, P0 ;  /* 0x0000001b03037211 */ /* 0x000fc600000f0eff */
[----:B------:R0:W-:Y:S04]  /*32f0*/  STL [R1+0x238], R22 ;  /* 0x0002381601007387 */ /* 0x0001e80000100800 */
[----:B------:R1:W2:Y:S04]  /*3300*/  LDG.E.U16 R10, [R2.64] ;  /* 0x00000006020a7981 */ /* 0x0002a8000c1e1500 */
[----:B0-----:R0:W2:Y:S01]  /*3310*/  LDG.E.U16 R22, [R8.64] ;  /* 0x0000000608167981 */ /* 0x0010a2000c1e1500 */
[C---:B-1----:R-:W-:Y:S02]  /*3320*/  IMAD R3, R0.reuse, 0xb3, RZ ;  /* 0x000000b300037824 */ /* 0x042fe400078e02ff */
[----:B0-----:R-:W-:-:S05]  /*3330*/  IMAD R8, R0, 0x166, RZ ;  /* 0x0000016600087824 */ /* 0x001fca00078e02ff */
[----:B------:R-:W-:-:S04]  /*3340*/  IADD3 R8, P0, R8, R26, RZ ;  /* 0x0000001a08087210 */ /* 0x000fc80007f1e0ff */
[----:B------:R-:W-:Y:S01]  /*3350*/  LEA.HI.X.SX32 R9, R3, R27, 0x1, P0 ;  /* 0x0000001b03097211 */ /* 0x000fe200000f0eff */
[----:B-----5:R0:W-:Y:S04]  /*3360*/  STL [R1+0x230], R15 ;  /* 0x0002300f01007387 */ /* 0x0201e80000100800 */
[----:B0-----:R0:W5:Y:S04]  /*3370*/  LDG.E.U16 R15, [R6.64] ;  /* 0x00000006060f7981 */ /* 0x001168000c1e1500 */
[----:B------:R1:W-:Y:S01]  /*3380*/  STL [R1+0x22c], R12 ;  /* 0x00022c0c01007387 */ /* 0x0003e20000100800 */
[----:B0-----:R-:W-:-:S03]  /*3390*/  IMAD R6, R0, 0x176, RZ ;  /* 0x0000017600067824 */ /* 0x001fc600078e02ff */
[----:B-1----:R0:W5:Y:S01]  /*33a0*/  LDG.E.U16 R12, [R4.64] ;  /* 0x00000006040c7981 */ /* 0x002162000c1e1500 */
[----:B------:R-:W-:Y:S01]  /*33b0*/  IMAD R7, R0, 0xbb, RZ ;  /* 0x000000bb00077824 */ /* 0x000fe200078e02ff */
[----:B------:R-:W-:Y:S01]  /*33c0*/  IADD3 R6, P1, R6, R26, RZ ;  /* 0x0000001a06067210 */ /* 0x000fe20007f3e0ff */
[C---:B0-----:R-:W-:Y:S02]  /*33d0*/  IMAD R4, R0.reuse, 0x186, RZ ;  /* 0x0000018600047824 */ /* 0x041fe400078e02ff */
[----:B------:R-:W-:-:S03]  /*33e0*/  IMAD R5, R0, 0xc3, RZ ;  /* 0x000000c300057824 */ /* 0x000fc600078e02ff */
[----:B------:R-:W-:Y:S02]  /*33f0*/  IADD3 R4, P2, R4, R26, RZ ;  /* 0x0000001a04047210 */ /* 0x000fe40007f5e0ff */
[-C--:B------:R-:W-:Y:S02]  /*3400*/  LEA.HI.X.SX32 R7, R7, R27.reuse, 0x1, P1 ;  /* 0x0000001b07077211 */ /* 0x080fe400008f0eff */
[----:B------:R-:W-:-:S03]  /*3410*/  LEA.HI.X.SX32 R5, R5, R27, 0x1, P2 ;  /* 0x0000001b05057211 */ /* 0x000fc600010f0eff */
[----:B------:R0:W5:Y:S04]  /*3420*/  LDG.E.U16 R29, [R6.64] ;  /* 0x00000006061d7981 */ /* 0x000168000c1e1500 */
[----:B------:R1:W5:Y:S04]  /*3430*/  LDG.E.U16 R28, [R4.64] ;  /* 0x00000006041c7981 */ /* 0x000368000c1e1500 */
[----:B----4-:R-:W-:Y:S04]  /*3440*/  STL [R1+0x228], R25 ;  /* 0x0002281901007387 */ /* 0x010fe80000100800 */
[----:B---3--:R-:W-:Y:S04]  /*3450*/  STL [R1+0x224], R24 ;  /* 0x0002241801007387 */ /* 0x008fe80000100800 */
[----:B------:R-:W-:Y:S04]  /*3460*/  STL [R1+0x220], R23 ;  /* 0x0002201701007387 */ /* 0x000fe80000100800 */
[----:B------:R3:W-:Y:S04]  /*3470*/  STL [R1+0x21c], R11 ;  /* 0x00021c0b01007387 */ /* 0x0007e80000100800 */
[----:B---3--:R3:W4:Y:S01]  /*3480*/  LDG.E.U16 R11, [R8.64] ;  /* 0x00000006080b7981 */ /* 0x008722000c1e1500 */
[----:B------:R-:W-:-:S02]  /*3490*/  IMAD R2, R0, 0x196, RZ ;  /* 0x0000019600027824 */ /* 0x000fc400078e02ff */
[----:B------:R-:W-:-:S03]  /*34a0*/  IMAD R3, R0, 0xcb, RZ ;  /* 0x000000cb00037824 */ /* 0x000fc600078e02ff */
[----:B------:R-:W-:-:S04]  /*34b0*/  IADD3 R2, P0, R2, R26, RZ ;  /* 0x0000001a02027210 */ /* 0x000fc80007f1e0ff */
[----:B------:R-:W-:Y:S01]  /*34c0*/  LEA.HI.X.SX32 R3, R3, R27, 0x1, P0 ;  /* 0x0000001b03037211 */ /* 0x000fe200000f0eff */
[----:B---3--:R-:W-:-:S04]  /*34d0*/  IMAD R8, R0, 0x1a6, RZ ;  /* 0x000001a600087824 */ /* 0x008fc800078e02ff */
[----:B------:R3:W4:Y:S01]  /*34e0*/  LDG.E.U16 R23, [R2.64] ;  /* 0x0000000602177981 */ /* 0x000722000c1e1500 */
[----:B------:R-:W-:Y:S01]  /*34f0*/  IADD3 R8, P0, R8, R26, RZ ;  /* 0x0000001a08087210 */ /* 0x000fe20007f1e0ff */
[C---:B0-----:R-:W-:Y:S02]  /*3500*/  IMAD R6, R0.reuse, 0x1b6, RZ ;  /* 0x000001b600067824 */ /* 0x041fe400078e02ff */
[C---:B---3--:R-:W-:Y:S02]  /*3510*/  IMAD R3, R0.reuse, 0xd3, RZ ;  /* 0x000000d300037824 */ /* 0x048fe400078e02ff */
[----:B------:R-:W-:-:S03]  /*3520*/  IMAD R2, R0, 0x1d6, RZ ;  /* 0x000001d600027824 */ /* 0x000fc600078e02ff */
[-C--:B------:R-:W-:Y:S01]  /*3530*/  LEA.HI.X.SX32 R9, R3, R27.reuse, 0x1, P0 ;  /* 0x0000001b03097211 */ /* 0x080fe200000f0eff */
[----:B------:R-:W-:Y:S01]  /*3540*/  IMAD R3, R0, 0xeb, RZ ;  /* 0x000000eb00037824 */ /* 0x000fe200078e02ff */
[-C--:B------:R-:W-:Y:S01]  /*3550*/  IADD3 R2, P0, R2, R26.reuse, RZ ;  /* 0x0000001a02027210 */ /* 0x080fe20007f1e0ff */
[----:B-1----:R-:W-:Y:S01]  /*3560*/  IMAD R4, R0, 0x1c6, RZ ;  /* 0x000001c600047824 */ /* 0x002fe200078e02ff */
[-C--:B------:R-:W-:Y:S01]  /*3570*/  IADD3 R6, P1, R6, R26.reuse, RZ ;  /* 0x0000001a06067210 */ /* 0x080fe20007f3e0ff */
[C---:B------:R-:W-:Y:S01]  /*3580*/  IMAD R7, R0.reuse, 0xdb, RZ ;  /* 0x000000db00077824 */ /* 0x040fe200078e02ff */
[-C--:B------:R-:W-:Y:S01]  /*3590*/  LEA.HI.X.SX32 R3, R3, R27.reuse, 0x1, P0 ;  /* 0x0000001b03037211 */ /* 0x080fe200000f0eff */
[----:B------:R0:W3:Y:S01]  /*35a0*/  LDG.E.U16 R25, [R8.64] ;  /* 0x0000000608197981 */ /* 0x0000e2000c1e1500 */
[----:B------:R-:W-:Y:S01]  /*35b0*/  IMAD R5, R0, 0xe3, RZ ;  /* 0x000000e300057824 */ /* 0x000fe200078e02ff */
[----:B------:R-:W-:Y:S02]  /*35c0*/  IADD3 R4, P2, R4, R26, RZ ;  /* 0x0000001a04047210 */ /* 0x000fe40007f5e0ff */
[----:B------:R1:W3:Y:S01]  /*35d0*/  LDG.E.U16 R24, [R2.64] ;  /* 0x0000000602187981 */ /* 0x0002e2000c1e1500 */
[----:B------:R-:W-:Y:S01]  /*35e0*/  LEA.HI.X.SX32 R7, R7, R27, 0x1, P1 ;  /* 0x0000001b07077211 */ /* 0x000fe200008f0eff */
[----:B0-----:R-:W-:-:S02]  /*35f0*/  IMAD R8, R0, 0x1e6, RZ ;  /* 0x000001e600087824 */ /* 0x001fc400078e02ff */
[----:B--2---:R0:W-:Y:S01]  /*3600*/  STL [R1+0x218], R22 ;  /* 0x0002181601007387 */ /* 0x0041e20000100800 */
[----:B-1----:R-:W-:Y:S02]  /*3610*/  IMAD R2, R0, 0xf3, RZ ;  /* 0x000000f300027824 */ /* 0x002fe400078e02ff */
[----:B------:R-:W-:Y:S02]  /*3620*/  IADD3 R8, P1, R8, R26, RZ ;  /* 0x0000001a08087210 */ /* 0x000fe40007f3e0ff */
[-C--:B------:R-:W-:Y:S02]  /*3630*/  LEA.HI.X.SX32 R5, R5, R27.reuse, 0x1, P2 ;  /* 0x0000001b05057211 */ /* 0x080fe400010f0eff */
[----:B------:R-:W-:-:S03]  /*3640*/  LEA.HI.X.SX32 R9, R2, R27, 0x1, P1 ;  /* 0x0000001b02097211 */ /* 0x000fc600008f0eff */
[----:B0-----:R0:W2:Y:S04]  /*3650*/  LDG.E.U16 R22, [R4.64] ;  /* 0x0000000604167981 */ /* 0x0010a8000c1e1500 */
[----:B-----5:R1:W-:Y:S04]  /*3660*/  STL [R1+0x214], R15 ;  /* 0x0002140f01007387 */ /* 0x0203e80000100800 */
[----:B-1----:R1:W5:Y:S04]  /*3670*/  LDG.E.U16 R15, [R6.64] ;  /* 0x00000006060f7981 */ /* 0x002368000c1e1500 */
[----:B------:R-:W-:Y:S04]  /*3680*/  STL [R1+0x210], R12 ;  /* 0x0002100c01007387 */ /* 0x000fe80000100800 */
[----:B------:R-:W-:Y:S04]  /*3690*/  STL [R1+0x20c], R10 ;  /* 0x00020c0a01007387 */ /* 0x000fe80000100800 */
[----:B----4-:R-:W-:Y:S04]  /*36a0*/  STL [R1+0x208], R11 ;  /* 0x0002080b01007387 */ /* 0x010fe80000100800 */
[----:B------:R-:W-:Y:S04]  /*36b0*/  STL [R1+0x204], R29 ;  /* 0x0002041d01007387 */ /* 0x000fe80000100800 */
[----:B------:R4:W-:Y:S04]  /*36c0*/  STL [R1+0x200], R28 ;  /* 0x0002001c01007387 */ /* 0x0009e80000100800 */
[----:B----4-:R4:W2:Y:S01]  /*36d0*/  LDG.E.U16 R28, [R8.64] ;  /* 0x00000006081c7981 */ /* 0x0108a2000c1e1500 */
[----:B-1----:R-:W-:-:S02]  /*36e0*/  IMAD R6, R0, 0x1f6, RZ ;  /* 0x000001f600067824 */ /* 0x002fc400078e02ff */
[C---:B------:R-:W-:Y:S02]  /*36f0*/  IMAD R10, R0.reuse, 0x46, RZ ;  /* 0x00000046000a7824 */ /* 0x040fe400078e02ff */
[----:B0-----:R-:W-:Y:S01]  /*3700*/  IMAD R5, R0, 0xfb, RZ ;  /* 0x000000fb00057824 */ /* 0x001fe200078e02ff */
[-C--:B------:R-:W-:Y:S01]  /*3710*/  IADD3 R6, P2, R6, R26.reuse, RZ ;  /* 0x0000001a06067210 */ /* 0x080fe20007f5e0ff */
[----:B------:R-:W-:Y:S01]  /*3720*/  IMAD R12, R0, 0x23, RZ ;  /* 0x00000023000c7824 */ /* 0x000fe200078e02ff */
[-C--:B------:R-:W-:Y:S01]  /*3730*/  IADD3 R4, P0, R10, R26.reuse, RZ ;  /* 0x0000001a0a047210 */ /* 0x080fe20007f1e0ff */
[C---:B------:R-:W-:Y:S01]  /*3740*/  IMAD R11, R0.reuse, 0x56, RZ ;  /* 0x00000056000b7824 */ /* 0x040fe200078e02ff */
[-C--:B------:R-:W-:Y:S01]  /*3750*/  LEA.HI.X.SX32 R7, R5, R27.reuse, 0x1, P2 ;  /* 0x0000001b05077211 */ /* 0x080fe200010f0eff */
[----:B------:R-:W-:Y:S01]  /*3760*/  IMAD R3, R0, 0x2b, RZ ;  /* 0x0000002b00037824 */ /* 0x000fe200078e02ff */
[----:B------:R-:W-:Y:S02]  /*3770*/  LEA.HI.X.SX32 R5, R12, R27, 0x1, P0 ;  /* 0x0000001b0c057211 */ /* 0x000fe400000f0eff */
[----:B------:R-:W-:Y:S01]  /*3780*/  IADD3 R2, P1, R11, R26, RZ ;  /* 0x0000001a0b027210 */ /* 0x000fe20007f3e0ff */
[----:B------:R0:W-:Y:S01]  /*3790*/  STL [R1+0x1fc], R23 ;  /* 0x0001fc1701007387 */ /* 0x0001e20000100800 */
[----:B------:R-:W-:-:S02]  /*37a0*/  IMAD R12, R0, 0x66, RZ ;  /* 0x00000066000c7824 */ /* 0x000fc400078e02ff */
[----:B------:R-:W-:Y:S01]  /*37b0*/  LEA.HI.X.SX32 R3, R3, R27, 0x1, P1 ;  /* 0x0000001b03037211 */ /* 0x000fe200008f0eff */
[----:B------:R1:W2:Y:S04]  /*37c0*/  LDG.E.U16 R29, [R4.64] ;  /* 0x00000006041d7981 */ /* 0x0002a8000c1e1500 */
[----:B0-----:R0:W2:Y:S01]  /*37d0*/  LDG.E.U16 R23, [R6.64] ;  /* 0x0000000606177981 */ /* 0x0010a2000c1e1500 */
[----:B----4-:R-:W-:-:S03]  /*37e0*/  IADD3 R8, P0, R12, R26, RZ ;  /* 0x0000001a0c087210 */ /* 0x010fc60007f1e0ff */
[----:B---3--:R3:W-:Y:S04]  /*37f0*/  STL [R1+0x1ec], R25 ;  /* 0x0001ec1901007387 */ /* 0x0087e80000100800 */
[----:B---3--:R3:W4:Y:S02]  /*3800*/  LDG.E.U16 R25, [R2.64] ;  /* 0x0000000602197981 */ /* 0x008724000c1e1500 */
[----:B---3--:R-:W-:-:S05]  /*3810*/  IMAD R2, R0, 0x33, RZ ;  /* 0x0000003300027824 */ /* 0x008fca00078e02ff */
[----:B------:R-:W-:Y:S01]  /*3820*/  LEA.HI.X.SX32 R9, R2, R27, 0x1, P0 ;  /* 0x0000001b02097211 */ /* 0x000fe200000f0eff */
[----:B-----5:R-:W-:Y:S04]  /*3830*/  STL [R1+0x1d0], R15 ;  /* 0x0001d00f01007387 */ /* 0x020fe80000100800 */
[----:B--2---:R-:W-:Y:S04]  /*3840*/  STL [R1+0x148], R22 ;  /* 0x0001481601007387 */ /* 0x004fe80000100800 */
[----:B------:R-:W-:Y:S04]  /*3850*/  STL [R1+0x108], R24 ;  /* 0x0001081801007387 */ /* 0x000fe80000100800 */
[----:B------:R2:W-:Y:S04]  /*3860*/  STL [R1+0xf8], R28 ;  /* 0x0000f81c01007387 */ /* 0x0005e80000100800 */
[----:B--2---:R2:W3:Y:S01]  /*3870*/  LDG.E.U16 R28, [R8.64] ;  /* 0x00000006081c7981 */ /* 0x0044e2000c1e1500 */
[----:B------:R-:W-:-:S02]  /*3880*/  IMAD R15, R0, 0x76, RZ ;  /* 0x00000076000f7824 */ /* 0x000fc400078e02ff */
[----:B0-----:R-:W-:-:S03]  /*3890*/  IMAD R7, R0, 0x3b, RZ ;  /* 0x0000003b00077824 */ /* 0x001fc600078e02ff */
[-C--:B------:R-:W-:Y:S01]  /*38a0*/  IADD3 R6, P1, R15, R26.reuse, RZ ;  /* 0x0000001a0f067210 */ /* 0x080fe20007f3e0ff */
[C---:B------:R-:W-:Y:S02]  /*38b0*/  IMAD R22, R0.reuse, 0x86, RZ ;  /* 0x0000008600167824 */ /* 0x040fe400078e02ff */
[C---:B------:R-:W-:Y:S01]  /*38c0*/  IMAD R24, R0.reuse, 0x96, RZ ;  /* 0x0000009600187824 */ /* 0x040fe200078e02ff */
[-C--:B------:R-:W-:Y:S01]  /*38d0*/  LEA.HI.X.SX32 R7, R7, R27.reuse, 0x1, P1 ;  /* 0x0000001b07077211 */ /* 0x080fe200008f0eff */
[----:B-1----:R-:W-:Y:S01]  /*38e0*/  IMAD R5, R0, 0x43, RZ ;  /* 0x0000004300057824 */ /* 0x002fe200078e02ff */
[-C--:B------:R-:W-:Y:S01]  /*38f0*/  IADD3 R4, P2, R22, R26.reuse, RZ ;  /* 0x0000001a16047210 */ /* 0x080fe20007f5e0ff */
[----:B------:R-:W-:Y:S01]  /*3900*/  IMAD R3, R0, 0x4b, RZ ;  /* 0x0000004b00037824 */ /* 0x000fe200078e02ff */
[----:B------:R-:W-:Y:S01]  /*3910*/  IADD3 R2, P0, R24, R26, RZ ;  /* 0x0000001a18027210 */ /* 0x000fe20007f1e0ff */
[----:B--2---:R0:W2:Y:S01]  /*3920*/  LDG.E.U16 R8, [R6.64] ;  /* 0x0000000606087981 */ /* 0x0040a2000c1e1500 */
[----:B------:R-:W-:-:S02]  /*3930*/  LEA.HI.X.SX32 R5, R5, R27, 0x1, P2 ;  /* 0x0000001b05057211 */ /* 0x000fc400010f0eff */
[----:B------:R-:W-:Y:S01]  /*3940*/  LEA.HI.X.SX32 R3, R3, R27, 0x1, P0 ;  /* 0x0000001b03037211 */ /* 0x000fe200000f0eff */
[----:B------:R1:W-:Y:S04]  /*3950*/  STL [R1+0xe8], R23 ;  /* 0x0000e81701007387 */ /* 0x0003e80000100800 */
[----:B------:R5:W2:Y:S04]  /*3960*/  LDG.E.U16 R9, [R4.64] ;  /* 0x0000000604097981 */ /* 0x000aa8000c1e1500 */
[----:B------:R0:W-:Y:S01]  /*3970*/  STL [R1+0x1dc], R29 ;  /* 0x0001dc1d01007387 */ /* 0x0001e20000100800 */
[----:B-1----:R-:W-:-:S03]  /*3980*/  IMAD R23, R0, 0xa6, RZ ;  /* 0x000000a600177824 */ /* 0x002fc600078e02ff */
[----:B0-----:R0:W2:Y:S02]  /*3990*/  LDG.E.U16 R29, [R2.64] ;  /* 0x00000006021d7981 */ /* 0x0010a4000c1e1500 */
[----:B-----5:R-:W-:Y:S02]  /*39a0*/  IADD3 R4, P0, R23, R26, RZ ;  /* 0x0000001a17047210 */ /* 0x020fe40007f1e0ff */
[----:B----4-:R1:W-:Y:S01]  /*39b0*/  STL [R1+0x1d8], R25 ;  /* 0x0001d81901007387 */ /* 0x0103e20000100800 */
[----:B0-----:R-:W-:-:S03]  /*39c0*/  IMAD R2, R0, 0x53, RZ ;  /* 0x0000005300027824 */ /* 0x001fc600078e02ff */
[----:B------:R-:W-:Y:S01]  /*39d0*/  STL.64 [R1+0x1eb8], R22 ;  /* 0x001eb81601007387 */ /* 0x000fe20000100a00 */
[----:B-1----:R-:W-:Y:S01]  /*39e0*/  IMAD R25, R0, 0xb6, RZ ;  /* 0x000000b600197824 */ /* 0x002fe200078e02ff */
[----:B------:R-:W-:Y:S02]  /*39f0*/  LEA.HI.X.SX32 R5, R2, R27, 0x1, P0 ;  /* 0x0000001b02057211 */ /* 0x000fe400000f0eff */
[----:B---3--:R-:W-:Y:S04]  /*3a00*/  STL [R1+0x1c4], R28 ;  /* 0x0001c41c01007387 */ /* 0x008fe80000100800 */
[----:B------:R0:W-:Y:S04]  /*3a10*/  STL.64 [R1+0x1eb0], R24 ;  /* 0x001eb01801007387 */ /* 0x0001e80000100a00 */
[----:B0-----:R0:W3:Y:S01]  /*3a20*/  LDG.E.U16 R24, [R4.64] ;  /* 0x0000000604187981 */ /* 0x0010e2000c1e1500 */
[----:B------:R-:W-:Y:S01]  /*3a30*/  IMAD R3, R0, 0x5b, RZ ;  /* 0x0000005b00037824 */ /* 0x000fe200078e02ff */
[----:B------:R-:W-:-:S04]  /*3a40*/  IADD3 R6, P1, R25, R26, RZ ;  /* 0x0000001a19067210 */ /* 0x000fc80007f3e0ff */
[-C--:B------:R-:W-:Y:S01]  /*3a50*/  LEA.HI.X.SX32 R7, R3, R27.reuse, 0x1, P1 ;  /* 0x0000001b03077211 */ /* 0x080fe200008f0eff */
[----:B------:R-:W-:Y:S01]  /*3a60*/  IMAD R28, R0, 0xc6, RZ ;  /* 0x000000c6001c7824 */ /* 0x000fe200078e02ff */
[----:B--2---:R1:W-:Y:S04]  /*3a70*/  STL [R1+0x1c0], R8 ;  /* 0x0001c00801007387 */ /* 0x0043e80000100800 */
[----:B------:R2:W4:Y:S01]  /*3a80*/  LDG.E.U16 R22, [R6.64] ;  /* 0x0000000606167981 */ /* 0x000522000c1e1500 */
[----:B------:R-:W-:Y:S01]  /*3a90*/  IADD3 R2, P0, R28, R26, RZ ;  /* 0x0000001a1c027210 */ /* 0x000fe20007f1e0ff */
[----:B-1----:R-:W-:Y:S02]  /*3aa0*/  IMAD R8, R0, 0x63, RZ ;  /* 0x0000006300087824 */ /* 0x002fe400078e02ff */
[----:B------:R1:W-:Y:S03]  /*3ab0*/  STL [R1+0x1bc], R9 ;  /* 0x0001bc0901007387 */ /* 0x0003e60000100800 */
[----:B------:R-:W-:Y:S01]  /*3ac0*/  LEA.HI.X.SX32 R3, R8, R27, 0x1, P0 ;  /* 0x0000001b08037211 */ /* 0x000fe200000f0eff */
[----:B------:R5:W-:Y:S01]  /*3ad0*/  STL [R1+0x1b4], R29 ;  /* 0x0001b41d01007387 */ /* 0x000be20000100800 */
[----:B------:R-:W-:-:S02]  /*3ae0*/  IMAD R8, R0, 0xe6, RZ ;  /* 0x000000e600087824 */ /* 0x000fc400078e02ff */
[C---:B-1----:R-:W-:Y:S01]  /*3af0*/  IMAD R9, R0.reuse, 0xd6, RZ ;  /* 0x000000d600097824 */ /* 0x042fe200078e02ff */
[----:B-----5:R1:W5:Y:S01]  /*3b00*/  LDG.E.U16 R29, [R2.64] ;  /* 0x00000006021d7981 */ /* 0x020362000c1e1500 */
[----:B0-----:R-:W-:-:S03]  /*3b10*/  IMAD R5, R0, 0x6b, RZ ;  /* 0x0000006b00057824 */ /* 0x001fc600078e02ff */
[----:B------:R-:W-:-:S04]  /*3b20*/  IADD3 R4, P1, R9, R26, RZ ;  /* 0x0000001a09047210 */ /* 0x000fc80007f3e0ff */
[----:B------:R-:W-:Y:S01]  /*3b30*/  LEA.HI.X.SX32 R5, R5, R27, 0x1, P1 ;  /* 0x0000001b05057211 */ /* 0x000fe200008f0eff */
[----:B-1----:R-:W-:Y:S01]  /*3b40*/  IMAD R3, R0, 0x73, RZ ;  /* 0x0000007300037824 */ /* 0x002fe200078e02ff */
[----:B------:R-:W-:-:S03]  /*3b50*/  IADD3 R2, P0, R8, R26, RZ ;  /* 0x0000001a08027210 */ /* 0x000fc60007f1e0ff */
[----:B------:R0:W5:Y:S01]  /*3b60*/  LDG.E.U16 R28, [R4.64] ;  /* 0x00000006041c7981 */ /* 0x000162000c1e1500 */
[----:B------:R-:W-:-:S03]  /*3b70*/  LEA.HI.X.SX32 R3, R3, R27, 0x1, P0 ;  /* 0x0000001b03037211 */ /* 0x000fc600000f0eff */
[----:B---3--:R1:W-:Y:S04]  /*3b80*/  STL [R1+0x1b0], R24 ;  /* 0x0001b01801007387 */ /* 0x0083e80000100800 */
[----:B-1----:R1:W3:Y:S01]  /*3b90*/  LDG.E.U16 R24, [R2.64] ;  /* 0x0000000602187981 */ /* 0x0022e2000c1e1500 */
[C---:B--2---:R-:W-:Y:S02]  /*3ba0*/  IMAD R6, R0.reuse, 0xf6, RZ ;  /* 0x000000f600067824 */ /* 0x044fe400078e02ff */
[----:B0-----:R-:W-:-:S03]  /*3bb0*/  IMAD R5, R0, 0x7b, RZ ;  /* 0x0000007b00057824 */ /* 0x001fc600078e02ff */
[----:B------:R-:W-:-:S04]  /*3bc0*/  IADD3 R4, P1, R6, R26, RZ ;  /* 0x0000001a06047210 */ /* 0x000fc80007f3e0ff */
[-C--:B------:R-:W-:Y:S01]  /*3bd0*/  LEA.HI.X.SX32 R5, R5, R27.reuse, 0x1, P1 ;  /* 0x0000001b05057211 */ /* 0x080fe200008f0eff */
[----:B----4-:R0:W-:Y:S01]  /*3be0*/  STL [R1+0x1a8], R22 ;  /* 0x0001a81601007387 */ /* 0x0101e20000100800 */
[C---:B------:R-:W-:Y:S01]  /*3bf0*/  IMAD R7, R0.reuse, 0x108, RZ ;  /* 0x0000010800077824 */ /* 0x040fe200078e02ff */
[CC--:B------:R-:W-:Y:S01]  /*3c00*/  LEA R6, P0, R0.reuse, R26.reuse, 0x3 ;  /* 0x0000001a00067211 */ /* 0x0c0fe200078018ff */
[C---:B------:R-:W-:Y:S01]  /*3c10*/  IMAD.SHL.U32 R9, R0.reuse, 0x4, RZ ;  /* 0x0000000400097824 */ /* 0x040fe200078e00ff */
[----:B0-----:R0:W2:Y:S02]  /*3c20*/  LDG.E.U16 R22, [R4.64] ;  /* 0x0000000604167981 */ /* 0x0010a4000c1e1500 */
[-C--:B-1----:R-:W-:Y:S02]  /*3c30*/  IADD3 R2, P1, R7, R26.reuse, RZ ;  /* 0x0000001a07027210 */ /* 0x082fe40007f3e0ff */
[-C--:B------:R-:W-:Y:S01]  /*3c40*/  LEA.HI.X.SX32 R7, R9, R27.reuse, 0x1, P0 ;  /* 0x0000001b09077211 */ /* 0x080fe200000f0eff */
[----:B------:R-:W-:Y:S01]  /*3c50*/  IMAD R8, R0, 0x8c, RZ ;  /* 0x0000008c00087824 */ /* 0x000fe200078e02ff */
[----:B------:R-:W-:Y:S01]  /*3c60*/  LEA.HI.X.SX32 R3, R14, R27, 0x1, P1 ;  /* 0x0000001b0e037211 */ /* 0x000fe200008f0eff */
[----:B-----5:R1:W-:Y:S04]  /*3c70*/  STL [R1+0x1a4], R29 ;  /* 0x0001a41d01007387 */ /* 0x0203e80000100800 */
[----:B------:R4:W5:Y:S01]  /*3c80*/  LDG.E.U16 R14, [R2.64] ;  /* 0x00000006020e7981 */ /* 0x000962000c1e1500 */
[----:B0-----:R-:W-:-:S03]  /*3c90*/  IADD3 R4, P0, R8, R26, RZ ;  /* 0x0000001a08047210 */ /* 0x001fc60007f1e0ff */
[----:B-1----:R0:W5:Y:S01]  /*3ca0*/  LDG.E.U16 R29, [R6.64] ;  /* 0x00000006061d7981 */ /* 0x002162000c1e1500 */
[----:B------:R-:W-:Y:S01]  /*3cb0*/  LEA.HI.X.SX32 R5, R10, R27, 0x1, P0 ;  /* 0x0000001b0a057211 */ /* 0x000fe200000f0eff */
[C---:B0-----:R-:W-:Y:S02]  /*3cc0*/  IMAD R6, R0.reuse, 0x118, RZ ;  /* 0x0000011800067824 */ /* 0x041fe400078e02ff */
[----:B------:R-:W-:-:S03]  /*3cd0*/  IMAD R7, R0, 0x128, RZ ;  /* 0x0000012800077824 */ /* 0x000fc600078e02ff */
[-C--:B----4-:R-:W-:Y:S02]  /*3ce0*/  IADD3 R2, P0, R6, R26.reuse, RZ ;  /* 0x0000001a06027210 */ /* 0x090fe40007f1e0ff */
[----:B------:R-:W-:Y:S02]  /*3cf0*/  IADD3 R6, P1, R7, R26, RZ ;  /* 0x0000001a07067210 */ /* 0x000fe40007f3e0ff */
[-C--:B------:R-:W-:Y:S02]  /*3d00*/  LEA.HI.X.SX32 R3, R8, R27.reuse, 0x1, P0 ;  /* 0x0000001b08037211 */ /* 0x080fe400000f0eff */
[----:B------:R-:W-:Y:S01]  /*3d10*/  LEA.HI.X.SX32 R7, R13, R27, 0x1, P1 ;  /* 0x0000001b0d077211 */ /* 0x000fe200008f0eff */
[----:B------:R0:W-:Y:S04]  /*3d20*/  STL [R1+0x1a0], R28 ;  /* 0x0001a01c01007387 */ /* 0x0001e80000100800 */
[----:B------:R1:W5:Y:S04]  /*3d30*/  LDG.E.U16 R13, [R6.64] ;  /* 0x00000006060d7981 */ /* 0x000368000c1e1500 */
[----:B0-----:R0:W5:Y:S04]  /*3d40*/  LDG.E.U16 R28, [R4.64] ;  /* 0x00000006041c7981 */ /* 0x001168000c1e1500 */
[----:B---3--:R3:W-:Y:S04]  /*3d50*/  STL [R1+0x198], R24 ;  /* 0x0001981801007387 */ /* 0x0087e80000100800 */
[----:B---3--:R3:W4:Y:S01]  /*3d60*/  LDG.E.U16 R24, [R2.64] ;  /* 0x0000000602187981 */ /* 0x008722000c1e1500 */
[----:B------:R-:W-:-:S02]  /*3d70*/  IMAD R9, R0, 0x4e, RZ ;  /* 0x0000004e00097824 */ /* 0x000fc400078e02ff */
[----:B0-----:R-:W-:-:S03]  /*3d80*/  IMAD R5, R0, 0x27, RZ ;  /* 0x0000002700057824 */ /* 0x001fc600078e02ff */
[----:B------:R-:W-:Y:S01]  /*3d90*/  IADD3 R4, P0, R9, R26, RZ ;  /* 0x0000001a09047210 */ /* 0x000fe20007f1e0ff */
[----:B------:R-:W-:-:S03]  /*3da0*/  IMAD R8, R0, 0x9c, RZ ;  /* 0x0000009c00087824 */ /* 0x000fc600078e02ff */
[----:B------:R-:W-:Y:S01]  /*3db0*/  LEA.HI.X.SX32 R5, R5, R27, 0x1, P0 ;  /* 0x0000001b05057211 */ /* 0x000fe200000f0eff */
[----:B---3--:R-:W-:Y:S01]  /*3dc0*/  IMAD R3, R0, 0x138, RZ ;  /* 0x0000013800037824 */ /* 0x008fe200078e02ff */
[----:B------:R-:W-:-:S03]  /*3dd0*/  IADD3 R2, P1, R8, R26, RZ ;  /* 0x0000001a08027210 */ /* 0x000fc60007f3e0ff */
[----:B------:R0:W3:Y:S01]  /*3de0*/  LDG.E.U16 R10, [R4.64] ;  /* 0x00000006040a7981 */ /* 0x0000e2000c1e1500 */
[-C--:B-1----:R-:W-:Y:S01]  /*3df0*/  IADD3 R6, P0, R3, R26.reuse, RZ ;  /* 0x0000001a03067210 */ /* 0x082fe20007f1e0ff */
[C---:B------:R-:W-:Y:S01]  /*3e00*/  IMAD R7, R0.reuse, 0x148, RZ ;  /* 0x0000014800077824 */ /* 0x040fe200078e02ff */
[-C--:B------:R-:W-:Y:S01]  /*3e10*/  LEA.HI.X.SX32 R3, R9, R27.reuse, 0x1, P1 ;  /* 0x0000001b09037211 */ /* 0x080fe200008f0eff */
[----:B--2---:R1:W-:Y:S01]  /*3e20*/  STL [R1+0x18c], R22 ;  /* 0x00018c1601007387 */ /* 0x0043e20000100800 */
[----:B------:R-:W-:Y:S02]  /*3e30*/  IMAD R9, R0, 0xac, RZ ;  /* 0x000000ac00097824 */ /* 0x000fe400078e02ff */
[----:B0-----:R-:W-:Y:S02]  /*3e40*/  IADD3 R4, P1, R7, R26, RZ ;  /* 0x0000001a07047210 */ /* 0x001fe40007f3e0ff */
[-C--:B------:R-:W-:Y:S01]  /*3e50*/  LEA.HI.X.SX32 R7, R8, R27.reuse, 0x1, P0 ;  /* 0x0000001b08077211 */ /* 0x080fe200000f0eff */
[----:B-1----:R0:W2:Y:S01]  /*3e60*/  LDG.E.U16 R22, [R2.64] ;  /* 0x0000000602167981 */ /* 0x0020a2000c1e1500 */
[----:B------:R-:W-:-:S03]  /*3e70*/  LEA.HI.X.SX32 R5, R16, R27, 0x1, P1 ;  /* 0x0000001b10057211 */ /* 0x000fc600008f0eff */
[----:B------:R1:W2:Y:S01]  /*3e80*/  LDG.E.U16 R16, [R6.64] ;  /* 0x0000000606107981 */ /* 0x0002a2000c1e1500 */
[C---:B0-----:R-:W-:Y:S01]  /*3e90*/  IMAD R3, R0.reuse, 0x158, RZ ;  /* 0x0000015800037824 */ /* 0x041fe200078e02ff */
[-C--:B------:R-:W-:Y:S02]  /*3ea0*/  IADD3 R2, P0, R9, R26.reuse, RZ ;  /* 0x0000001a09027210 */ /* 0x080fe40007f1e0ff */
[----:B-----5:R0:W-:Y:S02]  /*3eb0*/  STL [R1+0x190], R29 ;  /* 0x0001901d01007387 */ /* 0x0201e40000100800 */
[----:B-1----:R-:W-:Y:S02]  /*3ec0*/  IADD3 R6, P1, R3, R26, RZ ;  /* 0x0000001a03067210 */ /* 0x002fe40007f3e0ff */
[----:B------:R1:W-:Y:S01]  /*3ed0*/  STL [R1+0x184], R14 ;  /* 0x0001840e01007387 */ /* 0x0003e20000100800 */
[----:B------:R-:W-:Y:S01]  /*3ee0*/  LEA.HI.X.SX32 R3, R11, R27, 0x1, P0 ;  /* 0x0000001b0b037211 */ /* 0x000fe200000f0eff */
[----:B------:R-:W-:-:S02]  /*3ef0*/  IMAD R7, R0, 0x168, RZ ;  /* 0x0000016800077824 */ /* 0x000fc400078e02ff */
[C---:B------:R-:W-:Y:S02]  /*3f00*/  IMAD R11, R0.reuse, 0x5e, RZ ;  /* 0x0000005e000b7824 */ /* 0x040fe400078e02ff */
[----:B0-----:R0:W2:Y:S04]  /*3f10*/  LDG.E.U16 R29, [R2.64] ;  /* 0x00000006021d7981 */ /* 0x0010a8000c1e1500 */
[----:B-1----:R1:W2:Y:S01]  /*3f20*/  LDG.E.U16 R14, [R4.64] ;  /* 0x00000006040e7981 */ /* 0x0022a2000c1e1500 */
[----:B0-----:R-:W-:Y:S01]  /*3f30*/  IMAD R3, R0, 0x2f, RZ ;  /* 0x0000002f00037824 */ /* 0x001fe200078e02ff */
[-C--:B------:R-:W-:Y:S02]  /*3f40*/  IADD3 R2, P0, R11, R26.reuse, RZ ;  /* 0x0000001a0b027210 */ /* 0x080fe40007f1e0ff */
[----:B-1----:R-:W-:-:S02]  /*3f50*/  IADD3 R4, P2, R7, R26, RZ ;  /* 0x0000001a07047210 */ /* 0x002fc40007f5e0ff */
[-C--:B------:R-:W-:Y:S02]  /*3f60*/  LEA.HI.X.SX32 R7, R9, R27.reuse, 0x1, P1 ;  /* 0x0000001b09077211 */ /* 0x080fe400008f0eff */
[-C--:B------:R-:W-:Y:S02]  /*3f70*/  LEA.HI.X.SX32 R5, R17, R27.reuse, 0x1, P2 ;  /* 0x0000001b11057211 */ /* 0x080fe400010f0eff */
[----:B------:R-:W-:Y:S01]  /*3f80*/  LEA.HI.X.SX32 R3, R3, R27, 0x1, P0 ;  /* 0x0000001b03037211 */ /* 0x000fe200000f0eff */
[----:B------:R0:W-:Y:S04]  /*3f90*/  STL [R1+0x1f8], R28 ;  /* 0x0001f81c01007387 */ /* 0x0001e80000100800 */
[----:B0-----:R0:W2:Y:S04]  /*3fa0*/  LDG.E.U16 R28, [R6.64] ;  /* 0x00000006061c7981 */ /* 0x0010a8000c1e1500 */
[----:B----4-:R1:W-:Y:S04]  /*3fb0*/  STL [R1+0x180], R24 ;  /* 0x0001801801007387 */ /* 0x0103e80000100800 */
[----:B------:R4:W-:Y:S04]  /*3fc0*/  STL [R1+0x17c], R13 ;  /* 0x00017c0d01007387 */ /* 0x0009e80000100800 */
[----:B-1----:R1:W5:Y:S04]  /*3fd0*/  LDG.E.U16 R24, [R4.64] ;  /* 0x0000000604187981 */ /* 0x002368000c1e1500 */
[----:B----4-:R4:W5:Y:S01]  /*3fe0*/  LDG.E.U16 R13, [R2.64] ;  /* 0x00000006020d7981 */ /* 0x010962000c1e1500 */
[----:B0-----:R-:W-:-:S02]  /*3ff0*/  IMAD R7, R0, 0xbc, RZ ;  /* 0x000000bc00077824 */ /* 0x001fc400078e02ff */
[C---:B------:R-:W-:Y:S01]  /*4000*/  IMAD R8, R0.reuse, 0x178, RZ ;  /* 0x0000017800087824 */ /* 0x040fe200078e02ff */
[----:B---3--:R0:W-:Y:S01]  /*4010*/  STL [R1+0x1f4], R10 ;  /* 0x0001f40a01007387 */ /* 0x0081e20000100800 */
[----:B------:R-:W-:Y:S01]  /*4020*/  IMAD R6, R0, 0x188, RZ ;  /* 0x0000018800067824 */ /* 0x000fe200078e02ff */
[-C--:B-1----:R-:W-:Y:S02]  /*4030*/  IADD3 R4, P0, R7, R26.reuse, RZ ;  /* 0x0000001a07047210 */ /* 0x082fe40007f1e0ff */
[-C--:B------:R-:W-:Y:S02]  /*4040*/  IADD3 R8, P1, R8, R26.reuse, RZ ;  /* 0x0000001a08087210 */ /* 0x080fe40007f3e0ff */
[-C--:B------:R-:W-:Y:S01]  /*4050*/  LEA.HI.X.SX32 R5, R11, R27.reuse, 0x1, P0 ;  /* 0x0000001b0b057211 */ /* 0x080fe200000f0eff */
[C---:B----4-:R-:W-:Y:S02]  /*4060*/  IMAD R3, R0.reuse, 0x198, RZ ;  /* 0x0000019800037824 */ /* 0x050fe400078e02ff */
[----:B0-----:R-:W-:Y:S01]  /*4070*/  IMAD R10, R0, 0xcc, RZ ;  /* 0x000000cc000a7824 */ /* 0x001fe200078e02ff */
[----:B------:R-:W-:Y:S01]  /*4080*/  IADD3 R6, P2, R6, R26, RZ ;  /* 0x0000001a06067210 */ /* 0x000fe20007f5e0ff */
[----:B--2---:R0:W-:Y:S01]  /*4090*/  STL [R1+0x1e0], R22 ;  /* 0x0001e01601007387 */ /* 0x0041e20000100800 */
[----:B------:R-:W-:-:S02]  /*40a0*/  LEA.HI.X.SX32 R9, R7, R27, 0x1, P1 ;  /* 0x0000001b07097211 */ /* 0x000fc400008f0eff */
[-C--:B------:R-:W-:Y:S02]  /*40b0*/  IADD3 R2, P0, R10, R26.reuse, RZ ;  /* 0x0000001a0a027210 */ /* 0x080fe40007f1e0ff */
[----:B------:R-:W-:Y:S01]  /*40c0*/  LEA.HI.X.SX32 R7, R18, R27, 0x1, P2 ;  /* 0x0000001b12077211 */ /* 0x000fe200010f0eff */
[----:B0-----:R0:W2:Y:S04]  /*40d0*/  LDG.E.U16 R22, [R4.64] ;  /* 0x0000000604167981 */ /* 0x0010a8000c1e1500 */
[----:B------:R1:W3:Y:S04]  /*40e0*/  LDG.E.U16 R18, [R8.64] ;  /* 0x0000000608127981 */ /* 0x0002e8000c1e1500 */
[----:B------:R4:W-:Y:S01]  /*40f0*/  STL [R1+0x178], R16 ;  /* 0x0001781001007387 */ /* 0x0009e20000100800 */
[----:B0-----:R-:W-:-:S02]  /*4100*/  IADD3 R4, P1, R3, R26, RZ ;  /* 0x0000001a03047210 */ /* 0x001fc40007f3e0ff */
[-C--:B------:R-:W-:Y:S01]  /*4110*/  LEA.HI.X.SX32 R3, R12, R27.reuse, 0x1, P0 ;  /* 0x0000001b0c037211 */ /* 0x080fe200000f0eff */
[----:B------:R0:W3:Y:S01]  /*4120*/  LDG.E.U16 R17, [R6.64] ;  /* 0x0000000606117981 */ /* 0x0000e2000c1e1500 */
[----:B------:R-:W-:-:S03]  /*4130*/  LEA.HI.X.SX32 R5, R10, R27, 0x1, P1 ;  /* 0x0000001b0a057211 */ /* 0x000fc600008f0eff */
[----:B----4-:R4:W3:Y:S04]  /*4140*/  LDG.E.U16 R16, [R2.64] ;  /* 0x0000000602107981 */ /* 0x0108e8000c1e1500 */
[----:B------:R0:W-:Y:S01]  /*4150*/  STL [R1+0x174], R14 ;  /* 0x0001740e01007387 */ /* 0x0001e20000100800 */
[----:B----4-:R-:W-:-:S03]  /*4160*/  IMAD R2, R0, 0x1a8, RZ ;  /* 0x000001a800027824 */ /* 0x010fc600078e02ff */
[----:B0-----:R0:W3:Y:S02]  /*4170*/  LDG.E.U16 R14, [R4.64] ;  /* 0x00000006040e7981 */ /* 0x0010e4000c1e1500 */
[-C--:B------:R-:W-:Y:S01]  /*4180*/  IADD3 R2, P1, R2, R26.reuse, RZ ;  /* 0x0000001a02027210 */ /* 0x080fe20007f3e0ff */
[C---:B------:R-:W-:Y:S02]  /*4190*/  IMAD R10, R0.reuse, 0xdc, RZ ;  /* 0x000000dc000a7824 */ /* 0x040fe400078e02ff */
[C---:B------:R-:W-:Y:S01]  /*41a0*/  IMAD R7, R0.reuse, 0x37, RZ ;  /* 0x0000003700077824 */ /* 0x040fe200078e02ff */
[----:B------:R-:W-:Y:S01]  /*41b0*/  LEA.HI.X.SX32 R3, R19, R27, 0x1, P1 ;  /* 0x0000001b13037211 */ /* 0x000fe200008f0eff */
[C---:B0-----:R-:W-:Y:S02]  /*41c0*/  IMAD R5, R0.reuse, 0x6e, RZ ;  /* 0x0000006e00057824 */ /* 0x041fe400078e02ff */
[C---:B------:R-:W-:Y:S02]  /*41d0*/  IMAD R4, R0.reuse, 0x1b8, RZ ;  /* 0x000001b800047824 */ /* 0x040fe400078e02ff */
[----:B------:R-:W-:Y:S01]  /*41e0*/  IMAD R11, R0, 0x1c8, RZ ;  /* 0x000001c8000b7824 */ /* 0x000fe200078e02ff */
[-C--:B-1----:R-:W-:Y:S01]  /*41f0*/  IADD3 R8, P0, R5, R26.reuse, RZ ;  /* 0x0000001a05087210 */ /* 0x082fe20007f1e0ff */
[----:B------:R0:W3:Y:S01]  /*4200*/  LDG.E.U16 R19, [R2.64] ;  /* 0x0000000602137981 */ /* 0x0000e2000c1e1500 */
[----:B------:R-:W-:-:S02]  /*4210*/  IADD3 R6, P1, R10, R26, RZ ;  /* 0x0000001a0a067210 */ /* 0x000fc40007f3e0ff */
[-C--:B------:R-:W-:Y:S02]  /*4220*/  IADD3 R4, P2, R4, R26.reuse, RZ ;  /* 0x0000001a04047210 */ /* 0x080fe40007f5e0ff */
[-C--:B------:R-:W-:Y:S01]  /*4230*/  LEA.HI.X.SX32 R9, R7, R27.reuse, 0x1, P0 ;  /* 0x0000001b07097211 */ /* 0x080fe200000f0eff */
[----:B------:R-:W-:Y:S01]  /*4240*/  STL [R1+0x1d4], R29 ;  /* 0x0001d41d01007387 */ /* 0x000fe20000100800 */
[-C--:B------:R-:W-:Y:S02]  /*4250*/  LEA.HI.X.SX32 R7, R5, R27.reuse, 0x1, P1 ;  /* 0x0000001b05077211 */ /* 0x080fe400008f0eff */
[----:B0-----:R-:W-:Y:S01]  /*4260*/  IADD3 R2, P0, R11, R26, RZ ;  /* 0x0000001a0b027210 */ /* 0x001fe20007f1e0ff */
[----:B------:R-:W-:Y:S01]  /*4270*/  STL [R1+0x170], R28 ;  /* 0x0001701c01007387 */ /* 0x000fe20000100800 */
[-C--:B------:R-:W-:Y:S02]  /*4280*/  LEA.HI.X.SX32 R5, R10, R27.reuse, 0x1, P2 ;  /* 0x0000001b0a057211 */ /* 0x080fe400010f0eff */
[----:B------:R-:W-:Y:S01]  /*4290*/  LEA.HI.X.SX32 R3, R21, R27, 0x1, P0 ;  /* 0x0000001b15037211 */ /* 0x000fe200000f0eff */
[----:B------:R0:W3:Y:S04]  /*42a0*/  LDG.E.U16 R12, [R6.64] ;  /* 0x00000006060c7981 */ /* 0x0000e8000c1e1500 */
[----:B------:R1:W3:Y:S04]  /*42b0*/  LDG.E.U16 R11, [R4.64] ;  /* 0x00000006040b7981 */ /* 0x0002e8000c1e1500 */
[----:B------:R0:W3:Y:S04]  /*42c0*/  LDG.E.U16 R10, [R2.64] ;  /* 0x00000006020a7981 */ /* 0x0000e8000c1e1500 */
[----:B-----5:R-:W-:Y:S04]  /*42d0*/  STL [R1+0x16c], R24 ;  /* 0x00016c1801007387 */ /* 0x020fe80000100800 */
[----:B------:R5:W-:Y:S04]  /*42e0*/  STL [R1+0x1c8], R13 ;  /* 0x0001c80d01007387 */ /* 0x000be80000100800 */
[----:B-----5:R5:W4:Y:S01]  /*42f0*/  LDG.E.U16 R13, [R8.64] ;  /* 0x00000006080d7981 */ /* 0x020b22000c1e1500 */
[----:B-1----:R-:W-:-:S02]  /*4300*/  IMAD R5, R0, 0xec, RZ ;  /* 0x000000ec00057824 */ /* 0x002fc400078e02ff */
[C---:B------:R-:W-:Y:S02]  /*4310*/  IMAD R4, R0.reuse, 0x1e8, RZ ;  /* 0x000001e800047824 */ /* 0x040fe400078e02ff */
[C---:B0-----:R-:W-:Y:S01]  /*4320*/  IMAD R2, R0.reuse, 0x1f8, RZ ;  /* 0x000001f800027824 */ /* 0x041fe200078e02ff */
[-C--:B------:R-:W-:Y:S01]  /*4330*/  IADD3 R6, P0, R5, R26.reuse, RZ ;  /* 0x0000001a05067210 */ /* 0x080fe20007f1e0ff */
[----:B-----5:R-:W-:Y:S01]  /*4340*/  IMAD R8, R0, 0x1d8, RZ ;  /* 0x000001d800087824 */ /* 0x020fe200078e02ff */
[----:B------:R-:W-:-:S04]  /*4350*/  IADD3 R4, P2, R4, R26, RZ ;  /* 0x0000001a04047210 */ /* 0x000fc80007f5e0ff */
[----:B------:R-:W-:Y:S01]  /*4360*/  IADD3 R8, P1, R8, R26, RZ ;  /* 0x0000001a08087210 */ /* 0x000fe20007f3e0ff */
[----:B--2---:R-:W-:Y:S01]  /*4370*/  STL [R1+0x1b8], R22 ;  /* 0x0001b81601007387 */ /* 0x004fe20000100800 */
[----:B------:R-:W-:-:S03]  /*4380*/  LEA.HI.X.SX32 R7, R15, R27, 0x1, P0 ;  /* 0x0000001b0f077211 */ /* 0x000fc600000f0eff */
[----:B---3--:R0:W-:Y:S01]  /*4390*/  STL [R1+0x168], R18 ;  /* 0x0001681201007387 */ /* 0x0081e20000100800 */
[----:B------:R-:W-:Y:S02]  /*43a0*/  IADD3 R2, P0, R2, R26, RZ ;  /* 0x0000001a02027210 */ /* 0x000fe40007f1e0ff */
[-C--:B------:R-:W-:Y:S01]  /*43b0*/  LEA.HI.X.SX32 R9, R5, R27.reuse, 0x1, P1 ;  /* 0x0000001b05097211 */ /* 0x080fe200008f0eff */
[----:B------:R1:W-:Y:S04]  /*43c0*/  STL [R1+0x164], R17 ;  /* 0x0001641101007387 */ /* 0x0003e80000100800 */
[----:B0-----:R0:W2:Y:S04]  /*43d0*/  LDG.E.U16 R18, [R6.64] ;  /* 0x0000000606127981 */ /* 0x0010a8000c1e1500 */
[----:B------:R3:W-:Y:S01]  /*43e0*/  STL [R1+0x1ac], R16 ;  /* 0x0001ac1001007387 */ /* 0x0007e20000100800 */
[----:B------:R-:W-:-:S03]  /*43f0*/  LEA.HI.X.SX32 R5, R20, R27, 0x1, P2 ;  /* 0x0000001b14057211 */ /* 0x000fc600010f0eff */
[----:B-1----:R1:W5:Y:S01]  /*4400*/  LDG.E.U16 R17, [R8.64] ;  /* 0x0000000608117981 */ /* 0x002362000c1e1500 */
[----:B0-----:R-:W-:-:S03]  /*4410*/  IMAD R6, R0, 0x11a, RZ ;  /* 0x0000011a00067824 */ /* 0x001fc600078e02ff */
[----:B------:R0:W2:Y:S01]  /*4420*/  LDG.E.U16 R15, [R4.64] ;  /* 0x00000006040f7981 */ /* 0x0000a2000c1e1500 */
[----:B---3--:R-:W-:-:S05]  /*4430*/  IMAD R16, R0, 0xfc, RZ ;  /* 0x000000fc00107824 */ /* 0x008fca00078e02ff */
[----:B------:R-:W-:Y:S01]  /*4440*/  LEA.HI.X.SX32 R3, R16, R27, 0x1, P0 ;  /* 0x0000001b10037211 */ /* 0x000fe200000f0eff */
[C---:B-1----:R-:W-:Y:S01]  /*4450*/  IMAD R8, R0.reuse, 0x10a, RZ ;  /* 0x0000010a00087824 */ /* 0x042fe200078e02ff */
[----:B------:R1:W-:Y:S01]  /*4460*/  STL [R1+0x160], R14 ;  /* 0x0001600e01007387 */ /* 0x0003e20000100800 */
[----:B0-----:R-:W-:-:S03]  /*4470*/  IMAD R4, R0, 0x12a, RZ ;  /* 0x0000012a00047824 */ /* 0x001fc600078e02ff */
[-C--:B------:R-:W-:Y:S01]  /*4480*/  IADD3 R8, P0, R8, R26.reuse, RZ ;  /* 0x0000001a08087210 */ /* 0x080fe20007f1e0ff */
[----:B------:R-:W-:Y:S01]  /*4490*/  IMAD R7, R0, 0x8d, RZ ;  /* 0x0000008d00077824 */ /* 0x000fe200078e02ff */
[----:B-1----:R0:W5:Y:S01]  /*44a0*/  LDG.E.U16 R14, [R2.64] ;  /* 0x00000006020e7981 */ /* 0x002162000c1e1500 */
[-C--:B------:R-:W-:Y:S01]  /*44b0*/  IADD3 R6, P1, R6, R26.reuse, RZ ;  /* 0x0000001a06067210 */ /* 0x080fe20007f3e0ff */
[----:B------:R-:W-:Y:S01]  /*44c0*/  IMAD R5, R0, 0x95, RZ ;  /* 0x0000009500057824 */ /* 0x000fe200078e02ff */
[----:B------:R-:W-:Y:S01]  /*44d0*/  IADD3 R4, P2, R4, R26, RZ ;  /* 0x0000001a04047210 */ /* 0x000fe20007f5e0ff */
[C---:B0-----:R-:W-:Y:S02]  /*44e0*/  IMAD R3, R0.reuse, 0x85, RZ ;  /* 0x0000008500037824 */ /* 0x041fe400078e02ff */
[----:B------:R-:W-:-:S03]  /*44f0*/  IMAD R2, R0, 0x13a, RZ ;  /* 0x0000013a00027824 */ /* 0x000fc600078e02ff */
[-C--:B------:R-:W-:Y:S01]  /*4500*/  LEA.HI.X.SX32 R9, R3, R27.reuse, 0x1, P0 ;  /* 0x0000001b03097211 */ /* 0x080fe200000f0eff */
[----:B------:R-:W-:Y:S01]  /*4510*/  IMAD R3, R0, 0x9d, RZ ;  /* 0x0000009d00037824 */ /* 0x000fe200078e02ff */
[----:B------:R-:W-:Y:S02]  /*4520*/  IADD3 R2, P0, R2, R26, RZ ;  /* 0x0000001a02027210 */ /* 0x000fe40007f1e0ff */
[-C--:B------:R-:W-:Y:S01]  /*4530*/  LEA.HI.X.SX32 R7, R7, R27.reuse, 0x1, P1 ;  /* 0x0000001b07077211 */ /* 0x080fe200008f0eff */
[----:B------:R-:W-:Y:S01]  /*4540*/  STL [R1+0x15c], R19 ;  /* 0x00015c1301007387 */ /* 0x000fe20000100800 */
[-C--:B------:R-:W-:Y:S02]  /*4550*/  LEA.HI.X.SX32 R5, R5, R27.reuse, 0x1, P2 ;  /* 0x0000001b05057211 */ /* 0x080fe400010f0eff */
[----:B------:R-:W-:Y:S01]  /*4560*/  LEA.HI.X.SX32 R3, R3, R27, 0x1, P0 ;  /* 0x0000001b03037211 */ /* 0x000fe200000f0eff */
[----:B----4-:R0:W-:Y:S04]  /*4570*/  STL [R1+0x19c], R13 ;  /* 0x00019c0d01007387 */ /* 0x0101e80000100800 */
[----:B------:R1:W-:Y:S04]  /*4580*/  STL [R1+0x194], R12 ;  /* 0x0001940c01007387 */ /* 0x0003e80000100800 */
[----:B------:R4:W-:Y:S04]  /*4590*/  STL [R1+0x158], R11 ;  /* 0x0001580b01007387 */ /* 0x0009e80000100800 */
[----:B0-----:R0:W3:Y:S04]  /*45a0*/  LDG.E.U16 R13, [R8.64] ;  /* 0x00000006080d7981 */ /* 0x0010e8000c1e1500 */
[----:B-1----:R1:W3:Y:S04]  /*45b0*/  LDG.E.U16 R12, [R6.64] ;  /* 0x00000006060c7981 */ /* 0x0022e8000c1e1500 */
[----:B------:R0:W-:Y:S04]  /*45c0*/  STL [R1+0x144], R10 ;  /* 0x0001440a01007387 */ /* 0x0001e80000100800 */
[----:B----4-:R4:W3:Y:S04]  /*45d0*/  LDG.E.U16 R11, [R4.64] ;  /* 0x00000006040b7981 */ /* 0x0108e8000c1e1500 */
[----:B0-----:R0:W3:Y:S01]  /*45e0*/  LDG.E.U16 R10, [R2.64] ;  /* 0x00000006020a7981 */ /* 0x0010e2000c1e1500 */
[----:B------:R-:W-:-:S02]  /*45f0*/  IMAD R8, R0, 0x14a, RZ ;  /* 0x0000014a00087824 */ /* 0x000fc400078e02ff */
[----:B-1----:R-:W-:-:S03]  /*4600*/  IMAD R6, R0, 0x15a, RZ ;  /* 0x0000015a00067824 */ /* 0x002fc600078e02ff */
[-C--:B------:R-:W-:Y:S01]  /*4610*/  IADD3 R8, P0, R8, R26.reuse, RZ ;  /* 0x0000001a08087210 */ /* 0x080fe20007f1e0ff */
[C---:B0-----:R-:W-:Y:S02]  /*4620*/  IMAD R3, R0.reuse, 0xa5, RZ ;  /* 0x000000a500037824 */ /* 0x041fe400078e02ff */
[----:B------:R-:W-:Y:S01]  /*4630*/  IMAD R2, R0, 0x17a, RZ ;  /* 0x0000017a00027824 */ /* 0x000fe200078e02ff */
[-C--:B------:R-:W-:Y:S01]  /*4640*/  IADD3 R6, P1, R6, R26.reuse, RZ ;  /* 0x0000001a06067210 */ /* 0x080fe20007f3e0ff */
[C---:B------:R-:W-:Y:S01]  /*4650*/  IMAD R7, R0.reuse, 0xad, RZ ;  /* 0x000000ad00077824 */ /* 0x040fe200078e02ff */
[-C--:B------:R-:W-:Y:S01]  /*4660*/  LEA.HI.X.SX32 R9, R3, R27.reuse, 0x1, P0 ;  /* 0x0000001b03097211 */ /* 0x080fe200000f0eff */
[----:B------:R-:W-:Y:S01]  /*4670*/  IMAD R3, R0, 0xbd, RZ ;  /* 0x000000bd00037824 */ /* 0x000fe200078e02ff */
[-C--:B------:R-:W-:Y:S01]  /*4680*/  IADD3 R2, P0, R2, R26.reuse, RZ ;  /* 0x0000001a02027210 */ /* 0x080fe20007f1e0ff */
[C---:B----4-:R-:W-:Y:S01]  /*4690*/  IMAD R4, R0.reuse, 0x16a, RZ ;  /* 0x0000016a00047824 */ /* 0x050fe200078e02ff */
[-C--:B------:R-:W-:Y:S01]  /*46a0*/  LEA.HI.X.SX32 R7, R7, R27.reuse, 0x1, P1 ;  /* 0x0000001b07077211 */ /* 0x080fe200008f0eff */
[----:B--2---:R0:W-:Y:S01]  /*46b0*/  STL [R1+0x188], R18 ;  /* 0x0001881201007387 */ /* 0x0041e20000100800 */
[-C--:B------:R-:W-:Y:S01]  /*46c0*/  LEA.HI.X.SX32 R3, R3, R27.reuse, 0x1, P0 ;  /* 0x0000001b03037211 */ /* 0x080fe200000f0eff */
[----:B------:R-:W-:Y:S01]  /*46d0*/  IMAD R5, R0, 0xb5, RZ ;  /* 0x000000b500057824 */ /* 0x000fe200078e02ff */
[----:B------:R-:W-:Y:S01]  /*46e0*/  IADD3 R4, P2, R4, R26, RZ ;  /* 0x0000001a04047210 */ /* 0x000fe20007f5e0ff */
[----:B-----5:R1:W-:Y:S04]  /*46f0*/  STL [R1+0x104], R17 ;  /* 0x0001041101007387 */ /* 0x0203e80000100800 */
[----:B------:R2:W-:Y:S04]  /*4700*/  STL [R1+0xf4], R15 ;  /* 0x0000f40f01007387 */ /* 0x0005e80000100800 */
[----:B0-----:R0:W4:Y:S01]  /*4710*/  LDG.E.U16 R18, [R8.64] ;  /* 0x0000000608127981 */ /* 0x001122000c1e1500 */
[----:B------:R-:W-:-:S03]  /*4720*/  LEA.HI.X.SX32 R5, R5, R27, 0x1, P2 ;  /* 0x0000001b05057211 */ /* 0x000fc600010f0eff */
[----:B------:R5:W-:Y:S04]  /*4730*/  STL [R1+0xe4], R14 ;  /* 0x0000e40e01007387 */ /* 0x000be80000100800 */
[----:B-1----:R1:W4:Y:S01]  /*4740*/  LDG.E.U16 R17, [R6.64] ;  /* 0x0000000606117981 */ /* 0x002322000c1e1500 */
[----:B0-----:R-:W-:-:S03]  /*4750*/  IMAD R8, R0, 0x18a, RZ ;  /* 0x0000018a00087824 */ /* 0x001fc600078e02ff */
[----:B--2---:R0:W2:Y:S04]  /*4760*/  LDG.E.U16 R15, [R4.64] ;  /* 0x00000006040f7981 */ /* 0x0040a8000c1e1500 */
[----:B-----5:R5:W2:Y:S01]  /*4770*/  LDG.E.U16 R14, [R2.64] ;  /* 0x00000006020e7981 */ /* 0x020aa2000c1e1500 */
[----:B-1----:R-:W-:Y:S01]  /*4780*/  IMAD R6, R0, 0x19a, RZ ;  /* 0x0000019a00067824 */ /* 0x002fe200078e02ff */
[-C--:B------:R-:W-:Y:S01]  /*4790*/  IADD3 R8, P0, R8, R26.reuse, RZ ;  /* 0x0000001a08087210 */ /* 0x080fe20007f1e0ff */
[C---:B------:R-:W-:Y:S02]  /*47a0*/  IMAD R7, R0.reuse, 0xcd, RZ ;  /* 0x000000cd00077824 */ /* 0x040fe400078e02ff */
[C---:B-----5:R-:W-:Y:S02]  /*47b0*/  IMAD R3, R0.reuse, 0xc5, RZ ;  /* 0x000000c500037824 */ /* 0x060fe400078e02ff */
[----:B------:R-:W-:Y:S01]  /*47c0*/  IMAD R2, R0, 0x1ba, RZ ;  /* 0x000001ba00027824 */ /* 0x000fe200078e02ff */
[----:B------:R-:W-:-:S02]  /*47d0*/  IADD3 R6, P1, R6, R26, RZ ;  /* 0x0000001a06067210 */ /* 0x000fc40007f3e0ff */
[-C--:B------:R-:W-:Y:S01]  /*47e0*/  LEA.HI.X.SX32 R9, R3, R27.reuse, 0x1, P0 ;  /* 0x0000001b03097211 */ /* 0x080fe200000f0eff */
[----:B------:R-:W-:Y:S01]  /*47f0*/  IMAD R3, R0, 0xdd, RZ ;  /* 0x000000dd00037824 */ /* 0x000fe200078e02ff */
[-C--:B------:R-:W-:Y:S01]  /*4800*/  IADD3 R2, P0, R2, R26.reuse, RZ ;  /* 0x0000001a02027210 */ /* 0x080fe20007f1e0ff */
[C---:B0-----:R-:W-:Y:S01]  /*4810*/  IMAD R4, R0.reuse, 0x1aa, RZ ;  /* 0x000001aa00047824 */ /* 0x041fe200078e02ff */
[-C--:B------:R-:W-:Y:S01]  /*4820*/  LEA.HI.X.SX32 R7, R7, R27.reuse, 0x1, P1 ;  /* 0x0000001b07077211 */ /* 0x080fe200008f0eff */
[----:B------:R-:W-:Y:S01]  /*4830*/  IMAD R5, R0, 0xd5, RZ ;  /* 0x000000d500057824 */ /* 0x000fe200078e02ff */
[----:B------:R-:W-:Y:S02]  /*4840*/  LEA.HI.X.SX32 R3, R3, R27, 0x1, P0 ;  /* 0x0000001b03037211 */ /* 0x000fe400000f0eff */
[----:B------:R-:W-:-:S04]  /*4850*/  IADD3 R4, P2, R4, R26, RZ ;  /* 0x0000001a04047210 */ /* 0x000fc80007f5e0ff */
[----:B------:R-:W-:Y:S01]  /*4860*/  LEA.HI.X.SX32 R5, R5, R27, 0x1, P2 ;  /* 0x0000001b05057211 */ /* 0x000fe200010f0eff */
[----:B---3--:R0:W-:Y:S04]  /*4870*/  STL [R1+0x13c], R13 ;  /* 0x00013c0d01007387 */ /* 0x0081e80000100800 */
[----:B------:R1:W-:Y:S04]  /*4880*/  STL [R1+0x138], R12 ;  /* 0x0001380c01007387 */ /* 0x0003e80000100800 */
[----:B0-----:R0:W3:Y:S04]  /*4890*/  LDG.E.U16 R13, [R8.64] ;  /* 0x00000006080d7981 */ /* 0x0010e8000c1e1500 */
[----:B-1----:R1:W5:Y:S04]  /*48a0*/  LDG.E.U16 R12, [R6.64] ;  /* 0x00000006060c7981 */ /* 0x002368000c1e1500 */
[----:B------:R1:W-:Y:S01]  /*48b0*/  STL [R1+0x134], R11 ;  /* 0x0001340b01007387 */ /* 0x0003e20000100800 */
[----:B0-----:R-:W-:-:S03]  /*48c0*/  IMAD R8, R0, 0x1ca, RZ ;  /* 0x000001ca00087824 */ /* 0x001fc600078e02ff */
[----:B------:R0:W-:Y:S01]  /*48d0*/  STL [R1+0x130], R10 ;  /* 0x0001300a01007387 */ /* 0x0001e20000100800 */
[----:B-1----:R-:W-:Y:S01]  /*48e0*/  IMAD R6, R0, 0x1da, RZ ;  /* 0x000001da00067824 */ /* 0x002fe200078e02ff */
[-C--:B------:R-:W-:Y:S01]  /*48f0*/  IADD3 R8, P0, R8, R26.reuse, RZ ;  /* 0x0000001a08087210 */ /* 0x080fe20007f1e0ff */
[----:B------:R-:W-:Y:S01]  /*4900*/  IMAD R7, R0, 0xed, RZ ;  /* 0x000000ed00077824 */ /* 0x000fe200078e02ff */
[----:B------:R1:W5:Y:S02]  /*4910*/  LDG.E.U16 R11, [R4.64] ;  /* 0x00000006040b7981 */ /* 0x000364000c1e1500 */
[----:B------:R-:W-:Y:S02]  /*4920*/  IADD3 R6, P1, R6, R26, RZ ;  /* 0x0000001a06067210 */ /* 0x000fe40007f3e0ff */
[----:B0-----:R0:W5:Y:S02]  /*4930*/  LDG.E.U16 R10, [R2.64] ;  /* 0x00000006020a7981 */ /* 0x001164000c1e1500 */
[----:B------:R-:W-:Y:S01]  /*4940*/  LEA.HI.X.SX32 R7, R7, R27, 0x1, P1 ;  /* 0x0000001b07077211 */ /* 0x000fe200008f0eff */
[----:B-1----:R-:W-:-:S04]  /*4950*/  IMAD R4, R0, 0x1ea, RZ ;  /* 0x000001ea00047824 */ /* 0x002fc800078e02ff */
[----:B------:R-:W5:Y:S01]  /*4960*/  LDG.E.U16 R22, [R6.64] ;  /* 0x0000000606167981 */ /* 0x000f62000c1e1500 */
[C---:B0-----:R-:W-:Y:S02]  /*4970*/  IMAD R3, R0.reuse, 0xe5, RZ ;  /* 0x000000e500037824 */ /* 0x041fe400078e02ff */
[----:B------:R-:W-:-:S03]  /*4980*/  IMAD R2, R0, 0x1fa, RZ ;  /* 0x000001fa00027824 */ /* 0x000fc600078e02ff */
[-C--:B------:R-:W-:Y:S01]  /*4990*/  LEA.HI.X.SX32 R9, R3, R27.reuse, 0x1, P0 ;  /* 0x0000001b03097211 */ /* 0x080fe200000f0eff */
[----:B------:R-:W-:Y:S01]  /*49a0*/  IMAD R3, R0, 0xfd, RZ ;  /* 0x000000fd00037824 */ /* 0x000fe200078e02ff */
[-C--:B------:R-:W-:Y:S01]  /*49b0*/  IADD3 R2, P0, R2, R26.reuse, RZ ;  /* 0x0000001a02027210 */ /* 0x080fe20007f1e0ff */
[----:B------:R-:W-:Y:S01]  /*49c0*/  IMAD R5, R0, 0xf5, RZ ;  /* 0x000000f500057824 */ /* 0x000fe200078e02ff */
[----:B------:R-:W-:Y:S01]  /*49d0*/  IADD3 R4, P2, R4, R26, RZ ;  /* 0x0000001a04047210 */ /* 0x000fe20007f5e0ff */
[----:B------:R-:W5:Y:S01]  /*49e0*/  LDG.E.U16 R24, [R8.64] ;  /* 0x0000000608187981 */ /* 0x000f62000c1e1500 */
[-C--:B------:R-:W-:Y:S02]  /*49f0*/  LEA.HI.X.SX32 R3, R3, R27.reuse, 0x1, P0 ;  /* 0x0000001b03037211 */ /* 0x080fe400000f0eff */
[----:B------:R-:W-:-:S03]  /*4a00*/  LEA.HI.X.SX32 R5, R5, R27, 0x1, P2 ;  /* 0x0000001b05057211 */ /* 0x000fc600010f0eff */
[----:B------:R0:W5:Y:S04]  /*4a10*/  LDG.E.U16 R29, [R2.64] ;  /* 0x00000006021d7981 */ /* 0x000168000c1e1500 */
[----:B------:R1:W5:Y:S04]  /*4a20*/  LDG.E.U16 R28, [R4.64] ;  /* 0x00000006041c7981 */ /* 0x000368000c1e1500 */
[----:B----4-:R-:W-:Y:S04]  /*4a30*/  STL [R1+0x12c], R18 ;  /* 0x00012c1201007387 */ /* 0x010fe80000100800 */
[----:B------:R-:W-:Y:S04]  /*4a40*/  STL [R1+0x128], R17 ;  /* 0x0001281101007387 */ /* 0x000fe80000100800 */
[----:B--2---:R-:W-:Y:S04]  /*4a50*/  STL [R1+0x124], R15 ;  /* 0x0001240f01007387 */ /* 0x004fe80000100800 */
[----:B------:R2:W-:Y:S01]  /*4a60*/  STL [R1+0x120], R14 ;  /* 0x0001200e01007387 */ /* 0x0005e20000100800 */
[----:B-1----:R-:W-:-:S02]  /*4a70*/  IMAD R5, R0, 0x10c, RZ ;  /* 0x0000010c00057824 */ /* 0x002fc400078e02ff */
[C---:B------:R-:W-:Y:S02]  /*4a80*/  IMAD R4, R0.reuse, 0x1fe, RZ ;  /* 0x000001fe00047824 */ /* 0x040fe400078e02ff */
[----:B0-----:R-:W-:-:S03]  /*4a90*/  IMAD R2, R0, 0x7e, RZ ;  /* 0x0000007e00027824 */ /* 0x001fc600078e02ff */
[----:B------:R-:W-:Y:S01]  /*4aa0*/  IADD3 R4, P5, R4, R26, RZ ;  /* 0x0000001a04047210 */ /* 0x000fe20007fbe0ff */
[C---:B--2---:R-:W-:Y:S02]  /*4ab0*/  IMAD R14, R0.reuse, 0xff, RZ ;  /* 0x000000ff000e7824 */ /* 0x044fe400078e02ff */
[C---:B------:R-:W-:Y:S01]  /*4ac0*/  IMAD R15, R0.reuse, 0x3f, RZ ;  /* 0x0000003f000f7824 */ /* 0x040fe200078e02ff */
[----:B---3--:R0:W-:Y:S04]  /*4ad0*/  STL [R1+0x11c], R13 ;  /* 0x00011c0d01007387 */ /* 0x0081e80000100800 */
[----:B-----5:R-:W-:Y:S04]  /*4ae0*/  STL [R1+0x118], R12 ;  /* 0x0001180c01007387 */ /* 0x020fe80000100800 */
[----:B------:R1:W-:Y:S04]  /*4af0*/  STL [R1+0x114], R11 ;  /* 0x0001140b01007387 */ /* 0x0003e80000100800 */
[----:B------:R2:W-:Y:S01]  /*4b00*/  STL [R1+0x110], R10 ;  /* 0x0001100a01007387 */ /* 0x0005e20000100800 */
[----:B0-----:R-:W-:-:S02]  /*4b10*/  IMAD R13, R0, 0x11e, RZ ;  /* 0x0000011e000d7824 */ /* 0x001fc400078e02ff */
[C---:B-1----:R-:W-:Y:S02]  /*4b20*/  IMAD R11, R0.reuse, 0xde, RZ ;  /* 0x000000de000b7824 */ /* 0x042fe400078e02ff */
[----:B--2---:R-:W-:Y:S01]  /*4b30*/  IMAD R10, R0, 0x10e, RZ ;  /* 0x0000010e000a7824 */ /* 0x004fe200078e02ff */
[----:B------:R0:W-:Y:S04]  /*4b40*/  STL [R1+0x10c], R24 ;  /* 0x00010c1801007387 */ /* 0x0001e80000100800 */
[----:B------:R1:W-:Y:S01]  /*4b50*/  STL [R1+0x100], R22 ;  /* 0x0001001601007387 */ /* 0x0003e20000100800 */
[----:B0-----:R-:W-:-:S03]  /*4b60*/  IADD3 R24, P0, R5, R26, RZ ;  /* 0x0000001a05187210 */ /* 0x001fc60007f1e0ff */
[----:B------:R-:W-:Y:S01]  /*4b70*/  STL [R1+0x1ec4], R11 ;  /* 0x001ec40b01007387 */ /* 0x000fe20000100800 */
[----:B-1----:R-:W-:-:S03]  /*4b80*/  IADD3 R22, P1, R10, R26, RZ ;  /* 0x0000001a0a167210 */ /* 0x002fc60007f3e0ff */
[----:B------:R-:W-:Y:S01]  /*4b90*/  STL [R1+0x90], R24 ;  /* 0x0000901801007387 */ /* 0x000fe20000100800 */
[----:B------:R-:W-:-:S03]  /*4ba0*/  LEA.HI.X.SX32 R5, R14, R27, 0x1, P5 ;  /* 0x0000001b0e057211 */ /* 0x000fc600028f0eff */
[----:B------:R-:W-:Y:S01]  /*4bb0*/  STL [R1+0x88], R22 ;  /* 0x0000881601007387 */ /* 0x000fe20000100800 */
[----:B------:R-:W-:-:S03]  /*4bc0*/  IADD3 R10, P3, R13, R26, RZ ;  /* 0x0000001a0d0a7210 */ /* 0x000fc60007f7e0ff */
[----:B------:R-:W-:Y:S04]  /*4bd0*/  STL [R1+0xe0], R29 ;  /* 0x0000e01d01007387 */ /* 0x000fe80000100800 */
[----:B------:R0:W-:Y:S04]  /*4be0*/  STL [R1+0xf0], R28 ;  /* 0x0000f01c01007387 */ /* 0x0001e80000100800 */
[----:B------:R1:W-:Y:S01]  /*4bf0*/  STL.64 [R1+0x1da0], R4 ;  /* 0x001da00401007387 */ /* 0x0003e20000100a00 */
[----:B0-----:R-:W-:-:S03]  /*4c00*/  IADD3 R28, P6, R2, R26, RZ ;  /* 0x0000001a021c7210 */ /* 0x001fc60007fde0ff */
[----:B------:R0:W-:Y:S01]  /*4c10*/  STL [R1+0x78], R10 ;  /* 0x0000780a01007387 */ /* 0x0001e20000100800 */
[----:B------:R-:W-:-:S03]  /*4c20*/  LEA.HI.X.SX32 R29, R15, R27, 0x1, P6 ;  /* 0x0000001b0f1d7211 */ /* 0x000fc600030f0eff */
[----:B------:R-:W2:Y:S01]  /*4c30*/  LDL.64 R14, [R1+0x78] ;  /* 0x00007800010e7983 */ /* 0x000ea20000100a00 */
[C---:B------:R-:W-:Y:S02]  /*4c40*/  IMAD R3, R0.reuse, 0x8e, RZ ;  /* 0x0000008e00037824 */ /* 0x040fe400078e02ff */
[----:B------:R-:W-:Y:S01]  /*4c50*/  IMAD R6, R0, 0x9e, RZ ;  /* 0x0000009e00067824 */ /* 0x000fe200078e02ff */
[-C--:B------:R-:W-:Y:S01]  /*4c60*/  IADD3 R16, P4, R16, R26.reuse, RZ ;  /* 0x0000001a10107210 */ /* 0x080fe20007f9e0ff */
[C---:B------:R-:W-:Y:S01]  /*4c70*/  IMAD R18, R0.reuse, 0x47, RZ ;  /* 0x0000004700127824 */ /* 0x040fe200078e02ff */
[-C--:B-1----:R-:W-:Y:S01]  /*4c80*/  IADD3 R4, P5, R3, R26.reuse, RZ ;  /* 0x0000001a03047210 */ /* 0x082fe20007fbe0ff */
[----:B------:R-:W-:Y:S01]  /*4c90*/  IMAD R20, R0, 0x4f, RZ ;  /* 0x0000004f00147824 */ /* 0x000fe200078e02ff */
[----:B0-----:R-:W-:Y:S02]  /*4ca0*/  IADD3 R10, P6, R6, R26, RZ ;  /* 0x0000001a060a7210 */ /* 0x001fe40007fde0ff */
[----:B------:R-:W-:-:S02]  /*4cb0*/  LEA.HI.X.SX32 R17, R2, R27, 0x1, P4 ;  /* 0x0000001b02117211 */ /* 0x000fc400020f0eff */
[-C--:B------:R-:W-:Y:S02]  /*4cc0*/  LEA.HI.X.SX32 R5, R18, R27.reuse, 0x1, P5 ;  /* 0x0000001b12057211 */ /* 0x080fe400028f0eff */
[----:B------:R-:W-:Y:S01]  /*4cd0*/  LEA.HI.X.SX32 R11, R20, R27, 0x1, P6 ;  /* 0x0000001b140b7211 */ /* 0x000fe200030f0eff */
[----:B--2---:R-:W-:Y:S04]  /*4ce0*/  STL [R1+0x1ec0], R14 ;  /* 0x001ec00e01007387 */ /* 0x004fe80000100800 */
[----:B------:R0:W-:Y:S04]  /*4cf0*/  STL.64 [R1+0x1e98], R28 ;  /* 0x001e981c01007387 */ /* 0x0001e80000100a00 */
[----:B0-----:R0:W2:Y:S04]  /*4d00*/  LDL.64 R28, [R1+0x88] ;  /* 0x00008800011c7983 */ /* 0x0010a80000100a00 */
[----:B------:R-:W-:Y:S04]  /*4d10*/  STL.64 [R1+0x1ea0], R16 ;  /* 0x001ea01001007387 */ /* 0x000fe80000100a00 */
[----:B------:R-:W-:Y:S04]  /*4d20*/  STL.64 [R1+0xd0], R4 ;  /* 0x0000d00401007387 */ /* 0x000fe80000100a00 */
[----:B------:R1:W-:Y:S04]  /*4d30*/  STL.64 [R1+0xc8], R10 ;  /* 0x0000c80a01007387 */ /* 0x0003e80000100a00 */
[----:B-1----:R-:W3:Y:S01]  /*4d40*/  LDL.LU R11, [R1+0x1ec4] ;  /* 0x001ec400010b7983 */ /* 0x002ee20000300800 */
[----:B------:R-:W-:-:S02]  /*4d50*/  IMAD R7, R0, 0xae, RZ ;  /* 0x000000ae00077824 */ /* 0x000fc400078e02ff */
[C---:B------:R-:W-:Y:S02]  /*4d60*/  IMAD R9, R0.reuse, 0xce, RZ ;  /* 0x000000ce00097824 */ /* 0x040fe400078e02ff */
[C---:B------:R-:W-:Y:S01]  /*4d70*/  IMAD R21, R0.reuse, 0x57, RZ ;  /* 0x0000005700157824 */ /* 0x040fe200078e02ff */
[-C--:B------:R-:W-:Y:S01]  /*4d80*/  IADD3 R22, P4, R7, R26.reuse, RZ ;  /* 0x0000001a07167210 */ /* 0x080fe20007f9e0ff */
[C---:B------:R-:W-:Y:S01]  /*4d90*/  IMAD R8, R0.reuse, 0xbe, RZ ;  /* 0x000000be00087824 */ /* 0x040fe200078e02ff */
[-C--:B------:R-:W-:Y:S01]  /*4da0*/  IADD3 R14, P6, R9, R26.reuse, RZ ;  /* 0x0000001a090e7210 */ /* 0x080fe20007fde0ff */
[C---:B------:R-:W-:Y:S01]  /*4db0*/  IMAD R12, R0.reuse, 0x11c, RZ ;  /* 0x0000011c000c7824 */ /* 0x040fe200078e02ff */
[----:B------:R-:W-:Y:S01]  /*4dc0*/  LEA.HI.X.SX32 R23, R21, R27, 0x1, P4 ;  /* 0x0000001b15177211 */ /* 0x000fe200020f0eff */
[----:B------:R-:W-:Y:S01]  /*4dd0*/  IMAD R10, R0, 0x5f, RZ ;  /* 0x0000005f000a7824 */ /* 0x000fe200078e02ff */
[-C--:B------:R-:W-:Y:S01]  /*4de0*/  IADD3 R4, P5, R8, R26.reuse, RZ ;  /* 0x0000001a08047210 */ /* 0x080fe20007fbe0ff */
[----:B------:R1:W-:Y:S01]  /*4df0*/  STL.64 [R1+0x1ea8], R8 ;  /* 0x001ea80801007387 */ /* 0x0003e20000100a00 */
[----:B------:R-:W-:Y:S01]  /*4e00*/  IADD3 R24, P2, R12, R26, RZ ;  /* 0x0000001a0c187210 */ /* 0x000fe20007f5e0ff */
[----:B------:R-:W-:-:S02]  /*4e10*/  IMAD R12, R0, 0x67, RZ ;  /* 0x00000067000c7824 */ /* 0x000fc400078e02ff */
[----:B------:R4:W-:Y:S01]  /*4e20*/  STL [R1+0xb0], R14 ;  /* 0x0000b00e01007387 */ /* 0x0009e20000100800 */
[----:B------:R-:W-:Y:S01]  /*4e30*/  LEA.HI.X.SX32 R5, R10, R27, 0x1, P5 ;  /* 0x0000001b0a057211 */ /* 0x000fe200028f0eff */
[----:B------:R-:W-:Y:S01]  /*4e40*/  IMAD R10, R0, 0x6f, RZ ;  /* 0x0000006f000a7824 */ /* 0x000fe200078e02ff */
[----:B-1----:R-:W-:Y:S02]  /*4e50*/  MOV R8, R14 ;  /* 0x0000000e00087202 */ /* 0x002fe40000000f00 */
[----:B----4-:R0:W4:Y:S04]  /*4e60*/  LDL.LU R14, [R1+0x1ec0] ;  /* 0x001ec000010e7983 */ /* 0x0101280000300800 */
[----:B------:R0:W5:Y:S01]  /*4e70*/  LDL.64 R20, [R1+0x90] ;  /* 0x0000900001147983 */ /* 0x0001620000100a00 */
[----:B------:R-:W-:-:S03]  /*4e80*/  MOV R9, R15 ;  /* 0x0000000f00097202 */ /* 0x000fc60000000f00 */
[----:B------:R3:W-:Y:S01]  /*4e90*/  STL.64 [R1+0xc0], R22 ;  /* 0x0000c01601007387 */ /* 0x0007e20000100a00 */
[----:B------:R-:W-:-:S03]  /*4ea0*/  LEA.HI.X.SX32 R9, R12, R27, 0x1, P6 ;  /* 0x0000001b0c097211 */ /* 0x000fc600030f0eff */
[----:B------:R-:W-:Y:S04]  /*4eb0*/  STL.64 [R1+0xb8], R4 ;  /* 0x0000b80401007387 */ /* 0x000fe80000100a00 */
[----:B------:R-:W-:Y:S01]  /*4ec0*/  STL [R1+0xb4], R9 ;  /* 0x0000b40901007387 */ /* 0x000fe20000100800 */
[----:B---3--:R-:W-:-:S04]  /*4ed0*/  IADD3 R22, P4, R11, R26, RZ ;  /* 0x0000001a0b167210 */ /* 0x008fc80007f9e0ff */
[----:B------:R-:W-:-:S05]  /*4ee0*/  LEA.HI.X.SX32 R23, R10, R27, 0x1, P4 ;  /* 0x0000001b0a177211 */ /* 0x000fca00020f0eff */
[----:B------:R1:W-:Y:S04]  /*4ef0*/  STL.64 [R1+0xa8], R22 ;  /* 0x0000a81601007387 */ /* 0x0003e80000100a00 */
[----:B-1----:R-:W5:Y:S01]  /*4f00*/  LDL.LU.64 R22, [R1+0x1eb8] ;  /* 0x001eb80001167983 */ /* 0x002f620000300a00 */
[C---:B------:R-:W-:Y:S02]  /*4f10*/  IMAD R19, R0.reuse, 0xee, RZ ;  /* 0x000000ee00137824 */ /* 0x040fe400078e02ff */
[C---:B------:R-:W-:Y:S02]  /*4f20*/  IMAD R25, R0.reuse, 0xfe, RZ ;  /* 0x000000fe00197824 */ /* 0x040fe400078e02ff */
[C---:B------:R-:W-:Y:S01]  /*4f30*/  IMAD R12, R0.reuse, 0x12c, RZ ;  /* 0x0000012c000c7824 */ /* 0x040fe200078e02ff */
[-C--:B------:R-:W-:Y:S01]  /*4f40*/  IADD3 R4, P5, R19, R26.reuse, RZ ;  /* 0x0000001a13047210 */ /* 0x080fe20007fbe0ff */
[C---:B------:R-:W-:Y:S01]  /*4f50*/  IMAD R10, R0.reuse, 0x77, RZ ;  /* 0x00000077000a7824 */ /* 0x040fe200078e02ff */
[-C--:B------:R-:W-:Y:S01]  /*4f60*/  IADD3 R8, P6, R25, R26.reuse, RZ ;  /* 0x0000001a19087210 */ /* 0x080fe20007fde0ff */
[----:B------:R-:W-:Y:S01]  /*4f70*/  IMAD R25, R0, 0x12e, RZ ;  /* 0x0000012e00197824 */ /* 0x000fe200078e02ff */
[----:B------:R-:W-:Y:S01]  /*4f80*/  IADD3 R16, P4, R12, R26, RZ ;  /* 0x0000001a0c107210 */ /* 0x000fe20007f9e0ff */
[----:B------:R-:W-:Y:S01]  /*4f90*/  IMAD R12, R0, 0x7f, RZ ;  /* 0x0000007f000c7824 */ /* 0x000fe200078e02ff */
[----:B------:R-:W-:-:S04]  /*4fa0*/  LEA.HI.X.SX32 R5, R10, R27, 0x1, P5 ;  /* 0x0000001b0a057211 */ /* 0x000fc800028f0eff */
[----:B------:R-:W-:Y:S01]  /*4fb0*/  LEA.HI.X.SX32 R9, R12, R27, 0x1, P6 ;  /* 0x0000001b0c097211 */ /* 0x000fe200030f0eff */
[----:B------:R1:W-:Y:S01]  /*4fc0*/  STL.64 [R1+0xa0], R4 ;  /* 0x0000a00401007387 */ /* 0x0003e20000100a00 */
[----:B------:R-:W-:-:S03]  /*4fd0*/  IMAD R12, R0, 0x87, RZ ;  /* 0x00000087000c7824 */ /* 0x000fc600078e02ff */
[----:B------:R-:W-:Y:S02]  /*4fe0*/  STL [R1+0x70], R16 ;  /* 0x0000701001007387 */ /* 0x000fe40000100800 */
[-C--:B--2---:R-:W-:Y:S02]  /*4ff0*/  LEA.HI.X.SX32 R29, R12, R27.reuse, 0x1, P1 ;  /* 0x0000001b0c1d7211 */ /* 0x084fe400008f0eff */
[----:B-1----:R-:W-:Y:S01]  /*5000*/  IADD3 R4, P5, R25, R26, RZ ;  /* 0x0000001a19047210 */ /* 0x002fe20007fbe0ff */
[----:B------:R-:W-:Y:S01]  /*5010*/  IMAD R25, R0, 0x13e, RZ ;  /* 0x0000013e00197824 */ /* 0x000fe200078e02ff */
[----:B------:R-:W-:Y:S01]  /*5020*/  STL.64 [R1+0x98], R8 ;  /* 0x0000980801007387 */ /* 0x000fe20000100a00 */
[----:B-----5:R-:W-:-:S03]  /*5030*/  LEA.HI.X.SX32 R21, R22, R27, 0x1, P0 ;  /* 0x0000001b16157211 */ /* 0x020fc600000f0eff */
[----:B------:R-:W-:Y:S02]  /*5040*/  IADD3 R20, P0, R25, R26, RZ ;  /* 0x0000001a19147210 */ /* 0x000fe40007f1e0ff */
[----:B------:R-:W-:Y:S01]  /*5050*/  LEA.HI.X.SX32 R25, R3, R27, 0x1, P2 ;  /* 0x0000001b03197211 */ /* 0x000fe200010f0eff */
[----:B------:R-:W-:Y:S04]  /*5060*/  STL [R1+0x94], R21 ;  /* 0x0000941501007387 */ /* 0x000fe80000100800 */
[----:B------:R-:W-:Y:S04]  /*5070*/  STL [R1+0x8c], R29 ;  /* 0x00008c1d01007387 */ /* 0x000fe80000100800 */
[----:B------:R1:W-:Y:S04]  /*5080*/  STL.64 [R1+0x80], R24 ;  /* 0x0000801801007387 */ /* 0x0003e80000100a00 */
[----:B-1----:R-:W2:Y:S01]  /*5090*/  LDL.LU.64 R24, [R1+0x1eb0] ;  /* 0x001eb00001187983 */ /* 0x002ea20000300a00 */
[----:B------:R-:W-:-:S05]  /*50a0*/  IMAD R10, R0, 0x13c, RZ ;  /* 0x0000013c000a7824 */ /* 0x000fca00078e02ff */
[-C--:B------:R-:W-:Y:S01]  /*50b0*/  IADD3 R8, P6, R10, R26.reuse, RZ ;  /* 0x0000001a0a087210 */ /* 0x080fe20007fde0ff */
[C---:B------:R-:W-:Y:S02]  /*50c0*/  IMAD R10, R0.reuse, 0x14c, RZ ;  /* 0x0000014c000a7824 */ /* 0x040fe400078e02ff */
[C---:B------:R-:W-:Y:S02]  /*50d0*/  IMAD R15, R0.reuse, 0x14e, RZ ;  /* 0x0000014e000f7824 */ /* 0x040fe400078e02ff */
[----:B------:R-:W-:Y:S01]  /*50e0*/  IMAD R12, R0, 0x8f, RZ ;  /* 0x0000008f000c7824 */ /* 0x000fe200078e02ff */
[-C--:B------:R-:W-:Y:S01]  /*50f0*/  IADD3 R28, P1, R10, R26.reuse, RZ ;  /* 0x0000001a0a1c7210 */ /* 0x080fe20007f3e0ff */
[C---:B------:R-:W-:Y:S02]  /*5100*/  IMAD R10, R0.reuse, 0x15c, RZ ;  /* 0x0000015c000a7824 */ /* 0x040fe400078e02ff */
[----:B------:R-:W-:Y:S01]  /*5110*/  IMAD.MOV.U32 R2, RZ, RZ, R16 ;  /* 0x000000ffff027224 */ /* 0x000fe200078e0010 */
[----:B------:R-:W-:Y:S01]  /*5120*/  IADD3 R16, P2, R15, R26, RZ ;  /* 0x0000001a0f107210 */ /* 0x000fe20007f5e0ff */
[----:B----4-:R-:W-:Y:S01]  /*5130*/  IMAD R14, R0, 0x97, RZ ;  /* 0x00000097000e7824 */ /* 0x010fe200078e02ff */
[----:B------:R-:W-:-:S02]  /*5140*/  MOV R3, R17 ;  /* 0x0000001100037202 */ /* 0x000fc40000000f00 */
[-C--:B------:R-:W-:Y:S02]  /*5150*/  LEA.HI.X.SX32 R15, R12, R27.reuse, 0x1, P3 ;  /* 0x0000001b0c0f7211 */ /* 0x080fe400018f0eff */
[----:B------:R-:W-:Y:S02]  /*5160*/  IADD3 R12, P3, R10, R26, RZ ;  /* 0x0000001a0a0c7210 */ /* 0x000fe40007f7e0ff */
[-C--:B------:R-:W-:Y:S01]  /*5170*/  LEA.HI.X.SX32 R5, R14, R27.reuse, 0x1, P5 ;  /* 0x0000001b0e057211 */ /* 0x080fe200028f0eff */
[----:B------:R-:W-:Y:S01]  /*5180*/  STL [R1+0x7c], R15 ;  /* 0x00007c0f01007387 */ /* 0x000fe20000100800 */
[-C--:B------:R-:W-:Y:S01]  /*5190*/  LEA.HI.X.SX32 R9, R6, R27.reuse, 0x1, P6 ;  /* 0x0000001b06097211 */ /* 0x080fe200030f0eff */
[----:B------:R-:W-:Y:S01]  /*51a0*/  IMAD R18, R0, 0x9f, RZ ;  /* 0x0000009f00127824 */ /* 0x000fe200078e02ff */
[----:B--2---:R-:W-:-:S05]  /*51b0*/  LEA.HI.X.SX32 R3, R24, R27, 0x1, P4 ;  /* 0x0000001b18037211 */ /* 0x004fca00020f0eff */
[----:B------:R-:W-:Y:S04]  /*51c0*/  STL [R1+0x74], R3 ;  /* 0x0000740301007387 */ /* 0x000fe80000100800 */
[----:B------:R-:W-:Y:S04]  /*51d0*/  STL [R1+0x48], R12 ;  /* 0x0000480c01007387 */ /* 0x000fe80000100800 */
[----:B------:R-:W-:Y:S04]  /*51e0*/  STL.64 [R1+0xd8], R4 ;  /* 0x0000d80401007387 */ /* 0x000fe80000100a00 */
[----:B------:R1:W-:Y:S04]  /*51f0*/  STL.64 [R1+0x68], R8 ;  /* 0x0000680801007387 */ /* 0x0003e80000100a00 */
[----:B-1----:R-:W2:Y:S01]  /*5200*/  LDL.LU.64 R8, [R1+0x1ea8] ;  /* 0x001ea80001087983 */ /* 0x002ea20000300a00 */
[----:B------:R-:W-:-:S02]  /*5210*/  LEA.HI.X.SX32 R21, R18, R27, 0x1, P0 ;  /* 0x0000001b12157211 */ /* 0x000fc400000f0eff */
[----:B------:R-:W-:Y:S01]  /*5220*/  LEA.HI.X.SX32 R29, R23, R27, 0x1, P1 ;  /* 0x0000001b171d7211 */ /* 0x000fe200008f0eff */
[C---:B------:R-:W-:Y:S02]  /*5230*/  IMAD R15, R0.reuse, 0x15e, RZ ;  /* 0x0000015e000f7824 */ /* 0x040fe400078e02ff */
[----:B------:R-:W-:Y:S01]  /*5240*/  STL.64 [R1+0x60], R20 ;  /* 0x0000601401007387 */ /* 0x000fe20000100a00 */
[----:B------:R-:W-:-:S03]  /*5250*/  IMAD R10, R0, 0x16c, RZ ;  /* 0x0000016c000a7824 */ /* 0x000fc600078e02ff */
[----:B------:R1:W-:Y:S01]  /*5260*/  STL.64 [R1+0x58], R28 ;  /* 0x0000581c01007387 */ /* 0x0003e20000100a00 */
[----:B------:R-:W-:Y:S01]  /*5270*/  IMAD R18, R0, 0xaf, RZ ;  /* 0x000000af00127824 */ /* 0x000fe200078e02ff */
[-C--:B------:R-:W-:Y:S01]  /*5280*/  IADD3 R2, P4, R15, R26.reuse, RZ ;  /* 0x0000001a0f027210 */ /* 0x080fe20007f9e0ff */
[----:B------:R-:W-:Y:S01]  /*5290*/  IMAD.MOV.U32 R23, RZ, RZ, R13 ;  /* 0x000000ffff177224 */ /* 0x000fe200078e000d */
[----:B------:R-:W-:Y:S01]  /*52a0*/  IADD3 R4, P5, R10, R26, RZ ;  /* 0x0000001a0a047210 */ /* 0x000fe20007fbe0ff */
[C---:B------:R-:W-:Y:S01]  /*52b0*/  IMAD R10, R0.reuse, 0x17c, RZ ;  /* 0x0000017c000a7824 */ /* 0x040fe200078e02ff */
[-C--:B------:R-:W-:Y:S01]  /*52c0*/  LEA.HI.X.SX32 R23, R7, R27.reuse, 0x1, P3 ;  /* 0x0000001b07177211 */ /* 0x080fe200018f0eff */
[----:B-1----:R-:W-:Y:S01]  /*52d0*/  IMAD R29, R0, 0xa7, RZ ;  /* 0x000000a7001d7824 */ /* 0x002fe200078e02ff */
[----:B------:R-:W-:-:S04]  /*52e0*/  LEA.HI.X.SX32 R3, R18, R27, 0x1, P4 ;  /* 0x0000001b12037211 */ /* 0x000fc800020f0eff */
[-C--:B------:R-:W-:Y:S02]  /*52f0*/  LEA.HI.X.SX32 R17, R29, R27.reuse, 0x1, P2 ;  /* 0x0000001b1d117211 */ /* 0x080fe400010f0eff */
[----:B------:R-:W-:Y:S01]  /*5300*/  IADD3 R20, P0, R10, R26, RZ ;  /* 0x0000001a0a147210 */ /* 0x000fe20007f1e0ff */
[----:B------:R-:W-:Y:S02]  /*5310*/  IMAD R10, R0, 0x18c, RZ ;  /* 0x0000018c000a7824 */ /* 0x000fe400078e02ff */
[----:B------:R1:W-:Y:S01]  /*5320*/  STL.64 [R1+0x50], R16 ;  /* 0x0000501001007387 */ /* 0x0003e20000100a00 */
[----:B------:R-:W-:-:S03]  /*5330*/  LEA.HI.X.SX32 R5, R25, R27, 0x1, P5 ;  /* 0x0000001b19057211 */ /* 0x000fc600028f0eff */
[----:B------:R-:W-:Y:S01]  /*5340*/  STL [R1+0x4c], R23 ;  /* 0x00004c1701007387 */ /* 0x000fe20000100800 */
[----:B------:R-:W-:-:S03]  /*5350*/  MOV R22, R12 ;  /* 0x0000000c00167202 */ /* 0x000fc60000000f00 */
[----:B------:R3:W-:Y:S01]  /*5360*/  STL.64 [R1+0x40], R2 ;  /* 0x0000400201007387 */ /* 0x0007e20000100a00 */
[C---:B------:R-:W-:Y:S02]  /*5370*/  IMAD R12, R0.reuse, 0x17e, RZ ;  /* 0x0000017e000c7824 */ /* 0x040fe400078e02ff */
[----:B------:R-:W-:Y:S01]  /*5380*/  IMAD R14, R0, 0x16e, RZ ;  /* 0x0000016e000e7824 */ /* 0x000fe200078e02ff */
[-C--:B-1----:R-:W-:Y:S01]  /*5390*/  IADD3 R16, P2, R10, R26.reuse, RZ ;  /* 0x0000001a0a107210 */ /* 0x082fe20007f5e0ff */
[C---:B------:R-:W-:Y:S01]  /*53a0*/  IMAD R10, R0.reuse, 0x19c, RZ ;  /* 0x0000019c000a7824 */ /* 0x040fe200078e02ff */
[----:B------:R1:W-:Y:S01]  /*53b0*/  STL.64 [R1+0x38], R4 ;  /* 0x0000380401007387 */ /* 0x0003e20000100a00 */
[----:B---3--:R-:W-:Y:S01]  /*53c0*/  IMAD R2, R0, 0x19e, RZ ;  /* 0x0000019e00027824 */ /* 0x008fe200078e02ff */
[-C--:B------:R-:W-:Y:S01]  /*53d0*/  IADD3 R12, P1, R12, R26.reuse, RZ ;  /* 0x0000001a0c0c7210 */ /* 0x080fe20007f3e0ff */
[----:B------:R-:W-:Y:S01]  /*53e0*/  IMAD R3, R0, 0xb7, RZ ;  /* 0x000000b700037824 */ /* 0x000fe200078e02ff */
[----:B------:R-:W-:-:S02]  /*53f0*/  IADD3 R14, P6, R14, R26, RZ ;  /* 0x0000001a0e0e7210 */ /* 0x000fc40007fde0ff */
[-C--:B-1----:R-:W-:Y:S01]  /*5400*/  IADD3 R4, P5, R2, R26.reuse, RZ ;  /* 0x0000001a02047210 */ /* 0x082fe20007fbe0ff */
[----:B------:R-:W-:Y:S01]  /*5410*/  IMAD R2, R0, 0xbf, RZ ;  /* 0x000000bf00027824 */ /* 0x000fe200078e02ff */
[-C--:B------:R-:W-:Y:S01]  /*5420*/  IADD3 R6, P4, R10, R26.reuse, RZ ;  /* 0x0000001a0a067210 */ /* 0x080fe20007f9e0ff */
[C---:B------:R-:W-:Y:S02]  /*5430*/  IMAD R29, R0.reuse, 0x18e, RZ ;  /* 0x0000018e001d7824 */ /* 0x040fe400078e02ff */
[----:B------:R-:W-:Y:S01]  /*5440*/  IMAD R10, R0, 0xc6, RZ ;  /* 0x000000c6000a7824 */ /* 0x000fe200078e02ff */
[-C--:B------:R-:W-:Y:S01]  /*5450*/  LEA.HI.X.SX32 R13, R2, R27.reuse, 0x1, P1 ;  /* 0x0000001b020d7211 */ /* 0x080fe200008f0eff */
[----:B------:R-:W-:Y:S01]  /*5460*/  IMAD R2, R0, 0xc7, RZ ;  /* 0x000000c700027824 */ /* 0x000fe200078e02ff */
[----:B------:R-:W-:Y:S02]  /*5470*/  LEA.HI.X.SX32 R15, R3, R27, 0x1, P6 ;  /* 0x0000001b030f7211 */ /* 0x000fe400030f0eff */
[----:B------:R-:W-:-:S02]  /*5480*/  IADD3 R28, P3, R29, R26, RZ ;  /* 0x0000001a1d1c7210 */ /* 0x000fc40007f7e0ff */
[-C--:B------:R-:W-:Y:S01]  /*5490*/  LEA.HI.X.SX32 R17, R10, R27.reuse, 0x1, P2 ;  /* 0x0000001b0a117211 */ /* 0x080fe200010f0eff */
[----:B------:R-:W-:Y:S01]  /*54a0*/  STL.64 [R1+0x30], R14 ;  /* 0x0000300e01007387 */ /* 0x000fe20000100a00 */
[----:B------:R-:W-:Y:S01]  /*54b0*/  LEA.HI.X.SX32 R29, R2, R27, 0x1, P3 ;  /* 0x0000001b021d7211 */ /* 0x000fe200018f0eff */
[----:B------:R-:W-:-:S05]  /*54c0*/  IMAD R3, R0, 0xcf, RZ ;  /* 0x000000cf00037824 */ /* 0x000fca00078e02ff */
[-C--:B------:R-:W-:Y:S02]  /*54d0*/  LEA.HI.X.SX32 R5, R3, R27.reuse, 0x1, P5 ;  /* 0x0000001b03057211 */ /* 0x080fe400028f0eff */
[----:B--2---:R-:W-:-:S05]  /*54e0*/  LEA.HI.X.SX32 R21, R8, R27, 0x1, P0 ;  /* 0x0000001b08157211 */ /* 0x004fca00000f0eff */
[----:B------:R-:W-:Y:S04]  /*54f0*/  STL.64 [R1+0x28], R20 ;  /* 0x0000281401007387 */ /* 0x000fe80000100a00 */
[----:B------:R-:W-:Y:S04]  /*5500*/  STL.64 [R1+0x20], R12 ;  /* 0x0000200c01007387 */ /* 0x000fe80000100a00 */
[----:B------:R1:W-:Y:S01]  /*5510*/  STL.64 [R1+0x18], R16 ;  /* 0x0000181001007387 */ /* 0x0003e20000100a00 */
[----:B------:R-:W-:-:S03]  /*5520*/  LEA.HI.X.SX32 R7, R9, R27, 0x1, P4 ;  /* 0x0000001b09077211 */ /* 0x000fc600020f0eff */
[----:B-1----:R-:W2:Y:S04]  /*5530*/  LDL.LU.64 R16, [R1+0x1ea0] ;  /* 0x001ea00001107983 */ /* 0x002ea80000300a00 */
[----:B------:R1:W-:Y:S04]  /*5540*/  STL.64 [R1+0x10], R28 ;  /* 0x0000101c01007387 */ /* 0x0003e80000100a00 */
[----:B-1----:R-:W3:Y:S04]  /*5550*/  LDL.LU.64 R28, [R1+0x1e98] ;  /* 0x001e9800011c7983 */ /* 0x002ee80000300a00 */
[----:B------:R1:W-:Y:S04]  /*5560*/  STL.64 [R1+0x1da8], R4 ;  /* 0x001da80401007387 */ /* 0x0003e80000100a00 */
[----:B------:R4:W-:Y:S04]  /*5570*/  STL.64 [R1+0x8], R6 ;  /* 0x0000080601007387 */ /* 0x0009e80000100a00 */
[----:B-1----:R-:W5:Y:S01]  /*5580*/  LDL.LU R5, [R1+0x428] ;  /* 0x0004280001057983 */ /* 0x002f620000300800 */
[----:B------:R-:W-:-:S02]  /*5590*/  IMAD R24, R0, 0x1ac, RZ ;  /* 0x000001ac00187824 */ /* 0x000fc400078e02ff */
[C---:B------:R-:W-:Y:S02]  /*55a0*/  IMAD R14, R0.reuse, 0x1ae, RZ ;  /* 0x000001ae000e7824 */ /* 0x040fe400078e02ff */
[----:B----4-:R-:W-:Y:S01]  /*55b0*/  IMAD R6, R0, 0xd6, RZ ;  /* 0x000000d600067824 */ /* 0x010fe200078e02ff */
[-C--:B------:R-:W-:Y:S01]  /*55c0*/  IADD3 R24, P6, R24, R26.reuse, RZ ;  /* 0x0000001a18187210 */ /* 0x080fe20007fde0ff */
[----:B------:R-:W-:Y:S01]  /*55d0*/  IMAD R22, R0, 0x1bc, RZ ;  /* 0x000001bc00167824 */ /* 0x000fe200078e02ff */
[-C--:B------:R-:W-:Y:S01]  /*55e0*/  IADD3 R14, P0, R14, R26.reuse, RZ ;  /* 0x0000001a0e0e7210 */ /* 0x080fe20007f1e0ff */
[C---:B------:R-:W-:Y:S02]  /*55f0*/  IMAD R3, R0.reuse, 0xd7, RZ ;  /* 0x000000d700037824 */ /* 0x040fe400078e02ff */
[----:B------:R-:W-:Y:S01]  /*5600*/  IMAD R12, R0, 0x1be, RZ ;  /* 0x000001be000c7824 */ /* 0x000fe200078e02ff */
[-C--:B------:R-:W-:Y:S01]  /*5610*/  LEA.HI.X.SX32 R25, R6, R27.reuse, 0x1, P6 ;  /* 0x0000001b06197211 */ /* 0x080fe200030f0eff */
[----:B------:R-:W-:Y:S01]  /*5620*/  IMAD R20, R0, 0x1cc, RZ ;  /* 0x000001cc00147824 */ /* 0x000fe200078e02ff */
[-C--:B------:R-:W-:Y:S01]  /*5630*/  IADD3 R22, P1, R22, R26.reuse, RZ ;  /* 0x0000001a16167210 */ /* 0x080fe20007f3e0ff */
[C---:B------:R-:W-:Y:S01]  /*5640*/  IMAD R10, R0.reuse, 0x1ce, RZ ;  /* 0x000001ce000a7824 */ /* 0x040fe200078e02ff */
[----:B------:R-:W-:Y:S01]  /*5650*/  LEA.HI.X.SX32 R15, R3, R27, 0x1, P0 ;  /* 0x0000001b030f7211 */ /* 0x000fe200000f0eff */
[----:B------:R-:W-:Y:S01]  /*5660*/  IMAD R2, R0, 0x1dc, RZ ;  /* 0x000001dc00027824 */ /* 0x000fe200078e02ff */
[----:B------:R-:W-:Y:S01]  /*5670*/  IADD3 R12, P2, R12, R26, RZ ;  /* 0x0000001a0c0c7210 */ /* 0x000fe20007f5e0ff */
[----:B------:R-:W-:-:S02]  /*5680*/  IMAD R8, R0, 0x1de, RZ ;  /* 0x000001de00087824 */ /* 0x000fc400078e02ff */
[C---:B------:R-:W-:Y:S02]  /*5690*/  IMAD R18, R0.reuse, 0x1ec, RZ ;  /* 0x000001ec00127824 */ /* 0x040fe400078e02ff */
[C---:B------:R-:W-:Y:S02]  /*56a0*/  IMAD R6, R0.reuse, 0x1ee, RZ ;  /* 0x000001ee00067824 */ /* 0x040fe400078e02ff */
[C---:B------:R-:W-:Y:S02]  /*56b0*/  IMAD R7, R0.reuse, 0xdf, RZ ;  /* 0x000000df00077824 */ /* 0x040fe400078e02ff */
[----:B------:R-:W-:Y:S01]  /*56c0*/  IMAD R3, R0, 0x1fc, RZ ;  /* 0x000001fc00037824 */ /* 0x000fe200078e02ff */
[----:B------:R-:W-:Y:S02]  /*56d0*/  LEA.HI.X.SX32 R23, R11, R27, 0x1, P1 ;  /* 0x0000001b0b177211 */ /* 0x000fe400008f0eff */
[----:B------:R-:W-:Y:S02]  /*56e0*/  MOV R4, c[0x0][0x198] ;  /* 0x0000660000047a02 */ /* 0x000fe40000000f00 */
[----:B------:R-:W-:-:S02]  /*56f0*/  IADD3 R20, P3, R20, R26, RZ ;  /* 0x0000001a14147210 */ /* 0x000fc40007f7e0ff */
[-C--:B------:R-:W-:Y:S02]  /*5700*/  IADD3 R10, P4, R10, R26.reuse, RZ ;  /* 0x0000001a0a0a7210 */ /* 0x080fe40007f9e0ff */
[-C--:B------:R-:W-:Y:S02]  /*5710*/  IADD3 R2, P5, R2, R26.reuse, RZ ;  /* 0x0000001a02027210 */ /* 0x080fe40007fbe0ff */
[-C--:B------:R-:W-:Y:S02]  /*5720*/  IADD3 R8, P6, R8, R26.reuse, RZ ;  /* 0x0000001a08087210 */ /* 0x080fe40007fde0ff */
[-C--:B------:R-:W-:Y:S02]  /*5730*/  IADD3 R18, P0, R18, R26.reuse, RZ ;  /* 0x0000001a12127210 */ /* 0x080fe40007f1e0ff */
[----:B------:R-:W-:Y:S02]  /*5740*/  IADD3 R6, P1, R6, R26, RZ ;  /* 0x0000001a06067210 */ /* 0x000fe40007f3e0ff */
[----:B------:R-:W-:-:S02]  /*5750*/  LEA.HI.X.SX32 R13, R7, R27, 0x1, P2 ;  /* 0x0000001b070d7211 */ /* 0x000fc400010f0eff */
[----:B------:R-:W-:Y:S01]  /*5760*/  IADD3 R26, P2, R3, R26, RZ ;  /* 0x0000001a031a7210 */ /* 0x000fe20007f5e0ff */
[----:B------:R-:W-:Y:S02]  /*5770*/  IMAD R3, R0, 0xe7, RZ ;  /* 0x000000e700037824 */ /* 0x000fe400078e02ff */
[----:B------:R-:W-:-:S03]  /*5780*/  IMAD R4, R4, 0xf6, RZ ;  /* 0x000000f604047824 */ /* 0x000fc600078e02ff */
[-C--:B------:R-:W-:Y:S02]  /*5790*/  LEA.HI.X.SX32 R11, R3, R27.reuse, 0x1, P4 ;  /* 0x0000001b030b7211 */ /* 0x080fe400020f0eff */
[-C--:B------:R-:W-:Y:S02]  /*57a0*/  LEA.HI.X.SX32 R3, R19, R27.reuse, 0x1, P5 ;  /* 0x0000001b13037211 */ /* 0x080fe400028f0eff */
[----:B------:R-:W-:Y:S02]  /*57b0*/  LEA.HI.X.SX32 R19, R4, R27, 0x1, P0 ;  /* 0x0000001b04137211 */ /* 0x000fe400000f0eff */
[----:B------:R-:W-:Y:S01]  /*57c0*/  MOV R4, c[0x0][0x198] ;  /* 0x0000660000047a02 */ /* 0x000fe20000000f00 */
[C---:B------:R-:W-:Y:S02]  /*57d0*/  IMAD R21, R0.reuse, 0xe6, RZ ;  /* 0x000000e600157824 */ /* 0x040fe400078e02ff */
[C---:B------:R-:W-:Y:S02]  /*57e0*/  IMAD R7, R0.reuse, 0xef, RZ ;  /* 0x000000ef00077824 */ /* 0x040fe400078e02ff */
[----:B------:R-:W-:-:S02]  /*57f0*/  IMAD R0, R0, 0xf7, RZ ;  /* 0x000000f700007824 */ /* 0x000fc400078e02ff */
[----:B------:R-:W-:Y:S01]  /*5800*/  IMAD R4, R4, 0xfe, RZ ;  /* 0x000000fe04047824 */ /* 0x000fe200078e02ff */
[-C--:B------:R-:W-:Y:S02]  /*5810*/  LEA.HI.X.SX32 R9, R7, R27.reuse, 0x1, P6 ;  /* 0x0000001b07097211 */ /* 0x080fe400030f0eff */
[-C--:B------:R-:W-:Y:S02]  /*5820*/  LEA.HI.X.SX32 R21, R21, R27.reuse, 0x1, P3 ;  /* 0x0000001b15157211 */ /* 0x080fe400018f0eff */
[-C--:B------:R-:W-:Y:S02]  /*5830*/  LEA.HI.X.SX32 R7, R0, R27.reuse, 0x1, P1 ;  /* 0x0000001b00077211 */ /* 0x080fe400008f0eff */
[----:B------:R-:W-:Y:S02]  /*5840*/  LEA.HI.X.SX32 R27, R4, R27, 0x1, P2 ;  /* 0x0000001b041b7211 */ /* 0x000fe400010f0eff */
[----:B------:R-:W1:Y:S04]  /*5850*/  S2R R4, SR_TID.X ;  /* 0x0000000000047919 */ /* 0x000e680000002100 */
[----:B------:R-:W-:Y:S04]  /*5860*/  STL.64 [R1+0x1db0], R24 ;  /* 0x001db01801007387 */ /* 0x000fe80000100a00 */
[----:B------:R4:W-:Y:S04]  /*5870*/  STL.64 [R1+0x1db8], R14 ;  /* 0x001db80e01007387 */ /* 0x0009e80000100a00 */
[----:B----4-:R-:W4:Y:S04]  /*5880*/  LDL.LU R15, [R1+0x42c] ;  /* 0x00042c00010f7983 */ /* 0x010f280000300800 */
[----:B------:R-:W4:Y:S04]  /*5890*/  LDL.LU R14, [R1+0x41c] ;  /* 0x00041c00010e7983 */ /* 0x000f280000300800 */
[----:B------:R3:W-:Y:S04]  /*58a0*/  STL.64 [R1+0x1dc0], R22 ;  /* 0x001dc01601007387 */ /* 0x0007e80000100a00 */
[----:B------:R-:W-:Y:S01]  /*58b0*/  STL.64 [R1+0x1dc8], R12 ;  /* 0x001dc80c01007387 */ /* 0x000fe20000100a00 */
[----:B-1----:R-:W-:-:S03]  /*58c0*/  LOP3.LUT R0, R4, 0x7f, RZ, 0xc0, !PT ;  /* 0x0000007f04007812 */ /* 0x002fc600078ec0ff */
[----:B------:R-:W-:Y:S04]  /*58d0*/  STL.64 [R1+0x1dd0], R20 ;  /* 0x001dd01401007387 */ /* 0x000fe80000100a00 */
[----:B------:R-:W-:Y:S04]  /*58e0*/  STL.64 [R1+0x1dd8], R10 ;  /* 0x001dd80a01007387 */ /* 0x000fe80000100a00 */
[----:B------:R-:W-:Y:S04]  /*58f0*/  STL.64 [R1+0x1de0], R2 ;  /* 0x001de00201007387 */ /* 0x000fe80000100a00 */
[----:B------:R-:W-:Y:S04]  /*5900*/  STL.64 [R1+0x1de8], R8 ;  /* 0x001de80801007387 */ /* 0x000fe80000100a00 */
[----:B------:R-:W-:Y:S01]  /*5910*/  STL.64 [R1+0x1df0], R18 ;  /* 0x001df01201007387 */ /* 0x000fe20000100a00 */
[----:B------:R-:W-:-:S03]  /*5920*/  IMAD.SHL.U32 R4, R0, 0x2, RZ ;  /* 0x0000000200047824 */ /* 0x000fc600078e00ff */
[----:B------:R-:W-:Y:S04]  /*5930*/  STL.64 [R1+0x1df8], R6 ;  /* 0x001df80601007387 */ /* 0x000fe80000100a00 */
[----:B------:R-:W-:Y:S04]  /*5940*/  STL.64 [R1+0x1e00], R26 ;  /* 0x001e001a01007387 */ /* 0x000fe80000100a00 */
[----:B------:R-:W4:Y:S04]  /*5950*/  LDL.LU R25, [R1+0x418] ;  /* 0x0004180001197983 */ /* 0x000f280000300800 */
[----:B--2---:R1:W2:Y:S04]  /*5960*/  LDG.E.U16 R16, [R16.64] ;  /* 0x0000000610107981 */ /* 0x0042a8000c1e1500 */
[----:B-1----:R-:W2:Y:S04]  /*5970*/  LDL.LU R17, [R1+0x410] ;  /* 0x0004100001117983 */ /* 0x002ea80000300800 */
[----:B------:R-:W2:Y:S04]  /*5980*/  LDL.LU R24, [R1+0x3f4] ;  /* 0x0003f40001187983 */ /* 0x000ea80000300800 */
[----:B---3--:R1:W3:Y:S04]  /*5990*/  LDG.E.U16 R22, [R28.64] ;  /* 0x000000061c167981 */ /* 0x0082e8000c1e1500 */
[----:B-1----:R-:W3:Y:S04]  /*59a0*/  LDL.LU R28, [R1+0x3ec] ;  /* 0x0003ec00011c7983 */ /* 0x002ee80000300800 */
[----:B-----5:R1:W-:Y:S04]  /*59b0*/  STS.U16 [R4+0x800], R5 ;  /* 0x0008000504007388 */ /* 0x0203e80000000400 */
[----:B------:R-:W5:Y:S04]  /*59c0*/  LDL.LU R29, [R1+0x40c] ;  /* 0x00040c00011d7983 */ /* 0x000f680000300800 */
[----:B-1----:R-:W5:Y:S04]  /*59d0*/  LDL.LU R5, [R1+0x3e8] ;  /* 0x0003e80001057983 */ /* 0x002f680000300800 */
[----:B----4-:R1:W-:Y:S04]  /*59e0*/  STS.U16 [R4], R15 ;  /* 0x0000000f04007388 */ /* 0x0103e80000000400 */
[----:B-1----:R-:W4:Y:S04]  /*59f0*/  LDL.LU R15, [R1+0x3e4] ;  /* 0x0003e400010f7983 */ /* 0x002f280000300800 */
[----:B------:R-:W4:Y:S04]  /*5a00*/  LDL.LU R26, [R1+0x414] ;  /* 0x00041400011a7983 */ /* 0x000f280000300800 */
        /* <DEDUP_REMOVED lines=16> */
[----:B------:R-:W-:Y:S04]  /*5b10*/  STS.U16 [R4+0x1000], R14 ;  /* 0x0010000e04007388 */ /* 0x000fe80000000400 */
[----:B------:R-:W-:Y:S04]  /*5b20*/  STS.U16 [R4+0x2000], R25 ;  /* 0x0020001904007388 */ /* 0x000fe80000000400 */
[----:B--2---:R-:W-:Y:S04]  /*5b30*/  STS.U16 [R4+0x4000], R17 ;  /* 0x0040001104007388 */ /* 0x004fe80000000400 */
[----:B---3--:R1:W-:Y:S04]  /*5b40*/  STL [R1+0x150], R22 ;  /* 0x0001501601007387 */ /* 0x0083e80000100800 */
[----:B------:R2:W-:Y:S04]  /*5b50*/  STS.U16 [R4+0x8000], R24 ;  /* 0x0080001804007388 */ /* 0x0005e80000000400 */
[----:B-1----:R-:W3:Y:S04]  /*5b60*/  LDL.LU R22, [R1+0x1cc] ;  /* 0x0001cc0001167983 */ /* 0x002ee80000300800 */
[----:B------:R-:W-:Y:S04]  /*5b70*/  STL [R1+0x14c], R16 ;  /* 0x00014c1001007387 */ /* 0x000fe80000100800 */
[----:B------:R-:W3:Y:S04]  /*5b80*/  LDL.LU R23, [R1+0x3e0] ;  /* 0x0003e00001177983 */ /* 0x000ee80000300800 */
[----:B------:R-:W3:Y:S04]  /*5b90*/  LDL.LU R14, [R1+0x3d0] ;  /* 0x0003d000010e7983 */ /* 0x000ee80000300800 */
[----:B------:R-:W3:Y:S04]  /*5ba0*/  LDL.LU R25, [R1+0x3c8] ;  /* 0x0003c80001197983 */ /* 0x000ee80000300800 */
[----:B--2---:R-:W2:Y:S04]  /*5bb0*/  LDL.LU R24, [R1+0x3c4] ;  /* 0x0003c40001187983 */ /* 0x004ea80000300800 */
[----:B------:R-:W-:Y:S04]  /*5bc0*/  STS.U16 [R4+0x8800], R28 ;  /* 0x0088001c04007388 */ /* 0x000fe80000000400 */
[----:B-----5:R-:W-:Y:S04]  /*5bd0*/  STS.U16 [R4+0x4800], R29 ;  /* 0x0048001d04007388 */ /* 0x020fe80000000400 */
[----:B------:R1:W-:Y:S04]  /*5be0*/  STS.U16 [R4+0x9000], R5 ;  /* 0x0090000504007388 */ /* 0x0003e80000000400 */
[----:B-1----:R-:W5:Y:S04]  /*5bf0*/  LDL.LU R5, [R1+0x430] ;  /* 0x0004300001057983 */ /* 0x002f680000300800 */
[----:B----4-:R-:W-:Y:S04]  /*5c00*/  STS.U16 [R4+0x9800], R15 ;  /* 0x0098000f04007388 */ /* 0x010fe80000000400 */
[----:B------:R-:W-:Y:S04]  /*5c10*/  STS.U16 [R4+0x2800], R26 ;  /* 0x0028001a04007388 */ /* 0x000fe80000000400 */
[----:B------:R-:W-:Y:S04]  /*5c20*/  STS.U16 [R4+0x5000], R27 ;  /* 0x0050001b04007388 */ /* 0x000fe80000000400 */
[----:B------:R-:W-:Y:S04]  /*5c30*/  STS.U16 [R4+0xa000], R6 ;  /* 0x00a0000604007388 */ /* 0x000fe80000000400 */
[----:B------:R-:W-:Y:S04]  /*5c40*/  STS.U16 [R4+0xa800], R7 ;  /* 0x00a8000704007388 */ /* 0x000fe80000000400 */
[----:B------:R1:W-:Y:S04]  /*5c50*/  STS.U16 [R4+0x5800], R0 ;  /* 0x0058000004007388 */ /* 0x0003e80000000400 */
[----:B------:R-:W-:Y:S04]  /*5c60*/  STS.U16 [R4+0xb000], R18 ;  /* 0x00b0001204007388 */ /* 0x000fe80000000400 */
        /* <DEDUP_REMOVED lines=10> */
[----:B------:R-:W-:Y:S01]  /*5d10*/  STS.U16 [R4+0x7000], R13 ;  /* 0x0070000d04007388 */ /* 0x000fe20000000400 */
[----:B-1----:R-:W-:-:S03]  /*5d20*/  LOP3.LUT R0, R4, 0x10, RZ, 0x3c, !PT ;  /* 0x0000001004007812 */ /* 0x002fc600078e3cff */
[----:B------:R-:W4:Y:S04]  /*5d30*/  LDL.LU R15, [R1+0x3cc] ;  /* 0x0003cc00010f7983 */ /* 0x000f280000300800 */
[----:B---3--:R-:W-:Y:S04]  /*5d40*/  STS.U16 [R4+0xe000], R22 ;  /* 0x00e0001604007388 */ /* 0x008fe80000000400 */
[----:B------:R-:W-:Y:S04]  /*5d50*/  STS.U16 [R4+0xe800], R23 ;  /* 0x00e8001704007388 */ /* 0x000fe80000000400 */
[----:B------:R-:W-:Y:S04]  /*5d60*/  STS.U16 [R4+0x7800], R14 ;  /* 0x0078000e04007388 */ /* 0x000fe80000000400 */
[----:B------:R1:W-:Y:S04]  /*5d70*/  STS.U16 [R4+0xf000], R25 ;  /* 0x00f0001904007388 */ /* 0x0003e80000000400 */
[----:B--2---:R-:W-:Y:S04]  /*5d80*/  STS.U16 [R4+0xf800], R24 ;  /* 0x00f8001804007388 */ /* 0x004fe80000000400 */
[----:B-1----:R-:W2:Y:S04]  /*5d90*/  LDL.LU R25, [R1+0x3c0] ;  /* 0x0003c00001197983 */ /* 0x002ea80000300800 */
[----:B------:R1:W-:Y:S04]  /*5da0*/  STL [R1+0x1e90], R4 ;  /* 0x001e900401007387 */ /* 0x0003e80000100800 */
[----:B-1----:R-:W3:Y:S04]  /*5db0*/  LDL.LU R4, [R1+0x3bc] ;  /* 0x0003bc0001047983 */ /* 0x002ee80000300800 */
[----:B------:R-:W3:Y:S04]  /*5dc0*/  LDL.LU R24, [R1+0x3b8] ;  /* 0x0003b80001187983 */ /* 0x000ee80000300800 */
[----:B-----5:R1:W-:Y:S04]  /*5dd0*/  STS.U16 [R0+0x900], R5 ;  /* 0x0009000500007388 */ /* 0x0203e80000000400 */
[----:B-1----:R-:W5:Y:S04]  /*5de0*/  LDL.LU R5, [R1+0x3b4] ;  /* 0x0003b40001057983 */ /* 0x002f680000300800 */
[----:B------:R-:W5:Y:S04]  /*5df0*/  LDL.LU R16, [R1+0x3b0] ;  /* 0x0003b00001107983 */ /* 0x000f680000300800 */
        /* <DEDUP_REMOVED lines=22> */
[----:B----4-:R1:W-:Y:S04]  /*5f60*/  STS.U16 [R0+0x8100], R15 ;  /* 0x0081000f00007388 */ /* 0x0103e80000000400 */
[----:B-1----:R-:W4:Y:S04]  /*5f70*/  LDL.LU R15, [R1+0x358] ;  /* 0x00035800010f7983 */ /* 0x002f280000300800 */
[----:B--2---:R1:W-:Y:S04]  /*5f80*/  STS.U16 [R0+0x8900], R25 ;  /* 0x0089001900007388 */ /* 0x0043e80000000400 */
[----:B-1----:R-:W2:Y:S04]  /*5f90*/  LDL.LU R25, [R1+0x350] ;  /* 0x0003500001197983 */ /* 0x002ea80000300800 */
[----:B---3--:R1:W-:Y:S04]  /*5fa0*/  STS.U16 [R0+0x9100], R4 ;  /* 0x0091000400007388 */ /* 0x0083e80000000400 */
[----:B------:R3:W-:Y:S04]  /*5fb0*/  STS.U16 [R0+0x9900], R24 ;  /* 0x0099001800007388 */ /* 0x0007e80000000400 */
[----:B-1----:R-:W2:Y:S04]  /*5fc0*/  LDL.LU R4, [R1+0x1e90] ;  /* 0x001e900001047983 */ /* 0x002ea80000300800 */
[----:B---3--:R-:W3:Y:S04]  /*5fd0*/  LDL.LU R24, [R1+0x33c] ;  /* 0x00033c0001187983 */ /* 0x008ee80000300800 */
[----:B-----5:R1:W-:Y:S04]  /*5fe0*/  STS.U16 [R0+0xa100], R5 ;  /* 0x00a1000500007388 */ /* 0x0203e80000000400 */
[----:B-1----:R-:W5:Y:S04]  /*5ff0*/  LDL.LU R5, [R1+0x420] ;  /* 0x0004200001057983 */ /* 0x002f680000300800 */
        /* <DEDUP_REMOVED lines=23> */
[----:B----4-:R-:W-:Y:S04]  /*6170*/  STS.U16 [R0+0x7100], R15 ;  /* 0x0071000f00007388 */ /* 0x010fe80000000400 */
[----:B--2---:R1:W-:Y:S04]  /*6180*/  STS.U16 [R0+0x7900], R25 ;  /* 0x0079001900007388 */ /* 0x0043e80000000400 */
[----:B-1----:R-:W2:Y:S01]  /*6190*/  LDL.LU R25, [R1+0x438] ;  /* 0x0004380001197983 */ /* 0x002ea20000300800 */
[----:B------:R-:W-:-:S03]  /*61a0*/  LOP3.LUT R2, R4, 0x20, RZ, 0x3c, !PT ;  /* 0x0000002004027812 */ /* 0x000fc600078e3cff */
[----:B------:R-:W-:Y:S04]  /*61b0*/  STL [R1+0x1e88], R4 ;  /* 0x001e880401007387 */ /* 0x000fe80000100800 */
[----:B---3--:R-:W-:Y:S04]  /*61c0*/  STS.U16 [R0+0x100], R24 ;  /* 0x0001001800007388 */ /* 0x008fe80000000400 */
[----:B-----5:R1:W-:Y:S04]  /*61d0*/  STS.U16 [R2+0xa00], R5 ;  /* 0x000a000502007388 */ /* 0x0203e80000000400 */
[----:B-1----:R-:W3:Y:S04]  /*61e0*/  LDL.LU R5, [R1+0x338] ;  /* 0x0003380001057983 */ /* 0x002ee80000300800 */
[----:B------:R-:W4:Y:S04]  /*61f0*/  LDL.LU R4, [R1+0x320] ;  /* 0x0003200001047983 */ /* 0x000f280000300800 */
[----:B----4-:R1:W-:Y:S04]  /*6200*/  STL [R1+0x1e8c], R4 ;  /* 0x001e8c0401007387 */ /* 0x0103e80000100800 */
[----:B-1----:R-:W4:Y:S04]  /*6210*/  LDL.LU R4, [R1+0x334] ;  /* 0x0003340001047983 */ /* 0x002f280000300800 */
        /* <DEDUP_REMOVED lines=24> */
[----:B--2---:R1:W-:Y:S04]  /*63a0*/  STS.U16 [R2+0x1200], R25 ;  /* 0x0012001902007388 */ /* 0x0043e80000000400 */
[----:B------:R-:W2:Y:S04]  /*63b0*/  LDL.LU R24, [R1+0x230] ;  /* 0x0002300001187983 */ /* 0x000ea80000300800 */
[----:B---3--:R3:W-:Y:S04]  /*63c0*/  STS.U16 [R2+0x1a00], R5 ;  /* 0x001a000502007388 */ /* 0x0087e80000000400 */
[----:B-1----:R-:W2:Y:S04]  /*63d0*/  LDL.LU R25, [R1+0x22c] ;  /* 0x00022c0001197983 */ /* 0x002ea80000300800 */
[----:B---3--:R-:W3:Y:S04]  /*63e0*/  LDL.LU R5, [R1+0x224] ;  /* 0x0002240001057983 */ /* 0x008ee80000300800 */
[----:B----4-:R1:W-:Y:S04]  /*63f0*/  STS.U16 [R2+0x2200], R4 ;  /* 0x0022000402007388 */ /* 0x0103e80000000400 */
[----:B-1----:R-:W4:Y:S04]  /*6400*/  LDL.LU R4, [R1+0x1e8c] ;  /* 0x001e8c0001047983 */ /* 0x002f280000300800 */
[----:B----4-:R1:W-:Y:S04]  /*6410*/  STS.U16 [R2+0x2a00], R4 ;  /* 0x002a000402007388 */ /* 0x0103e80000000400 */
[----:B-1----:R-:W4:Y:S04]  /*6420*/  LDL.LU R4, [R1+0x1e88] ;  /* 0x001e880001047983 */ /* 0x002f280000300800 */
[----:B-----5:R-:W-:Y:S04]  /*6430*/  STS.U16 [R2+0x3200], R16 ;  /* 0x0032001002007388 */ /* 0x020fe80000000400 */
        /* <DEDUP_REMOVED lines=23> */
[----:B--2---:R-:W-:Y:S04]  /*65b0*/  STS.U16 [R2+0x6a00], R24 ;  /* 0x006a001802007388 */ /* 0x004fe80000000400 */
[----:B------:R-:W-:Y:S04]  /*65c0*/  STS.U16 [R2+0x7200], R25 ;  /* 0x0072001902007388 */ /* 0x000fe80000000400 */
[----:B---3--:R1:W-:Y:S04]  /*65d0*/  STS.U16 [R2+0x7a00], R5 ;  /* 0x007a000502007388 */ /* 0x0083e80000000400 */
[----:B-1----:R-:W2:Y:S01]  /*65e0*/  LDL.LU R5, [R1+0x2f0] ;  /* 0x0002f00001057983 */ /* 0x002ea20000300800 */
[----:B----4-:R-:W-:-:S03]  /*65f0*/  LOP3.LUT R0, R4, 0x30, RZ, 0x3c, !PT ;  /* 0x0000003004007812 */ /* 0x010fc600078e3cff */
[----:B------:R1:W-:Y:S04]  /*6600*/  STL [R1+0x1e7c], R4 ;  /* 0x001e7c0401007387 */ /* 0x0003e80000100800 */
[----:B-1----:R-:W3:Y:S04]  /*6610*/  LDL.LU R4, [R1+0x2c8] ;  /* 0x0002c80001047983 */ /* 0x002ee80000300800 */
[----:B---3--:R1:W-:Y:S04]  /*6620*/  STL [R1+0x1e80], R4 ;  /* 0x001e800401007387 */ /* 0x0083e80000100800 */
[----:B-1----:R-:W3:Y:S04]  /*6630*/  LDL.LU R4, [R1+0x2e0] ;  /* 0x0002e00001047983 */ /* 0x002ee80000300800 */
[----:B---3--:R1:W-:Y:S04]  /*6640*/  STL [R1+0x1e84], R4 ;  /* 0x001e840401007387 */ /* 0x0083e80000100800 */
[----:B-1----:R-:W3:Y:S04]  /*6650*/  LDL.LU R4, [R1+0x2ec] ;  /* 0x0002ec0001047983 */ /* 0x002ee80000300800 */
[----:B------:R-:W4:Y:S04]  /*6660*/  LDL.LU R16, [R1+0x220] ;  /* 0x0002200001107983 */ /* 0x000f280000300800 */
[----:B------:R-:W5:Y:S04]  /*6670*/  LDL.LU R17, [R1+0x21c] ;  /* 0x00021c0001117983 */ /* 0x000f680000300800 */
        /* <DEDUP_REMOVED lines=23> */
[----:B--2---:R1:W-:Y:S04]  /*67f0*/  STS.U16 [R0+0x300], R5 ;  /* 0x0003000500007388 */ /* 0x0043e80000000400 */
[----:B------:R-:W2:Y:S04]  /*6800*/  LDL.LU R25, [R1+0x1a0] ;  /* 0x0001a00001197983 */ /* 0x000ea80000300800 */
[----:B-1----:R-:W2:Y:S04]  /*6810*/  LDL.LU R5, [R1+0x198] ;  /* 0x0001980001057983 */ /* 0x002ea80000300800 */
[----:B---3--:R1:W-:Y:S04]  /*6820*/  STS.U16 [R0+0xb00], R4 ;  /* 0x000b000400007388 */ /* 0x0083e80000000400 */
[----:B-1----:R-:W3:Y:S04]  /*6830*/  LDL.LU R4, [R1+0x1e84] ;  /* 0x001e840001047983 */ /* 0x002ee80000300800 */
[----:B---3--:R1:W-:Y:S04]  /*6840*/  STS.U16 [R0+0x1300], R4 ;  /* 0x0013000400007388 */ /* 0x0083e80000000400 */
[----:B-1----:R-:W3:Y:S04]  /*6850*/  LDL.LU R4, [R1+0x1e80] ;  /* 0x001e800001047983 */ /* 0x002ee80000300800 */
[----:B---3--:R1:W-:Y:S04]  /*6860*/  STS.U16 [R0+0x1b00], R4 ;  /* 0x001b000400007388 */ /* 0x0083e80000000400 */
[----:B----4-:R-:W-:Y:S04]  /*6870*/  STS.U16 [R0+0x8300], R16 ;  /* 0x0083001000007388 */ /* 0x010fe80000000400 */
        /* <DEDUP_REMOVED lines=25> */
[----:B-1----:R-:W2:Y:S04]  /*6a10*/  LDL.LU R4, [R1+0x1e7c] ;  /* 0x001e7c0001047983 */ /* 0x002ea80000300800 */
[----:B------:R1:W-:Y:S04]  /*6a20*/  STS.U16 [R0+0x7300], R5 ;  /* 0x0073000500007388 */ /* 0x0003e80000000400 */
[----:B-1----:R-:W3:Y:S04]  /*6a30*/  LDL.LU R5, [R1+0x18c] ;  /* 0x00018c0001057983 */ /* 0x002ee80000300800 */
[----:B------:R-:W4:Y:S04]  /*6a40*/  LDL.LU R16, [R1+0x2f8] ;  /* 0x0002f80001107983 */ /* 0x000f280000300800 */
[----:B----4-:R1:W-:Y:S04]  /*6a50*/  STL [R1+0x1e70], R16 ;  /* 0x001e701001007387 */ /* 0x0103e80000100800 */
[----:B-1----:R-:W4:Y:S04]  /*6a60*/  LDL.LU R16, [R1+0x424] ;  /* 0x0004240001107983 */ /* 0x002f280000300800 */
[----:B----4-:R1:W-:Y:S04]  /*6a70*/  STL [R1+0x1e74], R16 ;  /* 0x001e741001007387 */ /* 0x0103e80000100800 */
[----:B-1----:R-:W4:Y:S04]  /*6a80*/  LDL.LU R16, [R1+0x300] ;  /* 0x0003000001107983 */ /* 0x002f280000300800 */
[----:B----4-:R2:W-:Y:S04]  /*6a90*/  STL [R1+0x1e78], R16 ;  /* 0x001e781001007387 */ /* 0x0105e80000100800 */
        /* <DEDUP_REMOVED lines=15> */
[----:B------:R-:W4:Y:S01]  /*6b90*/  LDL.LU R20, [R1+0x17c] ;  /* 0x00017c0001147983 */ /* 0x000f220000300800 */
[----:B--2---:R-:W-:-:S03]  /*6ba0*/  LOP3.LUT R16, R4, 0x30, RZ, 0x3c, !PT ;  /* 0x0000003004107812 */ /* 0x004fc600078e3cff */
[----:B------:R-:W2:Y:S04]  /*6bb0*/  LDL.LU R21, [R1+0x178] ;  /* 0x0001780001157983 */ /* 0x000ea80000300800 */
        /* <DEDUP_REMOVED lines=8> */
[----:B---3--:R1:W-:Y:S04]  /*6c40*/  STS.U16 [R16+0x7b00], R5 ;  /* 0x007b000510007388 */ /* 0x0083e80000000400 */
[----:B-1----:R-:W3:Y:S01]  /*6c50*/  LDL.LU R16, [R1+0x1e78] ;  /* 0x001e780001107983 */ /* 0x002ee20000300800 */
[----:B------:R-:W-:-:S03]  /*6c60*/  LOP3.LUT R2, R4, 0x40, RZ, 0x3c, !PT ;  /* 0x0000004004027812 */ /* 0x000fc600078e3cff */
[----:B------:R-:W2:Y:S04]  /*6c70*/  LDL.LU R5, [R1+0x144] ;  /* 0x0001440001057983 */ /* 0x000ea80000300800 */
[----:B---3--:R1:W-:Y:S04]  /*6c80*/  STS.U16 [R2+0xc00], R16 ;  /* 0x000c001002007388 */ /* 0x0083e80000000400 */
[----:B-1----:R-:W3:Y:S04]  /*6c90*/  LDL.LU R16, [R1+0x1e74] ;  /* 0x001e740001107983 */ /* 0x002ee80000300800 */
[----:B---3--:R1:W-:Y:S04]  /*6ca0*/  STS.U16 [R2+0x1400], R16 ;  /* 0x0014001002007388 */ /* 0x0083e80000000400 */
[----:B-1----:R-:W3:Y:S04]  /*6cb0*/  LDL.LU R16, [R1+0x1e70] ;  /* 0x001e700001107983 */ /* 0x002ee80000300800 */
[----:B---3--:R-:W-:Y:S04]  /*6cc0*/  STS.U16 [R2+0x1c00], R16 ;  /* 0x001c001002007388 */ /* 0x008fe80000000400 */
[----:B----4-:R-:W-:Y:S04]  /*6cd0*/  STS.U16 [R2+0x2400], R17 ;  /* 0x0024001102007388 */ /* 0x010fe80000000400 */
[----:B-----5:R-:W-:Y:S04]  /*6ce0*/  STS.U16 [R2+0x2c00], R28 ;  /* 0x002c001c02007388 */ /* 0x020fe80000000400 */
[----:B------:R-:W-:Y:S04]  /*6cf0*/  STS.U16 [R2+0x3400], R29 ;  /* 0x0034001d02007388 */ /* 0x000fe80000000400 */
[----:B------:R-:W-:Y:S04]  /*6d00*/  STS.U16 [R2+0x3c00], R26 ;  /* 0x003c001a02007388 */ /* 0x000fe80000000400 */
[----:B------:R-:W-:Y:S04]  /*6d10*/  STS.U16 [R2+0x4400], R27 ;  /* 0x0044001b02007388 */ /* 0x000fe80000000400 */
[----:B------:R-:W-:Y:S04]  /*6d20*/  STS.U16 [R2+0x4c00], R6 ;  /* 0x004c000602007388 */ /* 0x000fe80000000400 */
[----:B------:R-:W-:Y:S04]  /*6d30*/  STS.U16 [R2+0x5400], R7 ;  /* 0x0054000702007388 */ /* 0x000fe80000000400 */
[----:B------:R1:W-:Y:S02]  /*6d40*/  STS.U16 [R2+0x5c00], R0 ;  /* 0x005c000002007388 */ /* 0x0003e40000000400 */
[----:B-1----:R-:W-:-:S05]  /*6d50*/  LOP3.LUT R0, R4, 0x50, RZ, 0x3c, !PT ;  /* 0x0000005004007812 */ /* 0x002fca00078e3cff */
[----:B------:R1:W-:Y:S04]  /*6d60*/  STL [R1+0x1e6c], R0 ;  /* 0x001e6c0001007387 */ /* 0x0003e80000100800 */
[----:B-1----:R-:W3:Y:S04]  /*6d70*/  LDL.LU R0, [R1+0x104] ;  /* 0x0001040001007983 */ /* 0x002ee80000300800 */
[----:B------:R-:W4:Y:S04]  /*6d80*/  LDL.LU R16, [R1+0x34c] ;  /* 0x00034c0001107983 */ /* 0x000f280000300800 */
[----:B----4-:R1:W-:Y:S04]  /*6d90*/  STL [R1+0x1e5c], R16 ;  /* 0x001e5c1001007387 */ /* 0x0103e80000100800 */
[----:B-1----:R-:W4:Y:S04]  /*6da0*/  LDL.LU R16, [R1+0x434] ;  /* 0x0004340001107983 */ /* 0x002f280000300800 */
[----:B----4-:R1:W-:Y:S04]  /*6db0*/  STL [R1+0x1e60], R16 ;  /* 0x001e601001007387 */ /* 0x0103e80000100800 */
[----:B-1----:R-:W4:Y:S04]  /*6dc0*/  LDL.LU R16, [R1+0xe4] ;  /* 0x0000e40001107983 */ /* 0x002f280000300800 */
[----:B------:R-:W-:Y:S04]  /*6dd0*/  STS.U16 [R2+0x6400], R18 ;  /* 0x0064001202007388 */ /* 0x000fe80000000400 */
[----:B----4-:R1:W-:Y:S04]  /*6de0*/  STL [R1+0x1e68], R16 ;  /* 0x001e681001007387 */ /* 0x0103e80000100800 */
[----:B-1----:R-:W2:Y:S04]  /*6df0*/  LDL.LU R16, [R1+0xf4] ;  /* 0x0000f40001107983 */ /* 0x002ea80000300800 */
[----:B------:R-:W5:Y:S04]  /*6e00*/  LDL.LU R17, [R1+0x330] ;  /* 0x0003300001117983 */ /* 0x000f680000300800 */
[----:B------:R1:W-:Y:S04]  /*6e10*/  STS.U16 [R2+0x6c00], R19 ;  /* 0x006c001302007388 */ /* 0x0003e80000000400 */
[----:B------:R0:W-:Y:S04]  /*6e20*/  STS.U16 [R2+0x7400], R8 ;  /* 0x0074000802007388 */ /* 0x0001e80000000400 */
[----:B------:R0:W-:Y:S04]  /*6e30*/  STS.U16 [R2+0x7c00], R9 ;  /* 0x007c000902007388 */ /* 0x0001e80000000400 */
[----:B------:R-:W-:Y:S04]  /*6e40*/  STS.U16 [R2+0x400], R3 ;  /* 0x0004000302007388 */ /* 0x000fe80000000400 */
[----:B------:R-:W-:Y:S04]  /*6e50*/  STS.U16 [R2+0x8400], R10 ;  /* 0x0084000a02007388 */ /* 0x000fe80000000400 */
[----:B------:R-:W-:Y:S04]  /*6e60*/  STS.U16 [R2+0x8c00], R11 ;  /* 0x008c000b02007388 */ /* 0x000fe80000000400 */
[----:B------:R-:W-:Y:S04]  /*6e70*/  STS.U16 [R2+0x9400], R20 ;  /* 0x0094001402007388 */ /* 0x000fe80000000400 */
[----:B--2---:R-:W-:Y:S04]  /*6e80*/  STS.U16 [R2+0x9c00], R21 ;  /* 0x009c001502007388 */ /* 0x004fe80000000400 */
        /* <DEDUP_REMOVED lines=8> */
[----:B------:R2:W-:Y:S04]  /*6f10*/  STS.U16 [R2+0xe400], R5 ;  /* 0x00e4000502007388 */ /* 0x0005e80000000400 */
[----:B-----5:R5:W-:Y:S04]  /*6f20*/  STL [R1+0x1e64], R17 ;  /* 0x001e641101007387 */ /* 0x020be80000100800 */
[----:B------:R-:W4:Y:S04]  /*6f30*/  LDL.LU R28, [R1+0x318] ;  /* 0x00031800011c7983 */ /* 0x000f280000300800 */
[----:B------:R-:W4:Y:S04]  /*6f40*/  LDL.LU R29, [R1+0x24c] ;  /* 0x00024c00011d7983 */ /* 0x000f280000300800 */
[----:B------:R-:W4:Y:S04]  /*6f50*/  LDL.LU R26, [R1+0x248] ;  /* 0x00024800011a7983 */ /* 0x000f280000300800 */
[----:B------:R-:W4:Y:S04]  /*6f60*/  LDL.LU R27, [R1+0x238] ;  /* 0x00023800011b7983 */ /* 0x000f280000300800 */
[----:B------:R-:W4:Y:S04]  /*6f70*/  LDL.LU R6, [R1+0x228] ;  /* 0x0002280001067983 */ /* 0x000f280000300800 */
[----:B------:R-:W4:Y:S04]  /*6f80*/  LDL.LU R7, [R1+0x2a4] ;  /* 0x0002a40001077983 */ /* 0x000f280000300800 */
[----:B------:R-:W4:Y:S04]  /*6f90*/  LDL.LU R18, [R1+0x2a0] ;  /* 0x0002a00001127983 */ /* 0x000f280000300800 */
[----:B-1----:R-:W4:Y:S04]  /*6fa0*/  LDL.LU R19, [R1+0x294] ;  /* 0x0002940001137983 */ /* 0x002f280000300800 */
[----:B0-----:R-:W4:Y:S04]  /*6fb0*/  LDL.LU R8, [R1+0x290] ;  /* 0x0002900001087983 */ /* 0x001f280000300800 */
[----:B------:R-:W4:Y:S04]  /*6fc0*/  LDL.LU R9, [R1+0x280] ;  /* 0x0002800001097983 */ /* 0x000f280000300800 */
[----:B--2---:R-:W2:Y:S04]  /*6fd0*/  LDL.LU R2, [R1+0x270] ;  /* 0x0002700001027983 */ /* 0x004ea80000300800 */
[----:B------:R-:W2:Y:S04]  /*6fe0*/  LDL.LU R3, [R1+0x26c] ;  /* 0x00026c0001037983 */ /* 0x000ea80000300800 */
[----:B------:R-:W2:Y:S04]  /*6ff0*/  LDL.LU R10, [R1+0x258] ;  /* 0x00025800010a7983 */ /* 0x000ea80000300800 */
[----:B------:R-:W2:Y:S04]  /*7000*/  LDL.LU R11, [R1+0x13c] ;  /* 0x00013c00010b7983 */ /* 0x000ea80000300800 */
[----:B------:R-:W2:Y:S04]  /*7010*/  LDL.LU R20, [R1+0x138] ;  /* 0x0001380001147983 */ /* 0x000ea80000300800 */
[----:B------:R-:W2:Y:S01]  /*7020*/  LDL.LU R21, [R1+0x134] ;  /* 0x0001340001157983 */ /* 0x000ea20000300800 */
[----:B-----5:R-:W-:-:S03]  /*7030*/  LOP3.LUT R17, R4, 0x40, RZ, 0x3c, !PT ;  /* 0x0000004004117812 */ /* 0x020fc600078e3cff */
[----:B------:R-:W5:Y:S04]  /*7040*/  LDL.LU R12, [R1+0x130] ;  /* 0x00013000010c7983 */ /* 0x000f680000300800 */
        /* <DEDUP_REMOVED lines=9> */
[----:B------:R1:W-:Y:S04]  /*70e0*/  STS.U16 [R17+0xf400], R16 ;  /* 0x00f4001011007388 */ /* 0x0003e80000000400 */
[----:B0-----:R-:W3:Y:S04]  /*70f0*/  LDL.LU R0, [R1+0x1e6c] ;  /* 0x001e6c0001007983 */ /* 0x001ee80000300800 */
[----:B-1----:R-:W2:Y:S04]  /*7100*/  LDL.LU R16, [R1+0x1e68] ;  /* 0x001e680001107983 */ /* 0x002ea80000300800 */
[----:B--2---:R0:W-:Y:S04]  /*7110*/  STS.U16 [R17+0xfc00], R16 ;  /* 0x00fc001011007388 */ /* 0x0041e80000000400 */
[----:B0-----:R-:W2:Y:S04]  /*7120*/  LDL.LU R17, [R1+0x1e64] ;  /* 0x001e640001117983 */ /* 0x001ea80000300800 */
[----:B------:R-:W3:Y:S04]  /*7130*/  LDL.LU R16, [R1+0x1e60] ;  /* 0x001e600001107983 */ /* 0x000ee80000300800 */
[----:B---3--:R0:W-:Y:S04]  /*7140*/  STS.U16 [R0+0x500], R16 ;  /* 0x0005001000007388 */ /* 0x0081e80000000400 */
[----:B0-----:R-:W3:Y:S04]  /*7150*/  LDL.LU R16, [R1+0x1e5c] ;  /* 0x001e5c0001107983 */ /* 0x001ee80000300800 */
[----:B---3--:R-:W-:Y:S04]  /*7160*/  STS.U16 [R0+0xd00], R16 ;  /* 0x000d001000007388 */ /* 0x008fe80000000400 */
[----:B--2---:R-:W-:Y:S04]  /*7170*/  STS.U16 [R0+0x1500], R17 ;  /* 0x0015001100007388 */ /* 0x004fe80000000400 */
[----:B----4-:R-:W-:Y:S04]  /*7180*/  STS.U16 [R0+0x1d00], R28 ;  /* 0x001d001c00007388 */ /* 0x010fe80000000400 */
        /* <DEDUP_REMOVED lines=24> */
[----:B0-----:R-:W2:Y:S04]  /*7310*/  LDL.LU R0, [R1+0x2c0] ;  /* 0x0002c00001007983 */ /* 0x001ea80000300800 */
[----:B--2---:R0:W-:Y:S04]  /*7320*/  STL [R1+0x1e2c], R0 ;  /* 0x001e2c0001007387 */ /* 0x0041e80000100800 */
        /* <DEDUP_REMOVED lines=21> */
[----:B------:R-:W3:Y:S04]  /*7480*/  LDL.LU.64 R26, [R1+0xb0] ;  /* 0x0000b000011a7983 */ /* 0x000ee80000300a00 */
[----:B---3--:R0:W-:Y:S04]  /*7490*/  STL.64 [R1+0x1e08], R26 ;  /* 0x001e081a01007387 */ /* 0x0081e80000100a00 */
[----:B0-----:R-:W3:Y:S04]  /*74a0*/  LDL.LU.64 R26, [R1+0xb8] ;  /* 0x0000b800011a7983 */ /* 0x001ee80000300a00 */
[----:B---3--:R0:W-:Y:S04]  /*74b0*/  STL.64 [R1+0x1e10], R26 ;  /* 0x001e101a01007387 */ /* 0x0081e80000100a00 */
[----:B0-----:R-:W3:Y:S04]  /*74c0*/  LDL.LU.64 R26, [R1+0xc0] ;  /* 0x0000c000011a7983 */ /* 0x001ee80000300a00 */
[----:B---3--:R0:W-:Y:S04]  /*74d0*/  STL.64 [R1+0x1e18], R26 ;  /* 0x001e181a01007387 */ /* 0x0081e80000100a00 */
[----:B0-----:R-:W3:Y:S04]  /*74e0*/  LDL.LU.64 R26, [R1+0xc8] ;  /* 0x0000c800011a7983 */ /* 0x001ee80000300a00 */
[----:B---3--:R0:W-:Y:S04]  /*74f0*/  STL.64 [R1+0x1e20], R26 ;  /* 0x001e201a01007387 */ /* 0x0081e80000100a00 */
[----:B0-----:R-:W3:Y:S04]  /*7500*/  LDL.LU.64 R26, [R1+0xd0] ;  /* 0x0000d000011a7983 */ /* 0x001ee80000300a00 */
[----:B---3--:R0:W-:Y:S04]  /*7510*/  STL [R1+0x1e4c], R26 ;  /* 0x001e4c1a01007387 */ /* 0x0081e80000100800 */
[----:B------:R1:W-:Y:S04]  /*7520*/  STL [R1+0x1e28], R27 ;  /* 0x001e281b01007387 */ /* 0x0003e80000100800 */
[----:B------:R-:W3:Y:S04]  /*7530*/  LDL.LU.64 R6, [R1+0xa8] ;  /* 0x0000a80001067983 */ /* 0x000ee80000300a00 */
[----:B------:R-:W4:Y:S04]  /*7540*/  LDL.LU.64 R18, [R1+0xa0] ;  /* 0x0000a00001127983 */ /* 0x000f280000300a00 */
[----:B------:R-:W5:Y:S04]  /*7550*/  LDL.LU.64 R8, [R1+0x98] ;  /* 0x0000980001087983 */ /* 0x000f680000300a00 */
[----:B------:R-:W3:Y:S01]  /*7560*/  LDL.LU.64 R2, [R1+0x90] ;  /* 0x0000900001027983 */ /* 0x000ee20000300a00 */
[----:B0-----:R-:W-:-:S03]  /*7570*/  LOP3.LUT R26, R4, 0x50, RZ, 0x3c, !PT ;  /* 0x00000050041a7812 */ /* 0x001fc600078e3cff */
[----:B------:R-:W3:Y:S04]  /*7580*/  LDL.LU.64 R10, [R1+0x80] ;  /* 0x00008000010a7983 */ /* 0x000ee80000300a00 */
[----:B------:R-:W3:Y:S04]  /*7590*/  LDL.LU.64 R16, [R1+0x70] ;  /* 0x0000700001107983 */ /* 0x000ee80000300a00 */
[----:B------:R-:W3:Y:S04]  /*75a0*/  LDL.LU.64 R20, [R1+0x68] ;  /* 0x0000680001147983 */ /* 0x000ee80000300a00 */
[----:B------:R-:W3:Y:S01]  /*75b0*/  LDL.LU.64 R12, [R1+0x58] ;  /* 0x00005800010c7983 */ /* 0x000ee20000300a00 */
[----:B-1----:R-:W-:-:S03]  /*75c0*/  LOP3.LUT R27, R4, 0x60, RZ, 0x3c, !PT ;  /* 0x00000060041b7812 */ /* 0x002fc600078e3cff */
[----:B------:R-:W3:Y:S04]  /*75d0*/  LDL.LU.64 R22, [R1+0x48] ;  /* 0x0000480001167983 */ /* 0x000ee80000300a00 */
[----:B------:R-:W3:Y:S04]  /*75e0*/  LDL.LU.64 R14, [R1+0x38] ;  /* 0x00003800010e7983 */ /* 0x000ee80000300a00 */
[----:B------:R-:W3:Y:S04]  /*75f0*/  LDL.LU.64 R24, [R1+0x28] ;  /* 0x0000280001187983 */ /* 0x000ee80000300a00 */
[----:B------:R-:W3:Y:S04]  /*7600*/  LDL.LU.64 R28, [R1+0x18] ;  /* 0x00001800011c7983 */ /* 0x000ee80000300a00 */
[----:B------:R-:W3:Y:S04]  /*7610*/  LDL.LU.64 R4, [R1+0x8] ;  /* 0x0000080001047983 */ /* 0x000ee80000300a00 */
[----:B--2---:R0:W-:Y:S04]  /*7620*/  STS.U16 [R26+0xe500], R0 ;  /* 0x00e500001a007388 */ /* 0x0041e80000000400 */
[----:B0-----:R-:W2:Y:S04]  /*7630*/  LDL.LU R0, [R1+0x1e58] ;  /* 0x001e580001007983 */ /* 0x001ea80000300800 */
[----:B--2---:R0:W-:Y:S04]  /*7640*/  STS.U16 [R26+0xed00], R0 ;  /* 0x00ed00001a007388 */ /* 0x0041e80000000400 */
[----:B0-----:R-:W2:Y:S04]  /*7650*/  LDL.LU R0, [R1+0x1e54] ;  /* 0x001e540001007983 */ /* 0x001ea80000300800 */
[----:B--2---:R0:W-:Y:S04]  /*7660*/  STS.U16 [R26+0xf500], R0 ;  /* 0x00f500001a007388 */ /* 0x0041e80000000400 */
[----:B0-----:R-:W2:Y:S04]  /*7670*/  LDL.LU R0, [R1+0x1e50] ;  /* 0x001e500001007983 */ /* 0x001ea80000300800 */
[----:B--2---:R0:W-:Y:S04]  /*7680*/  STS.U16 [R26+0xfd00], R0 ;  /* 0x00fd00001a007388 */ /* 0x0041e80000000400 */
[----:B0-----:R-:W2:Y:S04]  /*7690*/  LDL.LU R26, [R1+0x1e4c] ;  /* 0x001e4c00011a7983 */ /* 0x001ea80000300800 */
[----:B------:R-:W2:Y:S04]  /*76a0*/  LDL.LU R0, [R1+0x1e48] ;  /* 0x001e480001007983 */ /* 0x000ea80000300800 */
        /* <DEDUP_REMOVED lines=16> */
[----:B--2---:R0:W2:Y:S04]  /*77b0*/  LDG.E.U16 R0, [R26.64] ;  /* 0x000000061a007981 */ /* 0x0040a8000c1e1500 */
[----:B0-----:R-:W3:Y:S04]  /*77c0*/  LDL.LU.64 R26, [R1+0x1e20] ;  /* 0x001e2000011a7983 */ /* 0x001ee80000300a00 */
[----:B--2---:R3:W-:Y:S04]  /*77d0*/  STL [R1+0xd0], R0 ;  /* 0x0000d00001007387 */ /* 0x0047e80000100800 */
[----:B---3--:R0:W2:Y:S04]  /*77e0*/  LDG.E.U16 R0, [R26.64] ;  /* 0x000000061a007981 */ /* 0x0080a8000c1e1500 */
        /* <DEDUP_REMOVED lines=11> */
[----:B0-----:R0:W2:Y:S04]  /*78a0*/  LDG.E.U16 R0, [R6.64] ;  /* 0x0000000606007981 */ /* 0x0010a8000c1e1500 */
[----:B---3--:R1:W3:Y:S04]  /*78b0*/  LDG.E.U16 R26, [R26.64] ;  /* 0x000000061a1a7981 */ /* 0x0082e8000c1e1500 */
[----:B0-----:R-:W3:Y:S04]  /*78c0*/  LDL.LU.64 R6, [R1+0x1df8] ;  /* 0x001df80001067983 */ /* 0x001ee80000300a00 */
[----:B--2---:R4:W-:Y:S04]  /*78d0*/  STL [R1+0xa8], R0 ;  /* 0x0000a80001007387 */ /* 0x0049e80000100800 */
[----:B----4-:R0:W2:Y:S04]  /*78e0*/  LDG.E.U16 R0, [R18.64] ;  /* 0x0000000612007981 */ /* 0x0100a8000c1e1500 */
[----:B---3--:R3:W4:Y:S04]  /*78f0*/  LDG.E.U16 R6, [R6.64] ;  /* 0x0000000606067981 */ /* 0x008728000c1e1500 */
[----:B0-----:R-:W3:Y:S04]  /*7900*/  LDL.LU.64 R18, [R1+0x1df0] ;  /* 0x001df00001127983 */ /* 0x001ee80000300a00 */
[----:B--2---:R5:W-:Y:S04]  /*7910*/  STL [R1+0xa0], R0 ;  /* 0x0000a00001007387 */ /* 0x004be80000100800 */
[----:B-----5:R0:W2:Y:S04]  /*7920*/  LDG.E.U16 R0, [R8.64] ;  /* 0x0000000608007981 */ /* 0x0200a8000c1e1500 */
[----:B---3--:R-:W3:Y:S04]  /*7930*/  LDG.E.U16 R18, [R18.64] ;  /* 0x0000000612127981 */ /* 0x008ee8000c1e1500 */
[----:B0-----:R-:W5:Y:S04]  /*7940*/  LDL.LU.64 R8, [R1+0x1de8] ;  /* 0x001de80001087983 */ /* 0x001f680000300a00 */
[----:B--2---:R0:W-:Y:S04]  /*7950*/  STL [R1+0x98], R0 ;  /* 0x0000980001007387 */ /* 0x0041e80000100800 */
[----:B0-----:R0:W2:Y:S04]  /*7960*/  LDG.E.U16 R0, [R2.64] ;  /* 0x0000000602007981 */ /* 0x0010a8000c1e1500 */
[----:B-----5:R5:W3:Y:S04]  /*7970*/  LDG.E.U16 R8, [R8.64] ;  /* 0x0000000608087981 */ /* 0x020ae8000c1e1500 */
[----:B0-----:R-:W3:Y:S04]  /*7980*/  LDL.LU.64 R2, [R1+0x1de0] ;  /* 0x001de00001027983 */ /* 0x001ee80000300a00 */
[----:B--2---:R0:W-:Y:S04]  /*7990*/  STL [R1+0x90], R0 ;  /* 0x0000900001007387 */ /* 0x0041e80000100800 */
[----:B0-----:R0:W2:Y:S04]  /*79a0*/  LDG.E.U16 R0, [R10.64] ;  /* 0x000000060a007981 */ /* 0x0010a8000c1e1500 */
[----:B0-----:R-:W3:Y:S04]  /*79b0*/  LDL.LU.64 R10, [R1+0x1dd8] ;  /* 0x001dd800010a7983 */ /* 0x001ee80000300a00 */
[----:B--2---:R0:W-:Y:S04]  /*79c0*/  STL [R1+0x80], R0 ;  /* 0x0000800001007387 */ /* 0x0041e80000100800 */
[----:B0-----:R0:W2:Y:S04]  /*79d0*/  LDG.E.U16 R0, [R16.64] ;  /* 0x0000000610007981 */ /* 0x0010a8000c1e1500 */
[----:B---3--:R3:W3:Y:S04]  /*79e0*/  LDG.E.U16 R10, [R10.64] ;  /* 0x000000060a0a7981 */ /* 0x0086e8000c1e1500 */
[----:B0-----:R-:W3:Y:S04]  /*79f0*/  LDL.LU.64 R16, [R1+0x60] ;  /* 0x0000600001107983 */ /* 0x001ee80000300a00 */
[----:B--2---:R0:W-:Y:S04]  /*7a00*/  STL [R1+0x70], R0 ;  /* 0x0000700001007387 */ /* 0x0041e80000100800 */
[----:B0-----:R0:W2:Y:S04]  /*7a10*/  LDG.E.U16 R0, [R20.64] ;  /* 0x0000000614007981 */ /* 0x0010a8000c1e1500 */
[----:B---3--:R3:W3:Y:S04]  /*7a20*/  LDG.E.U16 R16, [R16.64] ;  /* 0x0000000610107981 */ /* 0x0086e8000c1e1500 */
        /* <DEDUP_REMOVED lines=17> */
[----:B0-----:R0:W2:Y:S04]  /*7b40*/  LDG.E.U16 R29, [R4.64] ;  /* 0x00000006041d7981 */ /* 0x0010a8000c1e1500 */
[----:B---3--:R3:W4:Y:S04]  /*7b50*/  LDG.E.U16 R28, [R24.64] ;  /* 0x00000006181c7981 */ /* 0x008728000c1e1500 */
[----:B0-----:R-:W5:Y:S04]  /*7b60*/  LDL.LU.64 R4, [R1+0x40] ;  /* 0x0000400001047983 */ /* 0x001f680000300a00 */
[----:B---3--:R0:W3:Y:S04]  /*7b70*/  LDG.E.U16 R24, [R22.64] ;  /* 0x0000000616187981 */ /* 0x0080e8000c1e1500 */
[----:B0-----:R0:W5:Y:S04]  /*7b80*/  LDG.E.U16 R22, [R20.64] ;  /* 0x0000000614167981 */ /* 0x001168000c1e1500 */
[----:B0-----:R0:W5:Y:S04]  /*7b90*/  LDG.E.U16 R20, [R2.64] ;  /* 0x0000000602147981 */ /* 0x001168000c1e1500 */
[----:B--2---:R-:W-:Y:S04]  /*7ba0*/  STL [R1+0x1d84], R29 ;  /* 0x001d841d01007387 */ /* 0x004fe80000100800 */
[----:B----4-:R2:W-:Y:S04]  /*7bb0*/  STL [R1+0x1d88], R28 ;  /* 0x001d881c01007387 */ /* 0x0105e80000100800 */
[----:B--2---:R-:W2:Y:S04]  /*7bc0*/  LDL.LU.64 R28, [R1+0x20] ;  /* 0x00002000011c7983 */ /* 0x004ea80000300a00 */
[----:B---3--:R3:W-:Y:S04]  /*7bd0*/  STL [R1+0x1d8c], R24 ;  /* 0x001d8c1801007387 */ /* 0x0087e80000100800 */
[----:B---3--:R-:W3:Y:S04]  /*7be0*/  LDL.LU.64 R24, [R1+0x10] ;  /* 0x0000100001187983 */ /* 0x008ee80000300a00 */
[----:B-----5:R4:W-:Y:S04]  /*7bf0*/  STL [R1+0x1d90], R22 ;  /* 0x001d901601007387 */ /* 0x0209e80000100800 */
[----:B----4-:R-:W4:Y:S04]  /*7c00*/  LDL.LU.64 R22, [R1+0x30] ;  /* 0x0000300001167983 */ /* 0x010f280000300a00 */
[----:B0-----:R-:W5:Y:S04]  /*7c10*/  LDL.LU.64 R2, [R1+0x88] ;  /* 0x0000880001027983 */ /* 0x001f680000300a00 */
[----:B------:R0:W-:Y:S04]  /*7c20*/  STL [R1+0x1d94], R20 ;  /* 0x001d941401007387 */ /* 0x0001e80000100800 */
[----:B0-----:R-:W2:Y:S04]  /*7c30*/  LDL.LU.64 R20, [R1+0x50] ;  /* 0x0000500001147983 */ /* 0x001ea80000300a00 */
[----:B---3--:R0:W3:Y:S04]  /*7c40*/  LDG.E.U16 R25, [R24.64] ;  /* 0x0000000618197981 */ /* 0x0080e8000c1e1500 */
[----:B-----5:R-:W5:Y:S04]  /*7c50*/  LDG.E.U16 R3, [R2.64] ;  /* 0x0000000602037981 */ /* 0x020f68000c1e1500 */
[----:B------:R0:W-:Y:S04]  /*7c60*/  STL [R1+0x1d98], R18 ;  /* 0x001d981201007387 */ /* 0x0001e80000100800 */
[----:B0-----:R-:W3:Y:S04]  /*7c70*/  LDL.LU.64 R18, [R1+0xd8] ;  /* 0x0000d80001127983 */ /* 0x001ee80000300a00 */
[----:B--2---:R4:W2:Y:S04]  /*7c80*/  LDG.E.U16 R17, [R20.64] ;  /* 0x0000000614117981 */ /* 0x0048a8000c1e1500 */
[----:B----4-:R0:W4:Y:S04]  /*7c90*/  LDG.E.U16 R21, [R22.64] ;  /* 0x0000000616157981 */ /* 0x010128000c1e1500 */
[----:B0-----:R0:W2:Y:S04]  /*7ca0*/  LDG.E.U16 R23, [R28.64] ;  /* 0x000000061c177981 */ /* 0x0010a8000c1e1500 */
[----:B-----5:R5:W-:Y:S04]  /*7cb0*/  STL [R1+0x1d6c], R3 ;  /* 0x001d6c0301007387 */ /* 0x020be80000100800 */
[----:B-----5:R-:W5:Y:S04]  /*7cc0*/  LDL.LU.64 R2, [R1+0x78] ;  /* 0x0000780001027983 */ /* 0x020f680000300a00 */
[----:B------:R5:W-:Y:S04]  /*7cd0*/  STL [R1+0x18], R0 ;  /* 0x0000180001007387 */ /* 0x000be80000100800 */
[----:B-----5:R3:W5:Y:S04]  /*7ce0*/  LDG.E.U16 R0, [R2.64] ;  /* 0x0000000602007981 */ /* 0x020768000c1e1500 */
[----:B---3--:R3:W2:Y:S04]  /*7cf0*/  LDG.E.U16 R2, [R18.64] ;  /* 0x0000000612027981 */ /* 0x0086a8000c1e1500 */
[----:B---3--:R3:W3:Y:S04]  /*7d00*/  LDG.E.U16 R19, [R4.64] ;  /* 0x0000000604137981 */ /* 0x0086e8000c1e1500 */
[----:B-----5:R-:W-:Y:S04]  /*7d10*/  STL [R1+0x1d70], R0 ;  /* 0x001d700001007387 */ /* 0x020fe80000100800 */
[----:B--2---:R-:W-:Y:S04]  /*7d20*/  STL [R1+0x1d74], R2 ;  /* 0x001d740201007387 */ /* 0x004fe80000100800 */
[----:B------:R2:W-:Y:S04]  /*7d30*/  STL [R1+0x1d78], R16 ;  /* 0x001d781001007387 */ /* 0x0005e80000100800 */
[----:B------:R-:W5:Y:S04]  /*7d40*/  LDL.LU R18, [R1+0x1f8] ;  /* 0x0001f80001127983 */ /* 0x000f680000300800 */
[----:B------:R-:W4:Y:S04]  /*7d50*/  LDL.LU R20, [R1+0x1e0] ;  /* 0x0001e00001147983 */ /* 0x000f280000300800 */
[----:B--2---:R-:W2:Y:S04]  /*7d60*/  LDL.LU R16, [R1+0x90] ;  /* 0x0000900001107983 */ /* 0x004ea80000300800 */
[----:B------:R-:W2:Y:S04]  /*7d70*/  LDL.LU R2, [R1+0x80] ;  /* 0x0000800001027983 */ /* 0x000ea80000300800 */
[----:B------:R-:W2:Y:S04]  /*7d80*/  LDL.LU R0, [R1+0x70] ;  /* 0x0000700001007983 */ /* 0x000ea80000300800 */
[----:B------:R-:W2:Y:S04]  /*7d90*/  LDL.LU R3, [R1+0x68] ;  /* 0x0000680001037983 */ /* 0x000ea80000300800 */
[----:B------:R0:W-:Y:S04]  /*7da0*/  STL [R1+0x1d7c], R17 ;  /* 0x001d7c1101007387 */ /* 0x0001e80000100800 */
[----:B0-----:R-:W2:Y:S04]  /*7db0*/  LDL.LU R17, [R1+0x14c] ;  /* 0x00014c0001117983 */ /* 0x001ea80000300800 */
[----:B---3--:R-:W1:Y:S04]  /*7dc0*/  LDL.LU.64 R4, [R1+0x1da8] ;  /* 0x001da80001047983 */ /* 0x008e680000300a00 */
[----:B------:R0:W-:Y:S04]  /*7dd0*/  STL [R1+0x1d80], R19 ;  /* 0x001d801301007387 */ /* 0x0001e80000100800 */
[----:B------:R-:W3:Y:S04]  /*7de0*/  S2R R29, SR_TID.X ;  /* 0x00000000001d7919 */ /* 0x000ee80000002100 */
[----:B-1----:R1:W2:Y:S04]  /*7df0*/  LDG.E.U16 R27, [R4.64] ;  /* 0x00000006041b7981 */ /* 0x0022a8000c1e1500 */
[----:B-1----:R-:W2:Y:S01]  /*7e00*/  LDL.LU.64 R4, [R1+0x1da0] ;  /* 0x001da00001047983 */ /* 0x002ea20000300a00 */
[----:B---3--:R-:W-:-:S03]  /*7e10*/  LOP3.LUT R29, R29, 0x7f, RZ, 0xc0, !PT ;  /* 0x0000007f1d1d7812 */ /* 0x008fc600078ec0ff */
[----:B------:R-:W3:Y:S01]  /*7e20*/  LDL.LU R22, [R1+0x58] ;  /* 0x0000580001167983 */ /* 0x000ee20000300800 */
[----:B------:R-:W-:-:S03]  /*7e30*/  SHF.L.U32 R29, R29, 0x1, RZ ;  /* 0x000000011d1d7819 */ /* 0x000fc600000006ff */
[----:B------:R-:W3:Y:S01]  /*7e40*/  LDL.LU R15, [R1+0x188] ;  /* 0x00018800010f7983 */ /* 0x000ee20000300800 */
[----:B0-----:R-:W-:-:S03]  /*7e50*/  LOP3.LUT R19, R29, 0x60, RZ, 0x3c, !PT ;  /* 0x000000601d137812 */ /* 0x001fc600078e3cff */
[----:B------:R-:W3:Y:S04]  /*7e60*/  LDL.LU R13, [R1+0x194] ;  /* 0x00019400010d7983 */ /* 0x000ee80000300800 */
[----:B------:R-:W3:Y:S04]  /*7e70*/  LDL.LU R11, [R1+0x1ac] ;  /* 0x0001ac00010b7983 */ /* 0x000ee80000300800 */
[----:B------:R-:W3:Y:S04]  /*7e80*/  LDL.LU R24, [R1+0x38] ;  /* 0x0000380001187983 */ /* 0x000ee80000300800 */
[----:B------:R-:W3:Y:S04]  /*7e90*/  LDL.LU R28, [R1+0x28] ;  /* 0x00002800011c7983 */ /* 0x000ee80000300800 */
[----:B------:R-:W3:Y:S04]  /*7ea0*/  LDL.LU R29, [R1+0x18] ;  /* 0x00001800011d7983 */ /* 0x000ee80000300800 */
[----:B------:R-:W3:Y:S04]  /*7eb0*/  LDL.LU R9, [R1+0x1b8] ;  /* 0x0001b80001097983 */ /* 0x000ee80000300800 */
[----:B------:R-:W3:Y:S04]  /*7ec0*/  LDL.LU R7, [R1+0x1d4] ;  /* 0x0001d40001077983 */ /* 0x000ee80000300800 */
[----:B--2---:R0:W2:Y:S04]  /*7ed0*/  LDG.E.U16 R4, [R4.64] ;  /* 0x0000000604047981 */ /* 0x0040a8000c1e1500 */
[----:B0-----:R-:W2:Y:S04]  /*7ee0*/  LDL.LU R5, [R1+0x48] ;  /* 0x0000480001057983 */ /* 0x001ea80000300800 */
[----:B-----5:R0:W-:Y:S04]  /*7ef0*/  STS.U16 [R19+0x4600], R18 ;  /* 0x0046001213007388 */ /* 0x0201e80000000400 */
[----:B----4-:R1:W-:Y:S04]  /*7f00*/  STS.U16 [R19+0x4e00], R20 ;  /* 0x004e001413007388 */ /* 0x0103e80000000400 */
[----:B0-----:R-:W4:Y:S04]  /*7f10*/  LDL.LU R18, [R1+0x1d98] ;  /* 0x001d980001127983 */ /* 0x001f280000300800 */
[----:B-1----:R-:W5:Y:S04]  /*7f20*/  LDL.LU R20, [R1+0x1d94] ;  /* 0x001d940001147983 */ /* 0x002f680000300800 */
[----:B---3--:R-:W-:Y:S04]  /*7f30*/  STS.U16 [R19+0x5600], R7 ;  /* 0x0056000713007388 */ /* 0x008fe80000000400 */
[----:B------:R-:W-:Y:S04]  /*7f40*/  STS.U16 [R19+0x5e00], R9 ;  /* 0x005e000913007388 */ /* 0x000fe80000000400 */
[----:B------:R-:W-:Y:S04]  /*7f50*/  STS.U16 [R19+0x6600], R11 ;  /* 0x0066000b13007388 */ /* 0x000fe80000000400 */
[----:B------:R-:W-:Y:S04]  /*7f60*/  STS.U16 [R19+0x6e00], R13 ;  /* 0x006e000d13007388 */ /* 0x000fe80000000400 */
[----:B------:R-:W-:Y:S04]  /*7f70*/  STS.U16 [R19+0x7600], R15 ;  /* 0x0076000f13007388 */ /* 0x000fe80000000400 */
[----:B------:R0:W-:Y:S04]  /*7f80*/  STS.U16 [R19+0x7e00], R17 ;  /* 0x007e001113007388 */ /* 0x0001e80000000400 */
[----:B------:R1:W-:Y:S04]  /*7f90*/  STS.U16 [R19+0x8600], R16 ;  /* 0x0086001013007388 */ /* 0x0003e80000000400 */
[----:B------:R3:W-:Y:S04]  /*7fa0*/  STS.U16 [R19+0x8e00], R2 ;  /* 0x008e000213007388 */ /* 0x0007e80000000400 */
[----:B0-----:R-:W4:Y:S04]  /*7fb0*/  LDL.LU R17, [R1+0x370] ;  /* 0x0003700001117983 */ /* 0x001f280000300800 */
[----:B-1----:R-:W4:Y:S04]  /*7fc0*/  LDL.LU R16, [R1+0x344] ;  /* 0x0003440001107983 */ /* 0x002f280000300800 */
[----:B------:R0:W-:Y:S04]  /*7fd0*/  STS.U16 [R19+0x9600], R0 ;  /* 0x0096000013007388 */ /* 0x0001e80000000400 */
[----:B---3--:R-:W3:Y:S04]  /*7fe0*/  LDL.LU R2, [R1+0x32c] ;  /* 0x00032c0001027983 */ /* 0x008ee80000300800 */
[----:B------:R1:W-:Y:S04]  /*7ff0*/  STS.U16 [R19+0x9e00], R3 ;  /* 0x009e000313007388 */ /* 0x0003e80000000400 */
[----:B0-----:R-:W3:Y:S04]  /*8000*/  LDL.LU R0, [R1+0x310] ;  /* 0x0003100001007983 */ /* 0x001ee80000300800 */
[----:B-1----:R-:W3:Y:S04]  /*8010*/  LDL.LU R3, [R1+0x1f4] ;  /* 0x0001f40001037983 */ /* 0x002ee80000300800 */
[----:B------:R-:W3:Y:S04]  /*8020*/  LDL.LU R7, [R1+0xb8] ;  /* 0x0000b80001077983 */ /* 0x000ee80000300800 */
[----:B------:R-:W3:Y:S04]  /*8030*/  LDL.LU R9, [R1+0xb0] ;  /* 0x0000b00001097983 */ /* 0x000ee80000300800 */
[----:B------:R-:W3:Y:S04]  /*8040*/  LDL.LU R11, [R1+0xa8] ;  /* 0x0000a800010b7983 */ /* 0x000ee80000300800 */
[----:B------:R-:W3:Y:S04]  /*8050*/  LDL.LU R13, [R1+0xa0] ;  /* 0x0000a000010d7983 */ /* 0x000ee80000300800 */
[----:B------:R0:W-:Y:S04]  /*8060*/  STS.U16 [R19+0xa600], R22 ;  /* 0x00a6001613007388 */ /* 0x0001e80000000400 */
[----:B------:R-:W3:Y:S04]  /*8070*/  LDL.LU R15, [R1+0x98] ;  /* 0x00009800010f7983 */ /* 0x000ee80000300800 */
[----:B0-----:R-:W3:Y:S04]  /*8080*/  LDL.LU R22, [R1+0x1d90] ;  /* 0x001d900001167983 */ /* 0x001ee80000300800 */
[----:B--2---:R-:W-:Y:S04]  /*8090*/  STS.U16 [R19+0xae00], R5 ;  /* 0x00ae000513007388 */ /* 0x004fe80000000400 */
[----:B------:R0:W-:Y:S04]  /*80a0*/  STS.U16 [R19+0xb600], R24 ;  /* 0x00b6001813007388 */ /* 0x0001e80000000400 */
[----:B------:R1:W-:Y:S04]  /*80b0*/  STS.U16 [R19+0xbe00], R28 ;  /* 0x00be001c13007388 */ /* 0x0003e80000000400 */
[----:B------:R2:W-:Y:S04]  /*80c0*/  STS.U16 [R19+0xc600], R29 ;  /* 0x00c6001d13007388 */ /* 0x0005e80000000400 */
[----:B0-----:R-:W3:Y:S04]  /*80d0*/  LDL.LU R24, [R1+0x1d8c] ;  /* 0x001d8c0001187983 */ /* 0x001ee80000300800 */
[----:B-1----:R-:W3:Y:S04]  /*80e0*/  LDL.LU R28, [R1+0x1d88] ;  /* 0x001d8800011c7983 */ /* 0x002ee80000300800 */
[----:B--2---:R-:W2:Y:S04]  /*80f0*/  LDL.LU R29, [R1+0x1d84] ;  /* 0x001d8400011d7983 */ /* 0x004ea80000300800 */
[----:B------:R-:W0:Y:S02]  /*8100*/  S2R R5, SR_TID.X ;  /* 0x0000000000057919 */ /* 0x000e240000002100 */
[----:B0-----:R-:W-:-:S02]  /*8110*/  LOP3.LUT R5, R5, 0x7f, RZ, 0xc0, !PT ;  /* 0x0000007f05057812 */ /* 0x001fc400078ec0ff */
[----:B--2---:R0:W-:Y:S04]  /*8120*/  STS.U16 [R19+0xce00], R29 ;  /* 0x00ce001d13007388 */ /* 0x0041e80000000400 */
[----:B---3--:R1:W-:Y:S04]  /*8130*/  STS.U16 [R19+0xd600], R28 ;  /* 0x00d6001c13007388 */ /* 0x0083e80000000400 */
[----:B------:R2:W-:Y:S04]  /*8140*/  STS.U16 [R19+0xde00], R24 ;  /* 0x00de001813007388 */ /* 0x0005e80000000400 */
[----:B0-----:R-:W3:Y:S01]  /*8150*/  LDL.LU R29, [R1+0xc0] ;  /* 0x0000c000011d7983 */ /* 0x001ee20000300800 */
[----:B-1----:R-:W-:-:S03]  /*8160*/  SHF.L.U32 R28, R5, 0x1, RZ ;  /* 0x00000001051c7819 */ /* 0x002fc600000006ff */
[----:B------:R0:W-:Y:S04]  /*8170*/  STS.U16 [R19+0xe600], R22 ;  /* 0x00e6001613007388 */ /* 0x0001e80000000400 */
[----:B--2---:R-:W2:Y:S04]  /*8180*/  LDL.LU R24, [R1+0xc8] ;  /* 0x0000c80001187983 */ /* 0x004ea80000300800 */
[----:B-----5:R1:W-:Y:S04]  /*8190*/  STS.U16 [R19+0xee00], R20 ;  /* 0x00ee001413007388 */ /* 0x0203e80000000400 */
[----:B0-----:R-:W5:Y:S04]  /*81a0*/  LDL.LU R22, [R1+0xd0] ;  /* 0x0000d00001167983 */ /* 0x001f680000300800 */
[----:B----4-:R0:W-:Y:S04]  /*81b0*/  STS.U16 [R19+0xf600], R18 ;  /* 0x00f6001213007388 */ /* 0x0101e80000000400 */
[----:B-1----:R-:W4:Y:S01]  /*81c0*/  LDL.LU R20, [R1+0x150] ;  /* 0x0001500001147983 */ /* 0x002f220000300800 */
[----:B------:R-:W-:-:S03]  /*81d0*/  LOP3.LUT R5, R28, 0x70, RZ, 0x3c, !PT ;  /* 0x000000701c057812 */ /* 0x000fc600078e3cff */
[----:B------:R1:W-:Y:S04]  /*81e0*/  STS.U16 [R19+0xfe00], R26 ;  /* 0x00fe001a13007388 */ /* 0x0003e80000000400 */
[----:B0-----:R-:W2:Y:S04]  /*81f0*/  LDL.LU R18, [R1+0x19c] ;  /* 0x00019c0001127983 */ /* 0x001ea80000300800 */
[----:B-1----:R-:W2:Y:S04]  /*8200*/  LDL.LU R19, [R1+0x1d80] ;  /* 0x001d800001137983 */ /* 0x002ea80000300800 */
[----:B------:R-:W2:Y:S04]  /*8210*/  LDL.LU R26, [R1+0x1c8] ;  /* 0x0001c800011a7983 */ /* 0x000ea80000300800 */
[----:B------:R0:W-:Y:S04]  /*8220*/  STS.U16 [R5+0x700], R17 ;  /* 0x0007001105007388 */ /* 0x0001e80000000400 */
[----:B------:R1:W-:Y:S04]  /*8230*/  STS.U16 [R5+0xf00], R16 ;  /* 0x000f001005007388 */ /* 0x0003e80000000400 */
[----:B------:R1:W-:Y:S04]  /*8240*/  STS.U16 [R5+0x1700], R2 ;  /* 0x0017000205007388 */ /* 0x0003e80000000400 */
[----:B0-----:R-:W3:Y:S04]  /*8250*/  LDL.LU R17, [R1+0x1d7c] ;  /* 0x001d7c0001117983 */ /* 0x001ee80000300800 */
[----:B-1----:R-:W3:Y:S04]  /*8260*/  LDL.LU R16, [R1+0x1d78] ;  /* 0x001d780001107983 */ /* 0x002ee80000300800 */
[----:B------:R-:W3:Y:S04]  /*8270*/  LDL.LU R2, [R1+0x1d74] ;  /* 0x001d740001027983 */ /* 0x000ee80000300800 */
[----:B------:R0:W-:Y:S04]  /*8280*/  STS.U16 [R5+0x1f00], R0 ;  /* 0x001f000005007388 */ /* 0x0001e80000000400 */
[----:B------:R1:W-:Y:S04]  /*8290*/  STS.U16 [R5+0x2700], R3 ;  /* 0x0027000305007388 */ /* 0x0003e80000000400 */
[----:B0-----:R-:W3:Y:S04]  /*82a0*/  LDL.LU R0, [R1+0x1d70] ;  /* 0x001d700001007983 */ /* 0x001ee80000300800 */
[----:B-1----:R-:W3:Y:S04]  /*82b0*/  LDL.LU R3, [R1+0x1d6c] ;  /* 0x001d6c0001037983 */ /* 0x002ee80000300800 */
[----:B--2---:R-:W-:Y:S04]  /*82c0*/  STS.U16 [R5+0x2f00], R26 ;  /* 0x002f001a05007388 */ /* 0x004fe80000000400 */
[----:B------:R-:W-:Y:S04]  /*82d0*/  STS.U16 [R5+0x3700], R18 ;  /* 0x0037001205007388 */ /* 0x000fe80000000400 */
[----:B----4-:R-:W-:Y:S04]  /*82e0*/  STS.U16 [R5+0x3f00], R20 ;  /* 0x003f001405007388 */ /* 0x010fe80000000400 */
[----:B-----5:R-:W-:Y:S04]  /*82f0*/  STS.U16 [R5+0x4700], R22 ;  /* 0x0047001605007388 */ /* 0x020fe80000000400 */
[----:B------:R-:W-:Y:S04]  /*8300*/  STS.U16 [R5+0x4f00], R24 ;  /* 0x004f001805007388 */ /* 0x000fe80000000400 */
[----:B---3--:R-:W-:Y:S04]  /*8310*/  STS.U16 [R5+0x5700], R29 ;  /* 0x0057001d05007388 */ /* 0x008fe80000000400 */
[----:B------:R-:W-:Y:S04]  /*8320*/  STS.U16 [R5+0x5f00], R7 ;  /* 0x005f000705007388 */ /* 0x000fe80000000400 */
[----:B------:R-:W-:Y:S04]  /*8330*/  STS.U16 [R5+0x6700], R9 ;  /* 0x0067000905007388 */ /* 0x000fe80000000400 */
[----:B------:R-:W-:Y:S04]  /*8340*/  STS.U16 [R5+0x6f00], R11 ;  /* 0x006f000b05007388 */ /* 0x000fe80000000400 */
[----:B------:R-:W-:Y:S04]  /*8350*/  STS.U16 [R5+0x7700], R13 ;  /* 0x0077000d05007388 */ /* 0x000fe80000000400 */
[----:B------:R-:W-:Y:S04]  /*8360*/  STS.U16 [R5+0x7f00], R15 ;  /* 0x007f000f05007388 */ /* 0x000fe80000000400 */
[----:B------:R0:W-:Y:S04]  /*8370*/  STS.U16 [R5+0x8700], R3 ;  /* 0x0087000305007388 */ /* 0x0001e80000000400 */
[----:B------:R1:W-:Y:S04]  /*8380*/  STS.U16 [R5+0x8f00], R0 ;  /* 0x008f000005007388 */ /* 0x0003e80000000400 */
[----:B------:R2:W-:Y:S01]  /*8390*/  STS.U16 [R5+0x9700], R2 ;  /* 0x0097000205007388 */ /* 0x0005e20000000400 */
[----:B0-----:R-:W-:-:S02]  /*83a0*/  MOV R3, 0xff800000 ;  /* 0xff80000000037802 */ /* 0x001fc40000000f00 */
[----:B-1----:R-:W-:Y:S01]  /*83b0*/  MOV R0, 0xff800000 ;  /* 0xff80000000007802 */ /* 0x002fe20000000f00 */
[----:B--2---:R-:W-:-:S05]  /*83c0*/  IMAD.MOV.U32 R2, RZ, RZ, 0x3f800000 ;  /* 0x3f800000ff027424 */ /* 0x004fca00078e00ff */
[----:B------:R0:W-:Y:S04]  /*83d0*/  STL [R1+0xc68], R2 ;  /* 0x000c680201007387 */ /* 0x0001e80000100800 */
[----:B------:R-:W-:Y:S01]  /*83e0*/  STL [R1+0x6e4], R0 ;  /* 0x0006e40001007387 */ /* 0x000fe20000100800 */
[----:B0-----:R-:W-:-:S03]  /*83f0*/  IMAD.MOV.U32 R2, RZ, RZ, -0x800000 ;  /* 0xff800000ff027424 */ /* 0x001fc600078e00ff */
[----:B------:R-:W-:Y:S04]  /*8400*/  STL [R1+0x6dc], R3 ;  /* 0x0006dc0301007387 */ /* 0x000fe80000100800 */
        /* <DEDUP_REMOVED lines=11> */
[----:B------:R0:W-:Y:S04]  /*84c0*/  STL [R1+0x684], R3 ;  /* 0x0006840301007387 */ /* 0x0001e80000100800 */
[----:B------:R1:W-:Y:S04]  /*84d0*/  STL [R1+0x680], R2 ;  /* 0x0006800201007387 */ /* 0x0003e80000100800 */
[----:B------:R2:W-:Y:S01]  /*84e0*/  STL [R1+0x67c], R0 ;  /* 0x00067c0001007387 */ /* 0x0005e20000100800 */
[----:B0-----:R-:W-:-:S02]  /*84f0*/  MOV R3, 0x3f800000 ;  /* 0x3f80000000037802 */ /* 0x001fc40000000f00 */
[----:B-1----:R-:W-:-:S03]  /*8500*/  MOV R2, 0x3f800000 ;  /* 0x3f80000000027802 */ /* 0x002fc60000000f00 */
[----:B------:R-:W-:Y:S01]  /*8510*/  STL [R1+0xc6c], R3 ;  /* 0x000c6c0301007387 */ /* 0x000fe20000100800 */
[----:B--2---:R-:W-:-:S03]  /*8520*/  IMAD.MOV.U32 R0, RZ, RZ, 0x3f800000 ;  /* 0x3f800000ff007424 */ /* 0x004fc600078e00ff */
        /* <DEDUP_REMOVED lines=13> */
[----:B------:R-:W-:Y:S04]  /*8600*/  STL [R1+0xac0], RZ ;  /* 0x000ac0ff01007387 */ /* 0x000fe80000100800 */
[----:B------:R0:W-:Y:S04]  /*8610*/  STL [R1+0xca4], R0 ;  /* 0x000ca40001007387 */ /* 0x0001e80000100800 */
[----:B------:R-:W-:Y:S04]  /*8620*/  STL [R1+0xac4], RZ ;  /* 0x000ac4ff01007387 */ /* 0x000fe80000100800 */
        /* <DEDUP_REMOVED lines=227> */
[----:B------:R-:W1:Y:S04]  /*9460*/  S2R R24, SR_CTAID.X ;  /* 0x0000000000187919 */ /* 0x000e680000002500 */
        /* <DEDUP_REMOVED lines=14> */
[----:B------:R-:W-:Y:S04]  /*9550*/  STS.U16 [R5+0x9f00], R16 ;  /* 0x009f001005007388 */ /* 0x000fe80000000400 */
[----:B------:R-:W-:Y:S04]  /*9560*/  STL [R1+0xbac], RZ ;  /* 0x000bacff01007387 */ /* 0x000fe80000100800 */
[----:B------:R-:W-:Y:S04]  /*9570*/  STS.U16 [R5+0xa700], R17 ;  /* 0x00a7001105007388 */ /* 0x000fe80000000400 */
[----:B------:R-:W-:Y:S04]  /*9580*/  STL [R1+0xc20], RZ ;  /* 0x000c20ff01007387 */ /* 0x000fe80000100800 */
[----:B------:R-:W-:Y:S04]  /*9590*/  STS.U16 [R5+0xaf00], R19 ;  /* 0x00af001305007388 */ /* 0x000fe80000000400 */
[----:B------:R-:W-:Y:S04]  /*95a0*/  STL [R1+0xc24], RZ ;  /* 0x000c24ff01007387 */ /* 0x000fe80000100800 */
[----:B------:R2:W-:Y:S04]  /*95b0*/  STS.U16 [R5+0xb700], R21 ;  /* 0x00b7001505007388 */ /* 0x0005e80000000400 */
[----:B------:R-:W-:Y:S04]  /*95c0*/  STL [R1+0xc28], RZ ;  /* 0x000c28ff01007387 */ /* 0x000fe80000100800 */
[----:B------:R-:W-:Y:S04]  /*95d0*/  STS.U16 [R5+0xbf00], R23 ;  /* 0x00bf001705007388 */ /* 0x000fe80000000400 */
[----:B------:R-:W-:Y:S04]  /*95e0*/  STL [R1+0xc2c], RZ ;  /* 0x000c2cff01007387 */ /* 0x000fe80000100800 */
[----:B------:R-:W3:Y:S04]  /*95f0*/  S2R R15, SR_TID.X ;  /* 0x00000000000f7919 */ /* 0x000ee80000002100 */
[----:B------:R-:W-:Y:S04]  /*9600*/  STS.U16 [R5+0xc700], R25 ;  /* 0x00c7001905007388 */ /* 0x000fe80000000400 */
[----:B------:R-:W-:Y:S01]  /*9610*/  STL [R1+0xc30], RZ ;  /* 0x000c30ff01007387 */ /* 0x000fe20000100800 */
[----:B-1----:R-:W-:-:S03]  /*9620*/  SHF.L.U32 R24, R24, 0x7, RZ ;  /* 0x0000000718187819 */ /* 0x002fc600000006ff */
[----:B------:R-:W-:Y:S04]  /*9630*/  STS.U16 [R5+0xcf00], R27 ;  /* 0x00cf001b05007388 */ /* 0x000fe80000000400 */
[----:B------:R-:W-:Y:S04]  /*9640*/  STL [R1+0xc34], RZ ;  /* 0x000c34ff01007387 */ /* 0x000fe80000100800 */
[----:B------:R-:W-:Y:S04]  /*9650*/  STS.U16 [R5+0xd700], R14 ;  /* 0x00d7000e05007388 */ /* 0x000fe80000000400 */
[----:B------:R-:W-:Y:S04]  /*9660*/  STL [R1+0xc38], RZ ;  /* 0x000c38ff01007387 */ /* 0x000fe80000100800 */
[----:B------:R-:W-:Y:S04]  /*9670*/  STS.U16 [R5+0xdf00], R12 ;  /* 0x00df000c05007388 */ /* 0x000fe80000000400 */
[----:B------:R-:W-:Y:S04]  /*9680*/  STL [R1+0xc3c], RZ ;  /* 0x000c3cff01007387 */ /* 0x000fe80000100800 */
[----:B------:R1:W-:Y:S04]  /*9690*/  STS.U16 [R5+0xe700], R10 ;  /* 0x00e7000a05007388 */ /* 0x0003e80000000400 */
[----:B------:R4:W-:Y:S01]  /*96a0*/  STL [R1+0xc10], RZ ;  /* 0x000c10ff01007387 */ /* 0x0009e20000100800 */
[----:B0-----:R-:W-:-:S03]  /*96b0*/  IADD3 R0, R24, 0x80, RZ ;  /* 0x0000008018007810 */ /* 0x001fc60007ffe0ff */
[----:B------:R4:W-:Y:S04]  /*96c0*/  STS.U16 [R5+0xef00], R8 ;  /* 0x00ef000805007388 */ /* 0x0009e80000000400 */
[----:B------:R4:W-:Y:S04]  /*96d0*/  STL [R1+0xc14], RZ ;  /* 0x000c14ff01007387 */ /* 0x0009e80000100800 */
[----:B------:R4:W-:Y:S04]  /*96e0*/  STS.U16 [R5+0xf700], R6 ;  /* 0x00f7000605007388 */ /* 0x0009e80000000400 */
[----:B------:R4:W-:Y:S04]  /*96f0*/  STL [R1+0xc18], RZ ;  /* 0x000c18ff01007387 */ /* 0x0009e80000100800 */
[----:B------:R4:W-:Y:S04]  /*9700*/  STS.U16 [R5+0xff00], R4 ;  /* 0x00ff000405007388 */ /* 0x0009e80000000400 */
[----:B------:R4:W-:Y:S01]  /*9710*/  STL [R1+0xc1c], RZ ;  /* 0x000c1cff01007387 */ /* 0x0009e20000100800 */
[----:B------:R-:W-:-:S02]  /*9720*/  ISETP.GE.AND P0, PT, R0, 0x1, PT ;  /* 0x000000010000780c */ /* 0x000fc40003f06270 */
[C---:B---3--:R-:W-:Y:S02]  /*9730*/  LOP3.LUT R18, R15.reuse, 0x60, RZ, 0xc0, !PT ;  /* 0x000000600f127812 */ /* 0x048fe400078ec0ff */
[C---:B--2---:R-:W-:Y:S02]  /*9740*/  LOP3.LUT R21, R15.reuse, 0x1c, RZ, 0xc0, !PT ;  /* 0x0000001c0f157812 */ /* 0x044fe400078ec0ff */
[----:B------:R-:W-:Y:S02]  /*9750*/  LOP3.LUT R20, R15, 0x3, RZ, 0xc0, !PT ;  /* 0x000000030f147812 */ /* 0x000fe400078ec0ff */
[----:B-1----:R-:W-:-:S05]  /*9760*/  SHF.L.U32 R10, R18, 0x6, RZ ;  /* 0x00000006120a7819 */ /* 0x002fca00000006ff */
[----:B------:R-:W-:Y:S05]  /*9770*/  @!P0 BRA `(.L_x_0) ;  /* 0x0006020000008947 */ /* 0x000fea0003800000 */
[----:B----4-:R-:W0:Y:S01]  /*9780*/  S2R R13, SR_CTAID.Y ;  /* 0x00000000000d7919 */ /* 0x010e220000002600 */
[C---:B------:R-:W-:Y:S01]  /*9790*/  LOP3.LUT R29, R15.reuse, 0x7f, RZ, 0xc0, !PT ;  /* 0x0000007f0f1d7812 */ /* 0x040fe200078ec0ff */
[----:B------:R-:W-:Y:S01]  /*97a0*/  IMAD.MOV.U32 R4, RZ, RZ, c[0x0][0x1a8] ;  /* 0x00006a00ff047624 */ /* 0x000fe200078e00ff */
[----:B------:R-:W-:Y:S01]  /*97b0*/  LOP3.LUT R6, R15, 0x7, RZ, 0xc0, !PT ;  /* 0x000000070f067812 */ /* 0x000fe200078ec0ff */
[----:B------:R-:W-:Y:S01]  /*97c0*/  UMOV UR4, URZ ;  /* 0x0000003f00047c82 */ /* 0x000fe20008000000 */
[----:B------:R-:W-:Y:S01]  /*97d0*/  LEA.HI R14, R21, 0x18, RZ, 0x1e ;  /* 0x00000018150e7811 */ /* 0x000fe200078ff0ff */
[----:B------:R-:W-:Y:S01]  /*97e0*/  IMAD R3, R29, c[0x0][0x1a8], RZ ;  /* 0x00006a001d037a24 */ /* 0x000fe200078e02ff */
[----:B------:R-:W-:Y:S01]  /*97f0*/  LEA.HI R11, R21, 0x30, RZ, 0x1e ;  /* 0x00000030150b7811 */ /* 0x000fe200078ff0ff */
[----:B------:R-:W-:Y:S01]  /*9800*/  IMAD R2, R29, c[0x0][0x1b4], RZ ;  /* 0x00006d001d027a24 */ /* 0x000fe200078e02ff */
[----:B------:R-:W-:Y:S02]  /*9810*/  LEA.HI R19, R21, 0x68, RZ, 0x1e ;  /* 0x0000006815137811 */ /* 0x000fe400078ff0ff */
[----:B------:R-:W-:Y:S01]  /*9820*/  LEA R4, R4, R3, 0x7 ;  /* 0x0000000304047211 */ /* 0x000fe200078e38ff */
[----:B------:R-:W-:Y:S01]  /*9830*/  IMAD.SHL.U32 R8, R2, 0x2, RZ ;  /* 0x0000000202087824 */ /* 0x000fe200078e00ff */
[----:B------:R-:W-:Y:S01]  /*9840*/  ISETP.NE.U32.AND P6, PT, R20, RZ, PT ;  /* 0x000000ff1400720c */ /* 0x000fe20003fc5070 */
[----:B------:R-:W-:Y:S01]  /*9850*/  IMAD.HI R2, R2, 0x2, RZ ;  /* 0x0000000202027827 */ /* 0x000fe200078e02ff */
[----:B------:R-:W-:-:S03]  /*9860*/  IADD3 R19, R24, R19, RZ ;  /* 0x0000001318137210 */ /* 0x000fc60007ffe0ff */
[C---:B0-----:R-:W-:Y:S02]  /*9870*/  IMAD R5, R13.reuse, c[0x0][0x1a0], RZ ;  /* 0x000068000d057a24 */ /* 0x041fe400078e02ff */
[----:B------:R-:W-:-:S03]  /*9880*/  IMAD R0, R13, c[0x0][0x1b0], RZ ;  /* 0x00006c000d007a24 */ /* 0x000fc600078e02ff */
[C---:B------:R-:W-:Y:S02]  /*9890*/  LEA R9, P0, R5.reuse, c[0x0][0x168], 0x1 ;  /* 0x00005a0005097a11 */ /* 0x040fe400078008ff */
[C---:B------:R-:W-:Y:S01]  /*98a0*/  SHF.L.U32 R7, R0.reuse, 0x1, RZ ;  /* 0x0000000100077819 */ /* 0x040fe200000006ff */
[----:B------:R-:W-:Y:S01]  /*98b0*/  IMAD.HI R0, R0, 0x2, RZ ;  /* 0x0000000200007827 */ /* 0x000fe200078e02ff */
[----:B------:R-:W-:Y:S02]  /*98c0*/  LEA.HI.X.SX32 R5, R5, c[0x0][0x16c], 0x1, P0 ;  /* 0x00005b0005057a11 */ /* 0x000fe400000f0eff */
[CC--:B------:R-:W-:Y:S02]  /*98d0*/  LEA R22, P0, R3.reuse, R9.reuse, 0x1 ;  /* 0x0000000903167211 */ /* 0x0c0fe400078008ff */
[----:B------:R-:W-:Y:S02]  /*98e0*/  LEA R16, P1, R4, R9, 0x1 ;  /* 0x0000000904107211 */ /* 0x000fe400078208ff */
[----:B------:R-:W-:-:S02]  /*98f0*/  LEA.HI.X.SX32 R23, R3, R5, 0x1, P0 ;  /* 0x0000000503177211 */ /* 0x000fc400000f0eff */
[----:B------:R-:W-:Y:S02]  /*9900*/  LEA.HI.X.SX32 R17, R4, R5, 0x1, P1 ;  /* 0x0000000504117211 */ /* 0x000fe400008f0eff */
[----:B------:R-:W-:Y:S01]  /*9910*/  IADD3 R12, P2, P3, R8, c[0x0][0x170], R7 ;  /* 0x00005c00080c7a10 */ /* 0x000fe20007b5e007 */
[----:B------:R0:W-:Y:S01]  /*9920*/  STL.64 [R1+0x658], R22 ;  /* 0x0006581601007387 */ /* 0x0001e20000100a00 */
[C---:B------:R-:W-:Y:S01]  /*9930*/  SHF.L.U32 R5, R6.reuse, 0x4, RZ ;  /* 0x0000000406057819 */ /* 0x040fe200000006ff */
[----:B------:R-:W-:Y:S01]  /*9940*/  IMAD R7, R6, 0x4, R18 ;  /* 0x0000000406077824 */ /* 0x000fe200078e0212 */
[----:B------:R-:W-:Y:S01]  /*9950*/  IADD3.X R13, R2, c[0x0][0x174], R0, P2, P3 ;  /* 0x00005d00020d7a10 */ /* 0x000fe200017e6400 */
[----:B------:R1:W-:Y:S01]  /*9960*/  STL.64 [R1+0x650], R16 ;  /* 0x0006501001007387 */ /* 0x0003e20000100a00 */
[C---:B------:R-:W-:Y:S01]  /*9970*/  IMAD.SHL.U32 R0, R15.reuse, 0x2, RZ ;  /* 0x000000020f007824 */ /* 0x040fe200078e00ff */
[C---:B------:R-:W-:Y:S02]  /*9980*/  LEA R2, R6.reuse, R5, 0x8 ;  /* 0x0000000506027211 */ /* 0x040fe400078e40ff */
[----:B------:R-:W-:Y:S01]  /*9990*/  SHF.L.U32 R4, R15, 0x2, RZ ;  /* 0x000000020f047819 */ /* 0x000fe200000006ff */
[----:B------:R2:W-:Y:S01]  /*99a0*/  STL.64 [R1+0x648], R12 ;  /* 0x0006480c01007387 */ /* 0x0005e20000100a00 */
[----:B------:R-:W-:-:S02]  /*99b0*/  LEA R6, R6, R10, 0x8 ;  /* 0x0000000a06067211 */ /* 0x000fc400078e40ff */
[----:B------:R-:W-:Y:S01]  /*99c0*/  LOP3.LUT R4, R4, 0x7c, RZ, 0xc0, !PT ;  /* 0x0000007c04047812 */ /* 0x000fe200078ec0ff */
[----:B0-----:R-:W-:Y:S01]  /*99d0*/  IMAD R22, R29, 0x4, -R28 ;  /* 0x000000041d167824 */ /* 0x001fe200078e0a1c */
[----:B------:R-:W-:Y:S01]  /*99e0*/  SHF.R.U32.HI R3, RZ, 0x1, R18 ;  /* 0x00000001ff037819 */ /* 0x000fe20000011612 */
[----:B------:R-:W-:Y:S01]  /*99f0*/  IMAD.MOV.U32 R22, RZ, RZ, -0x800000 ;  /* 0xff800000ff167424 */ /* 0x000fe200078e00ff */
[----:B-1----:R-:W-:Y:S02]  /*9a00*/  SHF.L.U32 R17, R15, 0x8, RZ ;  /* 0x000000080f117819 */ /* 0x002fe400000006ff */
[----:B------:R-:W-:Y:S02]  /*9a10*/  LEA R4, R21, R4, 0x6 ;  /* 0x0000000415047211 */ /* 0x000fe400078e30ff */
[C---:B------:R-:W-:Y:S02]  /*9a20*/  LOP3.LUT R17, R5.reuse, 0xf00, R17, 0xf8, !PT ;  /* 0x00000f0005117812 */ /* 0x040fe400078ef811 */
[----:B------:R-:W-:-:S02]  /*9a30*/  LOP3.LUT R5, R5, 0x30, R0, 0x78, !PT ;  /* 0x0000003005057812 */ /* 0x000fc400078e7800 */
[----:B------:R-:W-:Y:S02]  /*9a40*/  LOP3.LUT R0, R2, 0x10, R0, 0x78, !PT ;  /* 0x0000001002007812 */ /* 0x000fe400078e7800 */
[----:B------:R-:W-:Y:S01]  /*9a50*/  LOP3.LUT R2, R15, 0x10, RZ, 0xc0, !PT ;  /* 0x000000100f027812 */ /* 0x000fe200078ec0ff */
[----:B------:R-:W-:Y:S01]  /*9a60*/  IMAD.U32 R7, R7, 0x80, R5 ;  /* 0x0000008007077824 */ /* 0x000fe200078e0005 */
[----:B------:R-:W-:Y:S02]  /*9a70*/  IADD3 R5, R5, R6, RZ ;  /* 0x0000000605057210 */ /* 0x000fe40007ffe0ff */
[----:B------:R-:W-:Y:S02]  /*9a80*/  LOP3.LUT R3, R4, R3, RZ, 0x3c, !PT ;  /* 0x0000000304037212 */ /* 0x000fe400078e3cff */
[----:B------:R0:W-:Y:S01]  /*9a90*/  STL [R1+0x678], R7 ;  /* 0x0006780701007387 */ /* 0x0001e20000100800 */
[C---:B------:R-:W-:Y:S02]  /*9aa0*/  LEA.HI R16, R21.reuse, 0x8, RZ, 0x1e ;  /* 0x0000000815107811 */ /* 0x040fe400078ff0ff */
[C---:B------:R-:W-:Y:S01]  /*9ab0*/  LEA.HI R15, R21.reuse, 0x10, RZ, 0x1e ;  /* 0x00000010150f7811 */ /* 0x040fe200078ff0ff */
[----:B------:R1:W-:Y:S01]  /*9ac0*/  STL [R1+0x674], R5 ;  /* 0x0006740501007387 */ /* 0x0003e20000100800 */
[----:B--2---:R-:W-:-:S02]  /*9ad0*/  LEA.HI R13, R21, 0x20, RZ, 0x1e ;  /* 0x00000020150d7811 */ /* 0x004fc400078ff0ff */
[C---:B------:R-:W-:Y:S01]  /*9ae0*/  LEA.HI R12, R21.reuse, 0x28, RZ, 0x1e ;  /* 0x00000028150c7811 */ /* 0x040fe200078ff0ff */
[----:B------:R-:W-:Y:S01]  /*9af0*/  STL [R1+0x660], R3 ;  /* 0x0006600301007387 */ /* 0x000fe20000100800 */
[C---:B------:R-:W-:Y:S02]  /*9b00*/  LEA.HI R10, R21.reuse, 0x38, RZ, 0x1e ;  /* 0x00000038150a7811 */ /* 0x040fe400078ff0ff */
[C---:B------:R-:W-:Y:S02]  /*9b10*/  LEA.HI R9, R21.reuse, 0x40, RZ, 0x1e ;  /* 0x0000004015097811 */ /* 0x040fe400078ff0ff */
[C---:B------:R-:W-:Y:S02]  /*9b20*/  LEA.HI R8, R21.reuse, 0x48, RZ, 0x1e ;  /* 0x0000004815087811 */ /* 0x040fe400078ff0ff */
[C---:B0-----:R-:W-:Y:S02]  /*9b30*/  LEA.HI R7, R21.reuse, 0x50, RZ, 0x1e ;  /* 0x0000005015077811 */ /* 0x041fe400078ff0ff */
[----:B------:R-:W-:-:S02]  /*9b40*/  LEA.HI R6, R21, 0x58, RZ, 0x1e ;  /* 0x0000005815067811 */ /* 0x000fc400078ff0ff */
[C---:B-1----:R-:W-:Y:S02]  /*9b50*/  LEA.HI R5, R21.reuse, 0x60, RZ, 0x1e ;  /* 0x0000006015057811 */ /* 0x042fe400078ff0ff */
[----:B------:R-:W-:Y:S02]  /*9b60*/  LEA R0, R2, R0, 0x7 ;  /* 0x0000000002007211 */ /* 0x000fe400078e38ff */
[----:B------:R-:W-:Y:S02]  /*9b70*/  LEA.HI R21, R21, R24, RZ, 0x1e ;  /* 0x0000001815157211 */ /* 0x000fe400078ff0ff */
[----:B------:R-:W-:Y:S01]  /*9b80*/  MOV R21, 0x3f800000 ;  /* 0x3f80000000157802 */ /* 0x000fe20000000f00 */
[----:B------:R0:W-:Y:S01]  /*9b90*/  STL [R1+0x640], R0 ;  /* 0x0006400001007387 */ /* 0x0001e20000100800 */
[----:B------:R-:W-:Y:S02]  /*9ba0*/  SHF.L.U32 R4, R20, 0x1, RZ ;  /* 0x0000000114047819 */ /* 0x000fe400000006ff */
[----:B------:R-:W-:Y:S01]  /*9bb0*/  SHF.R.U32.HI R2, RZ, 0x3, R29 ;  /* 0x00000003ff027819 */ /* 0x000fe2000001161d */
[----:B------:R1:W-:Y:S01]  /*9bc0*/  STL [R1+0xc68], R21 ;  /* 0x000c681501007387 */ /* 0x0003e20000100800 */
[----:B------:R-:W-:Y:S01]  /*9bd0*/  MOV R20, 0xff800000 ;  /* 0xff80000000147802 */ /* 0x000fe20000000f00 */
[----:B------:R-:W-:Y:S01]  /*9be0*/  CS2R R28, SRZ ;  /* 0x00000000001c7805 */ /* 0x000fe2000001ff00 */
[C---:B------:R-:W-:Y:S01]  /*9bf0*/  IADD3 R19, R24.reuse, R7, RZ ;  /* 0x0000000718137210 */ /* 0x040fe20007ffe0ff */
[----:B------:R-:W-:Y:S01]  /*9c00*/  IMAD.SHL.U32 R7, R7, 0x10, RZ ;  /* 0x0000001007077824 */ /* 0x000fe200078e00ff */
[C---:B------:R-:W-:Y:S01]  /*9c10*/  IADD3 R19, R24.reuse, R10, RZ ;  /* 0x0000000a18137210 */ /* 0x040fe20007ffe0ff */
[----:B------:R-:W-:Y:S01]  /*9c20*/  STL [R1+0x398], R20 ;  /* 0x0003981401007387 */ /* 0x000fe20000100800 */
[C---:B------:R-:W-:Y:S01]  /*9c30*/  IADD3 R19, R24.reuse, R13, RZ ;  /* 0x0000000d18137210 */ /* 0x040fe20007ffe0ff */
[----:B0-----:R-:W-:Y:S01]  /*9c40*/  IMAD.MOV.U32 R0, RZ, RZ, c[0x0][0x1b8] ;  /* 0x00006e00ff007624 */ /* 0x001fe200078e00ff */
[----:B------:R-:W-:Y:S01]  /*9c50*/  IADD3 R19, R24, R16, RZ ;  /* 0x0000001018137210 */ /* 0x000fe20007ffe0ff */
[----:B------:R0:W-:Y:S01]  /*9c60*/  STL.64 [R1+0x1d70], R28 ;  /* 0x001d701c01007387 */ /* 0x0001e20000100a00 */
[----:B-1----:R-:W-:Y:S01]  /*9c70*/  MOV R21, 0xff800000 ;  /* 0xff80000000157802 */ /* 0x002fe20000000f00 */
[----:B------:R-:W-:Y:S01]  /*9c80*/  IMAD.SHL.U32 R16, R16, 0x10, RZ ;  /* 0x0000001010107824 */ /* 0x000fe200078e00ff */
[----:B------:R-:W-:Y:S01]  /*9c90*/  LOP3.LUT R2, R2, 0xc, RZ, 0xc0, !PT ;  /* 0x0000000c02027812 */ /* 0x000fe200078ec0ff */
[----:B------:R-:W-:Y:S01]  /*9ca0*/  STL [R1+0x39c], R22 ;  /* 0x00039c1601007387 */ /* 0x000fe20000100800 */
[----:B------:R-:W-:Y:S01]  /*9cb0*/  IMAD R23, R0, 0x44, RZ ;  /* 0x0000004400177824 */ /* 0x000fe200078e02ff */
[----:B------:R-:W-:Y:S01]  /*9cc0*/  LEA.HI R4, R18, R4, RZ, 0x1e ;  /* 0x0000000412047211 */ /* 0x000fe200078ff0ff */
[----:B------:R-:W-:Y:S01]  /*9cd0*/  IMAD R25, R0, 0x8a, RZ ;  /* 0x0000008a00197824 */ /* 0x000fe200078e02ff */
[----:B------:R-:W-:Y:S01]  /*9ce0*/  STL [R1+0x490], R21 ;  /* 0x0004901501007387 */ /* 0x000fe20000100800 */
[----:B------:R-:W-:Y:S01]  /*9cf0*/  IADD3 R16, R2, R16, RZ ;  /* 0x0000001002107210 */ /* 0x000fe20007ffe0ff */
[----:B------:R-:W-:Y:S01]  /*9d00*/  IMAD R18, R0, 0x82, RZ ;  /* 0x0000008200127824 */ /* 0x000fe200078e02ff */
[----:B------:R-:W-:Y:S01]  /*9d10*/  IADD3 R7, R2, R7, RZ ;  /* 0x0000000702077210 */ /* 0x000fe20007ffe0ff */
[----:B------:R-:W-:Y:S01]  /*9d20*/  STL [R1+0x494], R20 ;  /* 0x0004941401007387 */ /* 0x000fe20000100800 */
[----:B------:R-:W-:Y:S01]  /*9d30*/  IMAD.SHL.U32 R10, R10, 0x10, RZ ;  /* 0x000000100a0a7824 */ /* 0x000fe200078e00ff */
[----:B------:R-:W-:Y:S01]  /*9d40*/  MOV R3, c[0x0][0x1a4] ;  /* 0x0000690000037a02 */ /* 0x000fe20000000f00 */
[----:B0-----:R-:W-:Y:S01]  /*9d50*/  IMAD R28, R0, 0x41, RZ ;  /* 0x00000041001c7824 */ /* 0x001fe200078e02ff */
[----:B------:R-:W-:Y:S01]  /*9d60*/  STL [R1+0x498], R22 ;  /* 0x0004981601007387 */ /* 0x000fe20000100800 */
[----:B------:R-:W-:Y:S01]  /*9d70*/  IMAD.SHL.U32 R13, R13, 0x10, RZ ;  /* 0x000000100d0d7824 */ /* 0x000fe200078e00ff */
[----:B------:R-:W-:Y:S01]  /*9d80*/  IADD3 R10, R2, R10, RZ ;  /* 0x0000000a020a7210 */ /* 0x000fe20007ffe0ff */
[C---:B------:R-:W-:Y:S01]  /*9d90*/  IMAD R19, R0.reuse, 0x42, RZ ;  /* 0x0000004200137824 */ /* 0x040fe200078e02ff */
[----:B------:R-:W-:Y:S01]  /*9da0*/  STL [R1+0x49c], R21 ;  /* 0x00049c1501007387 */ /* 0x000fe20000100800 */
[----:B------:R-:W-:Y:S01]  /*9db0*/  IMAD R29, R0, 0x10c, RZ ;  /* 0x0000010c001d7824 */ /* 0x000fe200078e02ff */
[----:B------:R-:W-:Y:S01]  /*9dc0*/  IADD3 R13, R2, R13, RZ ;  /* 0x0000000d020d7210 */ /* 0x000fe20007ffe0ff */
[C---:B------:R-:W-:Y:S01]  /*9dd0*/  IMAD R26, R0.reuse, 0x46, RZ ;  /* 0x00000046001a7824 */ /* 0x040fe200078e02ff */
[----:B------:R-:W-:Y:S01]  /*9de0*/  STL [R1+0x4a0], R20 ;  /* 0x0004a01401007387 */ /* 0x000fe20000100800 */
[----:B------:R-:W-:-:S03]  /*9df0*/  IMAD R27, R0, 0x8c, RZ ;  /* 0x0000008c001b7824 */ /* 0x000fc600078e02ff */
        /* <DEDUP_REMOVED lines=9> */
[----:B0-----:R-:W-:-:S03]  /*9e90*/  MOV R22, 0x3f800000 ;  /* 0x3f80000000167802 */ /* 0x001fc60000000f00 */
[----:B------:R-:W0:Y:S01]  /*9ea0*/  S2R R4, SR_TID.X ;  /* 0x0000000000047919 */ /* 0x000e220000002100 */
[----:B-1----:R-:W-:-:S03]  /*9eb0*/  IMAD.MOV.U32 R21, RZ, RZ, 0x3f800000 ;  /* 0x3f800000ff157424 */ /* 0x002fc600078e00ff */
[----:B------:R-:W-:Y:S01]  /*9ec0*/  STL [R1+0xc6c], R22 ;  /* 0x000c6c1601007387 */ /* 0x000fe20000100800 */
[----:B--2---:R-:W-:-:S03]  /*9ed0*/  MOV R20, 0x3f800000 ;  /* 0x3f80000000147802 */ /* 0x004fc60000000f00 */
[----:B------:R-:W-:Y:S04]  /*9ee0*/  STL [R1+0xc70], R21 ;  /* 0x000c701501007387 */ /* 0x000fe80000100800 */
[----:B------:R-:W-:Y:S04]  /*9ef0*/  STL [R1+0xc74], R20 ;  /* 0x000c741401007387 */ /* 0x000fe80000100800 */
[----:B------:R-:W-:Y:S04]  /*9f00*/  STL [R1+0xc78], R22 ;  /* 0x000c781601007387 */ /* 0x000fe80000100800 */
[----:B------:R-:W-:Y:S04]  /*9f10*/  STL [R1+0xc7c], R21 ;  /* 0x000c7c1501007387 */ /* 0x000fe80000100800 */
[----:B------:R-:W-:Y:S01]  /*9f20*/  STL [R1+0xc80], R20 ;  /* 0x000c801401007387 */ /* 0x000fe20000100800 */
[----:B0-----:R-:W-:-:S03]  /*9f30*/  LOP3.LUT R4, R4, 0x1c, RZ, 0xc0, !PT ;  /* 0x0000001c04047812 */ /* 0x001fc600078ec0ff */
[----:B------:R-:W-:Y:S01]  /*9f40*/  STL [R1+0xc84], R22 ;  /* 0x000c841601007387 */ /* 0x000fe20000100800 */
[----:B------:R-:W-:-:S03]  /*9f50*/  LEA.HI R4, R4, 0x68, RZ, 0x1e ;  /* 0x0000006804047811 */ /* 0x000fc600078ff0ff */
[----:B------:R-:W-:Y:S02]  /*9f60*/  STL [R1+0xc88], R21 ;  /* 0x000c881501007387 */ /* 0x000fe40000100800 */
[----:B------:R-:W-:Y:S02]  /*9f70*/  IMAD.SHL.U32 R4, R4, 0x10, RZ ;  /* 0x0000001004047824 */ /* 0x000fe400078e00ff */
[----:B------:R-:W-:Y:S04]  /*9f80*/  STL [R1+0xc8c], R20 ;  /* 0x000c8c1401007387 */ /* 0x000fe80000100800 */
[----:B------:R-:W-:Y:S04]  /*9f90*/  STL [R1+0xc90], R22 ;  /* 0x000c901601007387 */ /* 0x000fe80000100800 */
[----:B------:R-:W-:Y:S04]  /*9fa0*/  STL [R1+0xc94], R21 ;  /* 0x000c941501007387 */ /* 0x000fe80000100800 */
[----:B------:R-:W-:Y:S04]  /*9fb0*/  STL [R1+0xc98], R20 ;  /* 0x000c981401007387 */ /* 0x000fe80000100800 */
[----:B------:R0:W-:Y:S04]  /*9fc0*/  STL [R1+0xc9c], R22 ;  /* 0x000c9c1601007387 */ /* 0x0001e80000100800 */
[----:B------:R1:W-:Y:S04]  /*9fd0*/  STL [R1+0xca0], R21 ;  /* 0x000ca01501007387 */ /* 0x0003e80000100800 */
[----:B------:R-:W-:Y:S01]  /*9fe0*/  STL [R1+0xac0], RZ ;  /* 0x000ac0ff01007387 */ /* 0x000fe20000100800 */
[----:B0-----:R-:W-:-:S03]  /*9ff0*/  IMAD R22, R0, 0x22, RZ ;  /* 0x0000002200167824 */ /* 0x001fc600078e02ff */
[----:B------:R0:W-:Y:S01]  /*a000*/  STL [R1+0xca4], R20 ;  /* 0x000ca41401007387 */ /* 0x0001e20000100800 */
[C---:B-1----:R-:W-:Y:S01]  /*a010*/  IMAD.IADD R21, R24.reuse, 0x1, R5 ;  /* 0x0000000118157824 */ /* 0x042fe200078e0205 */
[----:B------:R-:W-:Y:S02]  /*a020*/  SHF.L.U32 R5, R5, 0x4, RZ ;  /* 0x0000000405057819 */ /* 0x000fe400000006ff */
[----:B------:R-:W-:Y:S01]  /*a030*/  STL [R1+0xac4], RZ ;  /* 0x000ac4ff01007387 */ /* 0x000fe20000100800 */
[----:B------:R-:W-:Y:S01]  /*a040*/  IMAD.IADD R21, R24, 0x1, R8 ;  /* 0x0000000118157824 */ /* 0x000fe200078e0208 */
[----:B------:R-:W-:Y:S01]  /*a050*/  SHF.L.U32 R8, R8, 0x4, RZ ;  /* 0x0000000408087819 */ /* 0x000fe200000006ff */
[C---:B------:R-:W-:Y:S01]  /*a060*/  IMAD.IADD R21, R24.reuse, 0x1, R11 ;  /* 0x0000000118157824 */ /* 0x040fe200078e020b */
[----:B------:R-:W-:Y:S01]  /*a070*/  STL [R1+0xac8], RZ ;  /* 0x000ac8ff01007387 */ /* 0x000fe20000100800 */
[C---:B------:R-:W-:Y:S01]  /*a080*/  IMAD.IADD R21, R24.reuse, 0x1, R14 ;  /* 0x0000000118157824 */ /* 0x040fe200078e020e */
[----:B0-----:R-:W-:Y:S01]  /*a090*/  IADD3 R20, R24, R6, RZ ;  /* 0x0000000618147210 */ /* 0x001fe20007ffe0ff */
[----:B------:R-:W-:Y:S01]  /*a0a0*/  IMAD.IADD R4, R2, 0x1, R4 ;  /* 0x0000000102047824 */ /* 0x000fe200078e0204 */
[----:B------:R-:W-:Y:S01]  /*a0b0*/  STL [R1+0xacc], RZ ;  /* 0x000accff01007387 */ /* 0x000fe20000100800 */
[----:B------:R-:W-:Y:S01]  /*a0c0*/  IADD3 R20, R24, R9, RZ ;  /* 0x0000000918147210 */ /* 0x000fe20007ffe0ff */
[----:B------:R-:W-:Y:S01]  /*a0d0*/  IMAD R21, R0, 0x86, RZ ;  /* 0x0000008600157824 */ /* 0x000fe200078e02ff */
[C---:B------:R-:W-:Y:S01]  /*a0e0*/  IADD3 R20, R24.reuse, R12, RZ ;  /* 0x0000000c18147210 */ /* 0x040fe20007ffe0ff */
[----:B------:R-:W-:Y:S01]  /*a0f0*/  STL [R1+0xad0], RZ ;  /* 0x000ad0ff01007387 */ /* 0x000fe20000100800 */
[----:B------:R-:W-:Y:S01]  /*a100*/  IADD3 R20, R24, R15, RZ ;  /* 0x0000000f18147210 */ /* 0x000fe20007ffe0ff */
[----:B------:R-:W-:Y:S01]  /*a110*/  IMAD R24, R0, 0x88, RZ ;  /* 0x0000008800187824 */ /* 0x000fe200078e02ff */
[----:B------:R-:W-:Y:S01]  /*a120*/  SHF.L.U32 R15, R15, 0x4, RZ ;  /* 0x000000040f0f7819 */ /* 0x000fe200000006ff */
[----:B------:R-:W-:Y:S01]  /*a130*/  STL [R1+0xad4], RZ ;  /* 0x000ad4ff01007387 */ /* 0x000fe20000100800 */
[----:B------:R-:W-:Y:S01]  /*a140*/  SHF.L.U32 R14, R14, 0x4, RZ ;  /* 0x000000040e0e7819 */ /* 0x000fe200000006ff */
[----:B------:R-:W-:Y:S01]  /*a150*/  IMAD R20, R0, 0x84, RZ ;  /* 0x0000008400147824 */ /* 0x000fe200078e02ff */
[----:B------:R-:W-:Y:S01]  /*a160*/  SHF.L.U32 R9, R9, 0x4, RZ ;  /* 0x0000000409097819 */ /* 0x000fe200000006ff */
[----:B------:R-:W-:Y:S01]  /*a170*/  STL [R1+0xad8], RZ ;  /* 0x000ad8ff01007387 */ /* 0x000fe20000100800 */
[----:B------:R-:W-:Y:S01]  /*a180*/  IMAD.IADD R15, R2, 0x1, R15 ;  /* 0x00000001020f7824 */ /* 0x000fe200078e020f */
[----:B------:R-:W-:-:S02]  /*a190*/  SHF.L.U32 R6, R6, 0x4, RZ ;  /* 0x0000000406067819 */ /* 0x000fc400000006ff */
[----:B------:R-:W-:Y:S01]  /*a1a0*/  STL [R1+0xadc], RZ ;  /* 0x000adcff01007387 */ /* 0x000fe20000100800 */
[C---:B------:R-:W-:Y:S01]  /*a1b0*/  IADD3 R14, R2.reuse, R14, RZ ;  /* 0x0000000e020e7210 */ /* 0x040fe20007ffe0ff */
[C---:B------:R-:W-:Y:S01]  /*a1c0*/  IMAD.IADD R9, R2.reuse, 0x1, R9 ;  /* 0x0000000102097824 */ /* 0x040fe200078e0209 */
[C---:B------:R-:W-:Y:S01]  /*a1d0*/  IADD3 R8, R2.reuse, R8, RZ ;  /* 0x0000000802087210 */ /* 0x040fe20007ffe0ff */
[----:B------:R-:W-:Y:S01]  /*a1e0*/  STL [R1+0xae0], RZ ;  /* 0x000ae0ff01007387 */ /* 0x000fe20000100800 */
[----:B------:R-:W-:Y:S01]  /*a1f0*/  IMAD.IADD R9, R2, 0x1, R6 ;  /* 0x0000000102097824 */ /* 0x000fe200078e0206 */
[----:B------:R-:W-:Y:S02]  /*a200*/  SHF.L.U32 R12, R12, 0x4, RZ ;  /* 0x000000040c0c7819 */ /* 0x000fe400000006ff */
[----:B------:R-:W-:Y:S01]  /*a210*/  STL [R1+0xae4], RZ ;  /* 0x000ae4ff01007387 */ /* 0x000fe20000100800 */
[C---:B------:R-:W-:Y:S02]  /*a220*/  IADD3 R8, R2.reuse, R5, RZ ;  /* 0x0000000502087210 */ /* 0x040fe40007ffe0ff */
[----:B------:R-:W-:Y:S01]  /*a230*/  SHF.L.U32 R11, R11, 0x4, RZ ;  /* 0x000000040b0b7819 */ /* 0x000fe200000006ff */
[----:B------:R-:W-:Y:S01]  /*a240*/  STL [R1+0xae8], RZ ;  /* 0x000ae8ff01007387 */ /* 0x000fe20000100800 */
[----:B------:R-:W-:-:S02]  /*a250*/  IMAD.IADD R12, R2, 0x1, R12 ;  /* 0x00000001020c7824 */ /* 0x000fc400078e020c */
[----:B------:R-:W-:Y:S01]  /*a260*/  IADD3 R11, R2, R11, RZ ;  /* 0x0000000b020b7210 */ /* 0x000fe20007ffe0ff */
        /* <DEDUP_REMOVED lines=245> */
[----:B------:R0:W-:Y:S04]  /*b1c0*/  STL.64 [R1+0x1d78], R22 ;  /* 0x001d781601007387 */ /* 0x0001e80000100a00 */
[----:B------:R1:W-:Y:S04]  /*b1d0*/  STL.64 [R1+0x1d80], R24 ;  /* 0x001d801801007387 */ /* 0x0003e80000100a00 */
[----:B------:R2:W-:Y:S04]  /*b1e0*/  STL [R1+0xcd8], R16 ;  /* 0x000cd81001007387 */ /* 0x0005e80000100800 */
[----:B------:R-:W-:Y:S04]  /*b1f0*/  STL [R1+0xcd4], R15 ;  /* 0x000cd40f01007387 */ /* 0x000fe80000100800 */
[----:B------:R3:W-:Y:S04]  /*b200*/  STL [R1+0xcd0], R14 ;  /* 0x000cd00e01007387 */ /* 0x0007e80000100800 */
[----:B------:R-:W3:Y:S04]  /*b210*/  LDL.64 R6, [R1+0x648] ;  /* 0x0006480001067983 */ /* 0x000ee80000100a00 */
[----:B0-----:R-:W0:Y:S04]  /*b220*/  S2R R23, SR_TID.X ;  /* 0x0000000000177919 */ /* 0x001e280000002100 */
[----:B------:R-:W4:Y:S01]  /*b230*/  S2R R22, SR_CTAID.X ;  /* 0x0000000000167919 */ /* 0x000f220000002500 */
[----:B0-----:R-:W-:-:S02]  /*b240*/  LOP3.LUT R23, R23, 0x1c, RZ, 0xc0, !PT ;  /* 0x0000001c17177812 */ /* 0x001fc400078ec0ff */
[----:B----4-:R-:W-:-:S04]  /*b250*/  SHF.L.U32 R22, R22, 0x7, RZ ;  /* 0x0000000716167819 */ /* 0x010fc800000006ff */
[----:B------:R-:W-:-:S04]  /*b260*/  LEA.HI R23, R23, R22, RZ, 0x1e ;  /* 0x0000001617177211 */ /* 0x000fc800078ff0ff */
[C---:B-1----:R-:W-:Y:S02]  /*b270*/  IADD3 R24, R23.reuse, 0x78, RZ ;  /* 0x0000007817187810 */ /* 0x042fe40007ffe0ff */
[----:B------:R-:W-:Y:S02]  /*b280*/  IADD3 R22, R23, 0x70, RZ ;  /* 0x0000007017167810 */ /* 0x000fe40007ffe0ff */
[----:B------:R-:W0:Y:S01]  /*b290*/  S2R R23, SR_TID.X ;  /* 0x0000000000177919 */ /* 0x000e220000002100 */
[C---:B------:R-:W-:Y:S02]  /*b2a0*/  IMAD R25, R0.reuse, 0x102, RZ ;  /* 0x0000010200197824 */ /* 0x040fe400078e02ff */
[C---:B------:R-:W-:Y:S02]  /*b2b0*/  IMAD R22, R0.reuse, 0x104, RZ ;  /* 0x0000010400167824 */ /* 0x040fe400078e02ff */
[C---:B--2---:R-:W-:Y:S02]  /*b2c0*/  IMAD R16, R0.reuse, 0x81, RZ ;  /* 0x0000008100107824 */ /* 0x044fe400078e02ff */
[----:B------:R-:W-:Y:S01]  /*b2d0*/  IMAD R4, R0, 0x21, RZ ;  /* 0x0000002100047824 */ /* 0x000fe200078e02ff */
[----:B0-----:R-:W-:-:S04]  /*b2e0*/  LOP3.LUT R23, R23, 0x1c, RZ, 0xc0, !PT ;  /* 0x0000001c17177812 */ /* 0x001fc800078ec0ff */
[----:B------:R-:W-:-:S04]  /*b2f0*/  SHF.L.U32 R23, R23, 0x2, RZ ;  /* 0x0000000217177819 */ /* 0x000fc800000006ff */
[----:B------:R-:W-:Y:S01]  /*b300*/  IADD3 R2, R23, R2, RZ ;  /* 0x0000000217027210 */ /* 0x000fe20007ffe0ff */
[----:B------:R-:W-:Y:S01]  /*b310*/  IMAD R23, R0, 0x106, RZ ;  /* 0x0000010600177824 */ /* 0x000fe200078e02ff */
[-C--:B---3--:R-:W-:Y:S02]  /*b320*/  IADD3 R14, P1, R25, R6.reuse, RZ ;  /* 0x00000006190e7210 */ /* 0x088fe40007f3e0ff */
[-C--:B------:R-:W-:Y:S02]  /*b330*/  IADD3 R8, P0, R18, R6.reuse, RZ ;  /* 0x0000000612087210 */ /* 0x080fe40007f1e0ff */
[----:B------:R-:W-:Y:S02]  /*b340*/  IADD3 R10, P4, R22, R6, RZ ;  /* 0x00000006160a7210 */ /* 0x000fe40007f9e0ff */
[-C--:B------:R-:W-:Y:S02]  /*b350*/  LEA.HI.X.SX32 R15, R16, R7.reuse, 0x1, P1 ;  /* 0x00000007100f7211 */ /* 0x080fe400008f0eff */
[----:B------:R-:W-:-:S02]  /*b360*/  LEA.HI.X.SX32 R9, R28, R7, 0x1, P0 ;  /* 0x000000071c097211 */ /* 0x000fc400000f0eff */
[----:B------:R-:W-:Y:S01]  /*b370*/  LEA.HI.X.SX32 R11, R18, R7, 0x1, P4 ;  /* 0x00000007120b7211 */ /* 0x000fe200020f0eff */
[----:B------:R-:W-:Y:S01]  /*b380*/  STL.64 [R1+0x10d8], R14 ;  /* 0x0010d80e01007387 */ /* 0x000fe20000100a00 */
[----:B------:R-:W-:-:S03]  /*b390*/  IMAD R22, R0, 0x108, RZ ;  /* 0x0000010800167824 */ /* 0x000fc600078e02ff */
[----:B------:R0:W-:Y:S01]  /*b3a0*/  STL.64 [R1+0x12d0], R8 ;  /* 0x0012d00801007387 */ /* 0x0001e20000100a00 */
[----:B------:R-:W-:-:S03]  /*b3b0*/  IADD3 R24, P3, R23, R6, RZ ;  /* 0x0000000617187210 */ /* 0x000fc60007f7e0ff */
[----:B------:R1:W-:Y:S01]  /*b3c0*/  STL.64 [R1+0x10d0], R10 ;  /* 0x0010d00a01007387 */ /* 0x0003e20000100a00 */
[-C--:B------:R-:W-:Y:S02]  /*b3d0*/  IADD3 R28, P4, R20, R6.reuse, RZ ;  /* 0x00000006141c7210 */ /* 0x080fe40007f9e0ff */
[-C--:B------:R-:W-:Y:S02]  /*b3e0*/  IADD3 R12, P2, R22, R6.reuse, RZ ;  /* 0x00000006160c7210 */ /* 0x080fe40007f5e0ff */
[-C--:B0-----:R-:W-:Y:S01]  /*b3f0*/  IADD3 R8, P0, R19, R6.reuse, RZ ;  /* 0x0000000613087210 */ /* 0x081fe20007f1e0ff */
[----:B-1----:R-:W-:Y:S01]  /*b400*/  IMAD R10, R0, 0x83, RZ ;  /* 0x00000083000a7824 */ /* 0x002fe200078e02ff */
[----:B------:R-:W-:Y:S02]  /*b410*/  IADD3 R14, P1, R29, R6, RZ ;  /* 0x000000061d0e7210 */ /* 0x000fe40007f3e0ff */
[-C--:B------:R-:W-:Y:S02]  /*b420*/  LEA.HI.X.SX32 R9, R4, R7.reuse, 0x1, P0 ;  /* 0x0000000704097211 */ /* 0x080fe400000f0eff */
[----:B------:R-:W-:-:S02]  /*b430*/  LEA.HI.X.SX32 R25, R10, R7, 0x1, P3 ;  /* 0x000000070a197211 */ /* 0x000fc400018f0eff */
[-C--:B------:R-:W-:Y:S02]  /*b440*/  LEA.HI.X.SX32 R29, R19, R7.reuse, 0x1, P4 ;  /* 0x00000007131d7211 */ /* 0x080fe400020f0eff */
[----:B------:R-:W-:Y:S01]  /*b450*/  LEA.HI.X.SX32 R13, R20, R7, 0x1, P2 ;  /* 0x00000007140d7211 */ /* 0x000fe200010f0eff */
[----:B------:R0:W-:Y:S01]  /*b460*/  STL.64 [R1+0x10c8], R24 ;  /* 0x0010c81801007387 */ /* 0x0001e20000100a00 */
[----:B------:R-:W-:-:S05]  /*b470*/  IMAD R23, R0, 0x10a, RZ ;  /* 0x0000010a00177824 */ /* 0x000fca00078e02ff */
[----:B------:R-:W-:Y:S01]  /*b480*/  IADD3 R22, P5, R23, R6, RZ ;  /* 0x0000000617167210 */ /* 0x000fe20007fbe0ff */
[----:B0-----:R-:W2:Y:S04]  /*b490*/  LDL.LU.64 R24, [R1+0x1d80] ;  /* 0x001d800001187983 */ /* 0x001ea80000300a00 */
[----:B------:R-:W-:Y:S04]  /*b4a0*/  STL.64 [R1+0x13d0], R8 ;  /* 0x0013d00801007387 */ /* 0x000fe80000100a00 */
[----:B------:R-:W-:Y:S04]  /*b4b0*/  STL.64 [R1+0x12c8], R28 ;  /* 0x0012c81c01007387 */ /* 0x000fe80000100a00 */
[----:B------:R0:W-:Y:S02]  /*b4c0*/  STL.64 [R1+0x10c0], R12 ;  /* 0x0010c00c01007387 */ /* 0x0001e40000100a00 */
[----:B0-----:R-:W-:-:S05]  /*b4d0*/  IMAD R12, R0, 0x85, RZ ;  /* 0x00000085000c7824 */ /* 0x001fca00078e02ff */
[----:B------:R-:W-:-:S05]  /*b4e0*/  LEA.HI.X.SX32 R23, R12, R7, 0x1, P5 ;  /* 0x000000070c177211 */ /* 0x000fca00028f0eff */
[----:B------:R0:W-:Y:S04]  /*b4f0*/  STL.64 [R1+0x10b8], R22 ;  /* 0x0010b81601007387 */ /* 0x0001e80000100a00 */
[----:B0-----:R-:W3:Y:S01]  /*b500*/  LDL.LU.64 R22, [R1+0x1d78] ;  /* 0x001d780001167983 */ /* 0x001ee20000300a00 */
[C---:B------:R-:W-:Y:S01]  /*b510*/  IMAD R16, R0.reuse, 0x110, RZ ;  /* 0x0000011000107824 */ /* 0x040fe200078e02ff */
[----:B------:R-:W-:Y:S01]  /*b520*/  IADD3 R28, P4, R21, R6, RZ ;  /* 0x00000006151c7210 */ /* 0x000fe20007f9e0ff */
[----:B------:R-:W-:-:S03]  /*b530*/  IMAD R11, R0, 0x10e, RZ ;  /* 0x0000010e000b7824 */ /* 0x000fc600078e02ff */
[-C--:B------:R-:W-:Y:S01]  /*b540*/  IADD3 R8, P0, R16, R6.reuse, RZ ;  /* 0x0000000610087210 */ /* 0x080fe20007f1e0ff */
[C---:B------:R-:W-:Y:S02]  /*b550*/  IMAD R16, R0.reuse, 0x43, RZ ;  /* 0x0000004300107824 */ /* 0x040fe400078e02ff */
[----:B------:R-:W-:Y:S01]  /*b560*/  IMAD R4, R0, 0x112, RZ ;  /* 0x0000011200047824 */ /* 0x000fe200078e02ff */
[-C--:B------:R-:W-:Y:S02]  /*b570*/  IADD3 R10, P3, R11, R6.reuse, RZ ;  /* 0x000000060b0a7210 */ /* 0x080fe40007f7e0ff */
[-C--:B------:R-:W-:Y:S01]  /*b580*/  LEA.HI.X.SX32 R29, R16, R7.reuse, 0x1, P4 ;  /* 0x00000007101d7211 */ /* 0x080fe200020f0eff */
[----:B------:R-:W-:Y:S01]  /*b590*/  IMAD R16, R0, 0x87, RZ ;  /* 0x0000008700107824 */ /* 0x000fe200078e02ff */
[----:B------:R-:W-:Y:S02]  /*b5a0*/  IADD3 R18, P2, R4, R6, RZ ;  /* 0x0000000604127210 */ /* 0x000fe40007f5e0ff */
[-C--:B------:R-:W-:Y:S01]  /*b5b0*/  LEA.HI.X.SX32 R15, R21, R7.reuse, 0x1, P1 ;  /* 0x00000007150f7211 */ /* 0x080fe200008f0eff */
[----:B------:R0:W-:Y:S01]  /*b5c0*/  STL.64 [R1+0x12c0], R28 ;  /* 0x0012c01c01007387 */ /* 0x0001e20000100a00 */
[----:B------:R-:W-:Y:S01]  /*b5d0*/  LEA.HI.X.SX32 R11, R16, R7, 0x1, P3 ;  /* 0x00000007100b7211 */ /* 0x000fe200018f0eff */
[----:B------:R-:W-:-:S02]  /*b5e0*/  IMAD.MOV.U32 R21, RZ, RZ, R5 ;  /* 0x000000ffff157224 */ /* 0x000fc400078e0005 */
[----:B0-----:R0:W5:Y:S01]  /*b5f0*/  LDL.LU.64 R28, [R1+0x1d70] ;  /* 0x001d7000011c7983 */ /* 0x0011620000300a00 */
[C---:B------:R-:W-:Y:S02]  /*b600*/  IMAD R16, R0.reuse, 0x118, RZ ;  /* 0x0000011800107824 */ /* 0x040fe400078e02ff */
[----:B------:R-:W-:-:S05]  /*b610*/  IMAD R13, R0, 0x114, RZ ;  /* 0x00000114000d7824 */ /* 0x000fca00078e02ff */
[-C--:B------:R-:W-:Y:S01]  /*b620*/  IADD3 R12, P5, R13, R6.reuse, RZ ;  /* 0x000000060d0c7210 */ /* 0x080fe20007fbe0ff */
[----:B------:R-:W-:Y:S01]  /*b630*/  IMAD R2, R0, 0x11a, RZ ;  /* 0x0000011a00027824 */ /* 0x000fe200078e02ff */
[-C--:B--2---:R-:W-:Y:S02]  /*b640*/  LEA.HI.X.SX32 R9, R24, R7.reuse, 0x1, P0 ;  /* 0x0000000718097211 */ /* 0x084fe400000f0eff */
[----:B------:R-:W-:Y:S02]  /*b650*/  LEA.HI.X.SX32 R13, R25, R7, 0x1, P5 ;  /* 0x00000007190d7211 */ /* 0x000fe400028f0eff */
[----:B---3--:R-:W-:-:S05]  /*b660*/  IADD3 R4, P4, R22, R6, RZ ;  /* 0x0000000616047210 */ /* 0x008fca0007f9e0ff */
[----:B------:R1:W-:Y:S01]  /*b670*/  STL [R1+0x1450], R4 ;  /* 0x0014500401007387 */ /* 0x0003e20000100800 */
[----:B------:R-:W-:-:S03]  /*b680*/  MOV R20, R4 ;  /* 0x0000000400147202 */ /* 0x000fc60000000f00 */
[----:B------:R2:W-:Y:S04]  /*b690*/  STL.64 [R1+0x10b0], R14 ;  /* 0x0010b00e01007387 */ /* 0x0005e80000100a00 */
[----:B------:R3:W-:Y:S01]  /*b6a0*/  STL.64 [R1+0x10a8], R10 ;  /* 0x0010a80a01007387 */ /* 0x0007e20000100a00 */
[----:B-1----:R-:W-:-:S04]  /*b6b0*/  IADD3 R4, P1, R23, R6, RZ ;  /* 0x0000000617047210 */ /* 0x002fc80007f3e0ff */
[----:B------:R-:W-:Y:S02]  /*b6c0*/  LEA.HI.X.SX32 R5, R22, R7, 0x1, P1 ;  /* 0x0000000716057211 */ /* 0x000fe400008f0eff */
[----:B--2---:R-:W-:Y:S01]  /*b6d0*/  IADD3 R14, P3, R24, R6, RZ ;  /* 0x00000006180e7210 */ /* 0x004fe20007f7e0ff */
[----:B---3--:R-:W-:-:S03]  /*b6e0*/  IMAD R10, R0, 0x11, RZ ;  /* 0x00000011000a7824 */ /* 0x008fc600078e02ff */
[-C--:B------:R-:W-:Y:S02]  /*b6f0*/  LEA.HI.X.SX32 R15, R23, R7.reuse, 0x1, P3 ;  /* 0x00000007170f7211 */ /* 0x080fe400018f0eff */
[----:B------:R-:W-:Y:S01]  /*b700*/  LEA.HI.X.SX32 R21, R10, R7, 0x1, P4 ;  /* 0x000000070a157211 */ /* 0x000fe200020f0eff */
[----:B------:R1:W-:Y:S04]  /*b710*/  STL.64 [R1+0x13c8], R4 ;  /* 0x0013c80401007387 */ /* 0x0003e80000100a00 */
[----:B------:R-:W-:Y:S04]  /*b720*/  STL [R1+0x1454], R21 ;  /* 0x0014541501007387 */ /* 0x000fe80000100800 */
[----:B------:R2:W-:Y:S04]  /*b730*/  STL.64 [R1+0x12b8], R14 ;  /* 0x0012b80e01007387 */ /* 0x0005e80000100a00 */
[----:B------:R3:W-:Y:S01]  /*b740*/  STL.64 [R1+0x10a0], R8 ;  /* 0x0010a00801007387 */ /* 0x0007e20000100a00 */
[-C--:B-1----:R-:W-:Y:S01]  /*b750*/  IADD3 R4, P1, R16, R6.reuse, RZ ;  /* 0x0000000610047210 */ /* 0x082fe20007f3e0ff */
[C---:B------:R-:W-:Y:S01]  /*b760*/  IMAD R16, R0.reuse, 0x45, RZ ;  /* 0x0000004500107824 */ /* 0x040fe200078e02ff */
[----:B--2---:R-:W-:Y:S01]  /*b770*/  IADD3 R14, P3, R25, R6, RZ ;  /* 0x00000006190e7210 */ /* 0x004fe20007f7e0ff */
[----:B---3--:R-:W-:-:S03]  /*b780*/  IMAD R8, R0, 0x89, RZ ;  /* 0x0000008900087824 */ /* 0x008fc600078e02ff */
[-C--:B------:R-:W-:Y:S01]  /*b790*/  LEA.HI.X.SX32 R15, R16, R7.reuse, 0x1, P3 ;  /* 0x00000007100f7211 */ /* 0x080fe200018f0eff */
[----:B------:R-:W-:Y:S01]  /*b7a0*/  IMAD R11, R0, 0x116, RZ ;  /* 0x00000116000b7824 */ /* 0x000fe200078e02ff */
[----:B------:R-:W-:-:S04]  /*b7b0*/  LEA.HI.X.SX32 R19, R8, R7, 0x1, P2 ;  /* 0x0000000708137211 */ /* 0x000fc800010f0eff */
[----:B------:R-:W-:Y:S01]  /*b7c0*/  IADD3 R10, P4, R11, R6, RZ ;  /* 0x000000060b0a7210 */ /* 0x000fe20007f9e0ff */
[----:B------:R-:W-:Y:S04]  /*b7d0*/  STL.64 [R1+0x1098], R18 ;  /* 0x0010981201007387 */ /* 0x000fe80000100a00 */
[----:B------:R1:W-:Y:S01]  /*b7e0*/  STL.64 [R1+0x12b0], R14 ;  /* 0x0012b00e01007387 */ /* 0x0003e20000100a00 */
[----:B------:R-:W-:-:S03]  /*b7f0*/  IMAD R16, R0, 0x11e, RZ ;  /* 0x0000011e00107824 */ /* 0x000fc600078e02ff */
[----:B------:R2:W-:Y:S01]  /*b800*/  STL.64 [R1+0x1090], R12 ;  /* 0x0010900c01007387 */ /* 0x0005e20000100a00 */
[----:B-1----:R-:W-:Y:S01]  /*b810*/  IMAD R15, R0, 0x8b, RZ ;  /* 0x0000008b000f7824 */ /* 0x002fe200078e02ff */
[----:B------:R-:W-:Y:S01]  /*b820*/  IADD3 R18, P3, R26, R6, RZ ;  /* 0x000000061a127210 */ /* 0x000fe20007f7e0ff */
[----:B------:R-:W-:-:S03]  /*b830*/  IMAD R14, R0, 0x23, RZ ;  /* 0x00000023000e7824 */ /* 0x000fc600078e02ff */
[-C--:B------:R-:W-:Y:S01]  /*b840*/  LEA.HI.X.SX32 R11, R15, R7.reuse, 0x1, P4 ;  /* 0x000000070f0b7211 */ /* 0x080fe200020f0eff */
[----:B------:R-:W-:Y:S01]  /*b850*/  IMAD R15, R0, 0x120, RZ ;  /* 0x00000120000f7824 */ /* 0x000fe200078e02ff */
[-C--:B--2---:R-:W-:Y:S02]  /*b860*/  IADD3 R12, P5, R27, R6.reuse, RZ ;  /* 0x000000061b0c7210 */ /* 0x084fe40007fbe0ff */
[-C--:B------:R-:W-:Y:S01]  /*b870*/  LEA.HI.X.SX32 R19, R14, R7.reuse, 0x1, P3 ;  /* 0x000000070e137211 */ /* 0x080fe200018f0eff */
[----:B------:R1:W-:Y:S01]  /*b880*/  STL.64 [R1+0x1088], R10 ;  /* 0x0010880a01007387 */ /* 0x0003e20000100a00 */
[-C--:B------:R-:W-:Y:S01]  /*b890*/  IADD3 R20, P3, R15, R6.reuse, RZ ;  /* 0x000000060f147210 */ /* 0x080fe20007f7e0ff */
[----:B------:R-:W-:Y:S01]  /*b8a0*/  IMAD R15, R0, 0x122, RZ ;  /* 0x00000122000f7824 */ /* 0x000fe200078e02ff */
[-C--:B------:R-:W-:Y:S01]  /*b8b0*/  LEA.HI.X.SX32 R13, R26, R7.reuse, 0x1, P5 ;  /* 0x000000071a0d7211 */ /* 0x080fe200028f0eff */
[----:B------:R2:W-:Y:S01]  /*b8c0*/  STL.64 [R1+0x13c0], R18 ;  /* 0x0013c01201007387 */ /* 0x0005e20000100a00 */
[----:B------:R-:W-:Y:S01]  /*b8d0*/  LEA.HI.X.SX32 R5, R27, R7, 0x1, P1 ;  /* 0x000000071b057211 */ /* 0x000fe200008f0eff */
[----:B------:R-:W-:Y:S01]  /*b8e0*/  IMAD R14, R0, 0x8d, RZ ;  /* 0x0000008d000e7824 */ /* 0x000fe200078e02ff */
[----:B------:R-:W-:-:S02]  /*b8f0*/  IADD3 R22, P0, R2, R6, RZ ;  /* 0x0000000602167210 */ /* 0x000fc40007f1e0ff */
[-C--:B-1----:R-:W-:Y:S01]  /*b900*/  IADD3 R10, P4, R16, R6.reuse, RZ ;  /* 0x00000006100a7210 */ /* 0x082fe20007f9e0ff */
[C---:B------:R-:W-:Y:S01]  /*b910*/  IMAD R16, R0.reuse, 0x8e, RZ ;  /* 0x0000008e00107824 */ /* 0x040fe200078e02ff */
[----:B------:R1:W-:Y:S01]  /*b920*/  STL.64 [R1+0x12a8], R12 ;  /* 0x0012a80c01007387 */ /* 0x0003e20000100a00 */
[C---:B------:R-:W-:Y:S01]  /*b930*/  IMAD R9, R0.reuse, 0x11c, RZ ;  /* 0x0000011c00097824 */ /* 0x040fe200078e02ff */
[-C--:B--2---:R-:W-:Y:S01]  /*b940*/  IADD3 R18, P1, R15, R6.reuse, RZ ;  /* 0x000000060f127210 */ /* 0x084fe20007f3e0ff */
[----:B------:R-:W-:Y:S01]  /*b950*/  IMAD R15, R0, 0x47, RZ ;  /* 0x00000047000f7824 */ /* 0x000fe200078e02ff */
[-C--:B------:R-:W-:Y:S01]  /*b960*/  LEA.HI.X.SX32 R23, R14, R7.reuse, 0x1, P0 ;  /* 0x000000070e177211 */ /* 0x080fe200000f0eff */
[----:B------:R-:W-:Y:S01]  /*b970*/  IMAD R14, R0, 0x12, RZ ;  /* 0x00000012000e7824 */ /* 0x000fe200078e02ff */
[-C--:B------:R-:W-:Y:S02]  /*b980*/  IADD3 R8, P2, R9, R6.reuse, RZ ;  /* 0x0000000609087210 */ /* 0x080fe40007f5e0ff */
[C---:B-1----:R-:W-:Y:S01]  /*b990*/  IADD3 R12, P5, R16.reuse, R6, RZ ;  /* 0x00000006100c7210 */ /* 0x042fe20007fbe0ff */
[----:B------:R-:W-:Y:S03]  /*b9a0*/  STL.64 [R1+0x1080], R4 ;  /* 0x0010800401007387 */ /* 0x000fe60000100a00 */
[-C--:B------:R-:W-:Y:S01]  /*b9b0*/  LEA.HI.X.SX32 R13, R15, R7.reuse, 0x1, P5 ;  /* 0x000000070f0d7211 */ /* 0x080fe200028f0eff */
[----:B------:R1:W-:Y:S01]  /*b9c0*/  STL.64 [R1+0x1078], R22 ;  /* 0x0010781601007387 */ /* 0x0003e20000100a00 */
[----:B------:R-:W-:Y:S01]  /*b9d0*/  LEA.HI.X.SX32 R9, R16, R7, 0x1, P2 ;  /* 0x0000000710097211 */ /* 0x000fe200010f0eff */
[----:B------:R-:W-:-:S02]  /*b9e0*/  IMAD R15, R0, 0x9, RZ ;  /* 0x00000009000f7824 */ /* 0x000fc400078e02ff */
[----:B------:R2:W-:Y:S01]  /*b9f0*/  STL.64 [R1+0x12a0], R12 ;  /* 0x0012a00c01007387 */ /* 0x0005e20000100a00 */
[C---:B------:R-:W-:Y:S02]  /*ba00*/  IMAD R16, R0.reuse, 0x48, RZ ;  /* 0x0000004800107824 */ /* 0x040fe400078e02ff */
[C---:B-1----:R-:W-:Y:S02]  /*ba10*/  IMAD R23, R0.reuse, 0x8f, RZ ;  /* 0x0000008f00177824 */ /* 0x042fe400078e02ff */
[----:B------:R-:W-:Y:S01]  /*ba20*/  IMAD R22, R0, 0x24, RZ ;  /* 0x0000002400167824 */ /* 0x000fe200078e02ff */
[----:B--2---:R-:W-:Y:S01]  /*ba30*/  IADD3 R12, P5, R14, R6, RZ ;  /* 0x000000060e0c7210 */ /* 0x004fe20007fbe0ff */
[----:B------:R1:W-:Y:S01]  /*ba40*/  STL.64 [R1+0x1070], R8 ;  /* 0x0010700801007387 */ /* 0x0003e20000100a00 */
[-C--:B------:R-:W-:Y:S01]  /*ba50*/  LEA.HI.X.SX32 R11, R23, R7.reuse, 0x1, P4 ;  /* 0x00000007170b7211 */ /* 0x080fe200020f0eff */
[C---:B------:R-:W-:Y:S01]  /*ba60*/  IMAD R2, R0.reuse, 0x90, RZ ;  /* 0x0000009000027824 */ /* 0x040fe200078e02ff */
[----:B------:R-:W-:Y:S01]  /*ba70*/  LEA.HI.X.SX32 R13, R15, R7, 0x1, P5 ;  /* 0x000000070f0d7211 */ /* 0x000fe200028f0eff */
[----:B------:R-:W-:-:S02]  /*ba80*/  IMAD R15, R0, 0x126, RZ ;  /* 0x00000126000f7824 */ /* 0x000fc400078e02ff */
[----:B------:R2:W-:Y:S01]  /*ba90*/  STL.64 [R1+0x1068], R10 ;  /* 0x0010680a01007387 */ /* 0x0005e20000100a00 */
[----:B-1----:R-:W-:-:S03]  /*baa0*/  IADD3 R8, P2, R22, R6, RZ ;  /* 0x0000000616087210 */ /* 0x002fc60007f5e0ff */
[----:B------:R1:W-:Y:S01]  /*bab0*/  STL.64 [R1+0x1490], R12 ;  /* 0x0014900c01007387 */ /* 0x0003e20000100a00 */
[----:B------:R-:W-:Y:S02]  /*bac0*/  LEA.HI.X.SX32 R9, R14, R7, 0x1, P2 ;  /* 0x000000070e097211 */ /* 0x000fe400010f0eff */
[----:B--2---:R-:W-:-:S03]  /*bad0*/  IADD3 R10, P4, R16, R6, RZ ;  /* 0x00000006100a7210 */ /* 0x004fc60007f9e0ff */
[----:B------:R2:W-:Y:S01]  /*bae0*/  STL.64 [R1+0x1448], R8 ;  /* 0x0014480801007387 */ /* 0x0005e20000100a00 */
[----:B------:R-:W-:Y:S02]  /*baf0*/  LEA.HI.X.SX32 R11, R22, R7, 0x1, P4 ;  /* 0x00000007160b7211 */ /* 0x000fe400020f0eff */
[----:B-1----:R-:W-:-:S04]  /*bb00*/  IADD3 R12, P5, R2, R6, RZ ;  /* 0x00000006020c7210 */ /* 0x002fc80007fbe0ff */
[-C--:B------:R-:W-:Y:S02]  /*bb10*/  LEA.HI.X.SX32 R13, R16, R7.reuse, 0x1, P5 ;  /* 0x00000007100d7211 */ /* 0x080fe400028f0eff */
[-C--:B--2---:R-:W-:Y:S01]  /*bb20*/  IADD3 R8, P2, R15, R6.reuse, RZ ;  /* 0x000000060f087210 */ /* 0x084fe20007f5e0ff */
[C---:B------:R-:W-:Y:S01]  /*bb30*/  IMAD R15, R0.reuse, 0x92, RZ ;  /* 0x00000092000f7824 */ /* 0x040fe200078e02ff */
[----:B------:R1:W-:Y:S01]  /*bb40*/  STL.64 [R1+0x13b8], R10 ;  /* 0x0013b80a01007387 */ /* 0x0003e20000100a00 */
[----:B------:R-:W-:Y:S01]  /*bb50*/  IMAD R16, R0, 0x91, RZ ;  /* 0x0000009100107824 */ /* 0x000fe200078e02ff */
[-C--:B------:R-:W-:Y:S01]  /*bb60*/  LEA.HI.X.SX32 R21, R2, R7.reuse, 0x1, P3 ;  /* 0x0000000702157211 */ /* 0x080fe200018f0eff */
[C---:B------:R-:W-:Y:S01]  /*bb70*/  IMAD R14, R0.reuse, 0x128, RZ ;  /* 0x00000128000e7824 */ /* 0x040fe200078e02ff */
[----:B------:R2:W-:Y:S01]  /*bb80*/  STL.64 [R1+0x1298], R12 ;  /* 0x0012980c01007387 */ /* 0x0005e20000100a00 */
[----:B------:R-:W-:Y:S01]  /*bb90*/  IMAD R2, R0, 0x49, RZ ;  /* 0x0000004900027824 */ /* 0x000fe200078e02ff */
[----:B------:R-:W-:Y:S01]  /*bba0*/  LEA.HI.X.SX32 R19, R16, R7, 0x1, P1 ;  /* 0x0000000710137211 */ /* 0x000fe200008f0eff */
[----:B------:R-:W-:Y:S01]  /*bbb0*/  IMAD R5, R0, 0x124, RZ ;  /* 0x0000012400057824 */ /* 0x000fe200078e02ff */
[----:B------:R3:W-:Y:S01]  /*bbc0*/  STL.64 [R1+0x1060], R20 ;  /* 0x0010601401007387 */ /* 0x0007e20000100a00 */
[----:B-1----:R-:W-:-:S02]  /*bbd0*/  IADD3 R10, P4, R14, R6, RZ ;  /* 0x000000060e0a7210 */ /* 0x002fc40007f9e0ff */
[----:B--2---:R-:W-:Y:S01]  /*bbe0*/  IADD3 R12, P5, R15, R6, RZ ;  /* 0x000000060f0c7210 */ /* 0x004fe20007fbe0ff */
[----:B------:R-:W-:-:S03]  /*bbf0*/  IMAD R14, R0, 0x12a, RZ ;  /* 0x0000012a000e7824 */ /* 0x000fc600078e02ff */
[-C--:B------:R-:W-:Y:S01]  /*bc00*/  LEA.HI.X.SX32 R13, R2, R7.reuse, 0x1, P5 ;  /* 0x00000007020d7211 */ /* 0x080fe200028f0eff */
[----:B------:R-:W-:Y:S01]  /*bc10*/  STL.64 [R1+0x1058], R18 ;  /* 0x0010581201007387 */ /* 0x000fe20000100a00 */
[-C--:B------:R-:W-:Y:S02]  /*bc20*/  IADD3 R4, P0, R5, R6.reuse, RZ ;  /* 0x0000000605047210 */ /* 0x080fe40007f1e0ff */
[----:B---3--:R-:W-:Y:S01]  /*bc30*/  IADD3 R20, P3, R14, R6, RZ ;  /* 0x000000060e147210 */ /* 0x008fe20007f7e0ff */
[----:B------:R1:W-:Y:S01]  /*bc40*/  STL.64 [R1+0x1290], R12 ;  /* 0x0012900c01007387 */ /* 0x0003e20000100a00 */
[C---:B------:R-:W-:Y:S01]  /*bc50*/  IMAD R14, R0.reuse, 0x12c, RZ ;  /* 0x0000012c000e7824 */ /* 0x040fe200078e02ff */
[----:B------:R-:W-:Y:S01]  /*bc60*/  LEA.HI.X.SX32 R5, R15, R7, 0x1, P0 ;  /* 0x000000070f057211 */ /* 0x000fe200000f0eff */
[----:B------:R-:W-:-:S03]  /*bc70*/  IMAD R16, R0, 0x4a, RZ ;  /* 0x0000004a00107824 */ /* 0x000fc600078e02ff */
[----:B------:R-:W-:Y:S01]  /*bc80*/  IADD3 R22, P1, R14, R6, RZ ;  /* 0x000000060e167210 */ /* 0x000fe20007f3e0ff */
[C---:B-1----:R-:W-:Y:S02]  /*bc90*/  IMAD R13, R0.reuse, 0x93, RZ ;  /* 0x00000093000d7824 */ /* 0x042fe400078e02ff */
[----:B------:R-:W-:-:S03]  /*bca0*/  IMAD R14, R0, 0x94, RZ ;  /* 0x00000094000e7824 */ /* 0x000fc600078e02ff */
[----:B------:R-:W-:Y:S01]  /*bcb0*/  LEA.HI.X.SX32 R9, R13, R7, 0x1, P2 ;  /* 0x000000070d097211 */ /* 0x000fe200010f0eff */
[----:B------:R1:W-:Y:S01]  /*bcc0*/  STL.64 [R1+0x1050], R4 ;  /* 0x0010500401007387 */ /* 0x0003e20000100a00 */
[----:B------:R-:W-:-:S03]  /*bcd0*/  IADD3 R18, P5, R16, R6, RZ ;  /* 0x0000000610127210 */ /* 0x000fc60007fbe0ff */
[----:B------:R2:W-:Y:S01]  /*bce0*/  STL.64 [R1+0x1048], R8 ;  /* 0x0010480801007387 */ /* 0x0005e20000100a00 */
[----:B------:R-:W-:Y:S01]  /*bcf0*/  IMAD R15, R0, 0x12e, RZ ;  /* 0x0000012e000f7824 */ /* 0x000fe200078e02ff */
[C---:B------:R-:W-:Y:S02]  /*bd00*/  LEA.HI.X.SX32 R11, R14.reuse, R7, 0x1, P4 ;  /* 0x000000070e0b7211 */ /* 0x040fe400020f0eff */
[----:B-1----:R-:W-:Y:S01]  /*bd10*/  IADD3 R4, P0, R14, R6, RZ ;  /* 0x000000060e047210 */ /* 0x002fe20007f1e0ff */
[----:B--2---:R-:W-:-:S03]  /*bd20*/  IMAD R8, R0, 0x25, RZ ;  /* 0x0000002500087824 */ /* 0x004fc600078e02ff */
[-C--:B------:R-:W-:Y:S01]  /*bd30*/  LEA.HI.X.SX32 R5, R16, R7.reuse, 0x1, P0 ;  /* 0x0000000710057211 */ /* 0x080fe200000f0eff */
[C---:B------:R-:W-:Y:S01]  /*bd40*/  IMAD R16, R0.reuse, 0x132, RZ ;  /* 0x0000013200107824 */ /* 0x040fe200078e02ff */
[----:B------:R-:W-:Y:S01]  /*bd50*/  IADD3 R12, P2, R15, R6, RZ ;  /* 0x000000060f0c7210 */ /* 0x000fe20007f5e0ff */
[----:B------:R-:W-:Y:S01]  /*bd60*/  IMAD R14, R0, 0x95, RZ ;  /* 0x00000095000e7824 */ /* 0x000fe200078e02ff */
[----:B------:R-:W-:Y:S01]  /*bd70*/  LEA.HI.X.SX32 R19, R8, R7, 0x1, P5 ;  /* 0x0000000708137211 */ /* 0x000fe200028f0eff */
[----:B------:R-:W-:-:S03]  /*bd80*/  IMAD R15, R0, 0x96, RZ ;  /* 0x00000096000f7824 */ /* 0x000fc600078e02ff */
[----:B------:R-:W-:Y:S01]  /*bd90*/  LEA.HI.X.SX32 R21, R14, R7, 0x1, P3 ;  /* 0x000000070e157211 */ /* 0x000fe200018f0eff */
[----:B------:R1:W-:Y:S04]  /*bda0*/  STL.64 [R1+0x13b0], R18 ;  /* 0x0013b01201007387 */ /* 0x0003e80000100a00 */
[----:B------:R2:W-:Y:S01]  /*bdb0*/  STL.64 [R1+0x1288], R4 ;  /* 0x0012880401007387 */ /* 0x0005e20000100a00 */
[----:B------:R-:W-:-:S03]  /*bdc0*/  IMAD R14, R0, 0x26, RZ ;  /* 0x00000026000e7824 */ /* 0x000fc600078e02ff */
[----:B------:R-:W-:Y:S01]  /*bdd0*/  STL.64 [R1+0x1040], R10 ;  /* 0x0010400a01007387 */ /* 0x000fe20000100a00 */
[-C--:B-1----:R-:W-:Y:S01]  /*bde0*/  IADD3 R18, P4, R16, R6.reuse, RZ ;  /* 0x0000000610127210 */ /* 0x082fe20007f9e0ff */
[----:B------:R-:W-:Y:S01]  /*bdf0*/  IMAD R16, R0, 0x4b, RZ ;  /* 0x0000004b00107824 */ /* 0x000fe200078e02ff */
[C---:B--2---:R-:W-:Y:S01]  /*be00*/  IADD3 R4, P0, R15.reuse, R6, RZ ;  /* 0x000000060f047210 */ /* 0x044fe20007f1e0ff */
[----:B------:R1:W-:Y:S01]  /*be10*/  STL.64 [R1+0x1038], R20 ;  /* 0x0010381401007387 */ /* 0x0003e20000100a00 */
[-C--:B------:R-:W-:Y:S02]  /*be20*/  LEA.HI.X.SX32 R23, R15, R7.reuse, 0x1, P1 ;  /* 0x000000070f177211 */ /* 0x080fe400008f0eff */
[----:B------:R-:W-:Y:S01]  /*be30*/  LEA.HI.X.SX32 R5, R16, R7, 0x1, P0 ;  /* 0x0000000710057211 */ /* 0x000fe200000f0eff */
[C---:B------:R-:W-:Y:S02]  /*be40*/  IMAD R16, R0.reuse, 0x4c, RZ ;  /* 0x0000004c00107824 */ /* 0x040fe400078e02ff */
[----:B------:R-:W-:-:S02]  /*be50*/  IMAD R2, R0, 0x98, RZ ;  /* 0x0000009800027824 */ /* 0x000fc400078e02ff */
[C---:B-1----:R-:W-:Y:S01]  /*be60*/  IMAD R20, R0.reuse, 0x97, RZ ;  /* 0x0000009700147824 */ /* 0x042fe200078e02ff */
[----:B------:R1:W-:Y:S01]  /*be70*/  STL.64 [R1+0x1280], R4 ;  /* 0x0012800401007387 */ /* 0x0003e20000100a00 */
[C---:B------:R-:W-:Y:S02]  /*be80*/  IMAD R9, R0.reuse, 0x130, RZ ;  /* 0x0000013000097824 */ /* 0x040fe400078e02ff */
[----:B------:R-:W-:Y:S01]  /*be90*/  IMAD R15, R0, 0x13, RZ ;  /* 0x00000013000f7824 */ /* 0x000fe200078e02ff */
[----:B------:R-:W-:Y:S01]  /*bea0*/  LEA.HI.X.SX32 R13, R20, R7, 0x1, P2 ;  /* 0x00000007140d7211 */ /* 0x000fe200010f0eff */
[----:B------:R2:W-:Y:S01]  /*beb0*/  STL.64 [R1+0x1030], R22 ;  /* 0x0010301601007387 */ /* 0x0005e20000100a00 */
[-C--:B------:R-:W-:Y:S02]  /*bec0*/  IADD3 R20, P2, R2, R6.reuse, RZ ;  /* 0x0000000602147210 */ /* 0x080fe40007f5e0ff */
[-C--:B------:R-:W-:Y:S02]  /*bed0*/  IADD3 R8, P5, R9, R6.reuse, RZ ;  /* 0x0000000609087210 */ /* 0x080fe40007fbe0ff */
[-C--:B-1----:R-:W-:Y:S01]  /*bee0*/  IADD3 R4, P0, R14, R6.reuse, RZ ;  /* 0x000000060e047210 */ /* 0x082fe20007f1e0ff */
[----:B------:R1:W-:Y:S01]  /*bef0*/  STL.64 [R1+0x1028], R12 ;  /* 0x0010280c01007387 */ /* 0x0003e20000100a00 */
[----:B--2---:R-:W-:-:S02]  /*bf00*/  IADD3 R22, P1, R16, R6, RZ ;  /* 0x0000000610167210 */ /* 0x004fc40007f3e0ff */
[-C--:B------:R-:W-:Y:S02]  /*bf10*/  LEA.HI.X.SX32 R5, R15, R7.reuse, 0x1, P0 ;  /* 0x000000070f057211 */ /* 0x080fe400000f0eff */
[-C--:B------:R-:W-:Y:S02]  /*bf20*/  LEA.HI.X.SX32 R23, R14, R7.reuse, 0x1, P1 ;  /* 0x000000070e177211 */ /* 0x080fe400008f0eff */
[-C--:B------:R-:W-:Y:S01]  /*bf30*/  LEA.HI.X.SX32 R21, R16, R7.reuse, 0x1, P2 ;  /* 0x0000000710157211 */ /* 0x080fe200010f0eff */
[----:B-1----:R-:W-:Y:S01]  /*bf40*/  IMAD R13, R0, 0x136, RZ ;  /* 0x00000136000d7824 */ /* 0x002fe200078e02ff */
[----:B------:R-:W-:Y:S01]  /*bf50*/  LEA.HI.X.SX32 R9, R2, R7, 0x1, P5 ;  /* 0x0000000702097211 */ /* 0x000fe200028f0eff */
[----:B------:R1:W-:Y:S01]  /*bf60*/  STL.64 [R1+0x1440], R4 ;  /* 0x0014400401007387 */ /* 0x0003e20000100a00 */
[----:B------:R-:W-:-:S03]  /*bf70*/  IMAD R12, R0, 0x13a, RZ ;  /* 0x0000013a000c7824 */ /* 0x000fc600078e02ff */
[----:B------:R2:W-:Y:S04]  /*bf80*/  STL.64 [R1+0x13a8], R22 ;  /* 0x0013a81601007387 */ /* 0x0005e80000100a00 */
[----:B------:R-:W-:Y:S01]  /*bf90*/  STL.64 [R1+0x1278], R20 ;  /* 0x0012781401007387 */ /* 0x000fe20000100a00 */
[-C--:B-1----:R-:W-:Y:S01]  /*bfa0*/  IADD3 R4, P0, R13, R6.reuse, RZ ;  /* 0x000000060d047210 */ /* 0x082fe20007f1e0ff */
[C---:B------:R-:W-:Y:S02]  /*bfb0*/  IMAD R13, R0.reuse, 0x9a, RZ ;  /* 0x0000009a000d7824 */ /* 0x040fe400078e02ff */
[----:B------:R1:W-:Y:S01]  /*bfc0*/  STL.64 [R1+0x1020], R8 ;  /* 0x0010200801007387 */ /* 0x0003e20000100a00 */
[C---:B------:R-:W-:Y:S02]  /*bfd0*/  IMAD R11, R0.reuse, 0x134, RZ ;  /* 0x00000134000b7824 */ /* 0x040fe400078e02ff */
[-C--:B--2---:R-:W-:Y:S01]  /*bfe0*/  IADD3 R22, P2, R13, R6.reuse, RZ ;  /* 0x000000060d167210 */ /* 0x084fe20007f5e0ff */
[----:B------:R-:W-:Y:S01]  /*bff0*/  IMAD R16, R0, 0x99, RZ ;  /* 0x0000009900107824 */ /* 0x000fe200078e02ff */
[-C--:B-1----:R-:W-:Y:S01]  /*c000*/  IADD3 R8, P5, R12, R6.reuse, RZ ;  /* 0x000000060c087210 */ /* 0x082fe20007fbe0ff */
[----:B------:R-:W-:Y:S01]  /*c010*/  IMAD R12, R0, 0x4d, RZ ;  /* 0x0000004d000c7824 */ /* 0x000fe200078e02ff */
[----:B------:R-:W-:-:S04]  /*c020*/  IADD3 R10, P3, R11, R6, RZ ;  /* 0x000000060b0a7210 */ /* 0x000fc80007f7e0ff */
[-C--:B------:R-:W-:Y:S01]  /*c030*/  LEA.HI.X.SX32 R23, R12, R7.reuse, 0x1, P2 ;  /* 0x000000070c177211 */ /* 0x080fe200010f0eff */
[----:B------:R-:W-:Y:S01]  /*c040*/  IMAD R12, R0, 0x9b, RZ ;  /* 0x0000009b000c7824 */ /* 0x000fe200078e02ff */
[-C--:B------:R-:W-:Y:S02]  /*c050*/  LEA.HI.X.SX32 R19, R16, R7.reuse, 0x1, P4 ;  /* 0x0000000710137211 */ /* 0x080fe400020f0eff */
[-C--:B------:R-:W-:Y:S02]  /*c060*/  LEA.HI.X.SX32 R11, R13, R7.reuse, 0x1, P3 ;  /* 0x000000070d0b7211 */ /* 0x080fe400018f0eff */
[----:B------:R-:W-:Y:S01]  /*c070*/  LEA.HI.X.SX32 R5, R12, R7, 0x1, P0 ;  /* 0x000000070c057211 */ /* 0x000fe200000f0eff */
[C---:B------:R-:W-:Y:S01]  /*c080*/  IMAD R16, R0.reuse, 0x4e, RZ ;  /* 0x0000004e00107824 */ /* 0x040fe200078e02ff */
[----:B------:R-:W-:Y:S01]  /*c090*/  STL.64 [R1+0x1018], R18 ;  /* 0x0010181201007387 */ /* 0x000fe20000100a00 */
[C---:B------:R-:W-:Y:S02]  /*c0a0*/  IMAD R20, R0.reuse, 0x9c, RZ ;  /* 0x0000009c00147824 */ /* 0x040fe400078e02ff */
[----:B------:R-:W-:Y:S01]  /*c0b0*/  IMAD R15, R0, 0x138, RZ ;  /* 0x00000138000f7824 */ /* 0x000fe200078e02ff */
[----:B------:R1:W-:Y:S04]  /*c0c0*/  STL.64 [R1+0x1270], R22 ;  /* 0x0012701601007387 */ /* 0x0003e80000100a00 */
[----:B------:R2:W-:Y:S04]  /*c0d0*/  STL.64 [R1+0x1010], R10 ;  /* 0x0010100a01007387 */ /* 0x0005e80000100a00 */
[----:B------:R3:W-:Y:S01]  /*c0e0*/  STL.64 [R1+0x1008], R4 ;  /* 0x0010080401007387 */ /* 0x0007e20000100a00 */
[----:B------:R-:W-:-:S02]  /*c0f0*/  IADD3 R14, P1, R15, R6, RZ ;  /* 0x000000060f0e7210 */ /* 0x000fc40007f3e0ff */
[-C--:B-1----:R-:W-:Y:S01]  /*c100*/  IADD3 R22, P2, R16, R6.reuse, RZ ;  /* 0x0000000610167210 */ /* 0x082fe20007f5e0ff */
[----:B------:R-:W-:Y:S01]  /*c110*/  IMAD R2, R0, 0x13c, RZ ;  /* 0x0000013c00027824 */ /* 0x000fe200078e02ff */
[----:B--2---:R-:W-:Y:S01]  /*c120*/  IADD3 R10, P3, R20, R6, RZ ;  /* 0x00000006140a7210 */ /* 0x004fe20007f7e0ff */
[----:B---3--:R-:W-:-:S03]  /*c130*/  IMAD R4, R0, 0x27, RZ ;  /* 0x0000002700047824 */ /* 0x008fc600078e02ff */
[-C--:B------:R-:W-:Y:S01]  /*c140*/  LEA.HI.X.SX32 R11, R16, R7.reuse, 0x1, P3 ;  /* 0x00000007100b7211 */ /* 0x080fe200018f0eff */
[----:B------:R-:W-:Y:S01]  /*c150*/  IMAD R16, R0, 0x142, RZ ;  /* 0x0000014200107824 */ /* 0x000fe200078e02ff */
[-C--:B------:R-:W-:Y:S02]  /*c160*/  LEA.HI.X.SX32 R15, R20, R7.reuse, 0x1, P1 ;  /* 0x00000007140f7211 */ /* 0x080fe400008f0eff */
[----:B------:R-:W-:Y:S02]  /*c170*/  LEA.HI.X.SX32 R23, R4, R7, 0x1, P2 ;  /* 0x0000000704177211 */ /* 0x000fe400010f0eff */
[-C--:B------:R-:W-:Y:S01]  /*c180*/  IADD3 R18, P4, R2, R6.reuse, RZ ;  /* 0x0000000602127210 */ /* 0x080fe20007f9e0ff */
[----:B------:R-:W-:Y:S02]  /*c190*/  IMAD R2, R0, 0x9e, RZ ;  /* 0x0000009e00027824 */ /* 0x000fe400078e02ff */
[----:B------:R-:W-:Y:S01]  /*c1a0*/  STL.64 [R1+0x13a0], R22 ;  /* 0x0013a01601007387 */ /* 0x000fe20000100a00 */
[----:B------:R-:W-:-:S03]  /*c1b0*/  IADD3 R20, P1, R16, R6, RZ ;  /* 0x0000000610147210 */ /* 0x000fc60007f3e0ff */
[----:B------:R1:W-:Y:S01]  /*c1c0*/  STL.64 [R1+0x1268], R10 ;  /* 0x0012680a01007387 */ /* 0x0003e20000100a00 */
[----:B------:R-:W-:-:S03]  /*c1d0*/  IMAD R16, R0, 0x4f, RZ ;  /* 0x0000004f00107824 */ /* 0x000fc600078e02ff */
[----:B------:R2:W-:Y:S01]  /*c1e0*/  STL.64 [R1+0x1000], R14 ;  /* 0x0010000e01007387 */ /* 0x0005e20000100a00 */
[----:B------:R-:W-:Y:S01]  /*c1f0*/  IMAD R13, R0, 0x13e, RZ ;  /* 0x0000013e000d7824 */ /* 0x000fe200078e02ff */
[----:B-1----:R-:W-:Y:S01]  /*c200*/  IADD3 R10, P3, R2, R6, RZ ;  /* 0x00000006020a7210 */ /* 0x002fe20007f7e0ff */
[----:B--2---:R-:W-:-:S03]  /*c210*/  IMAD R14, R0, 0x9d, RZ ;  /* 0x0000009d000e7824 */ /* 0x004fc600078e02ff */
[-C--:B------:R-:W-:Y:S01]  /*c220*/  LEA.HI.X.SX32 R11, R16, R7.reuse, 0x1, P3 ;  /* 0x00000007100b7211 */ /* 0x080fe200018f0eff */
[----:B------:R-:W-:Y:S01]  /*c230*/  IMAD R15, R0, 0x144, RZ ;  /* 0x00000144000f7824 */ /* 0x000fe200078e02ff */
[-C--:B------:R-:W-:Y:S01]  /*c240*/  LEA.HI.X.SX32 R9, R14, R7.reuse, 0x1, P5 ;  /* 0x000000070e097211 */ /* 0x080fe200028f0eff */
[C---:B------:R-:W-:Y:S01]  /*c250*/  IMAD R14, R0.reuse, 0xa, RZ ;  /* 0x0000000a000e7824 */ /* 0x040fe200078e02ff */
[----:B------:R-:W-:Y:S01]  /*c260*/  IADD3 R12, P0, R13, R6, RZ ;  /* 0x000000060d0c7210 */ /* 0x000fe20007f1e0ff */
[----:B------:R-:W-:Y:S01]  /*c270*/  IMAD R16, R0, 0x9f, RZ ;  /* 0x0000009f00107824 */ /* 0x000fe200078e02ff */
[----:B------:R-:W-:Y:S01]  /*c280*/  LEA.HI.X.SX32 R19, R2, R7, 0x1, P4 ;  /* 0x0000000702137211 */ /* 0x000fe200020f0eff */
[----:B------:R1:W-:Y:S01]  /*c290*/  STL.64 [R1+0xff8], R8 ;  /* 0x000ff80801007387 */ /* 0x0003e20000100a00 */
[----:B------:R-:W-:-:S03]  /*c2a0*/  IMAD R23, R0, 0x5, RZ ;  /* 0x0000000500177824 */ /* 0x000fc600078e02ff */
[----:B------:R2:W-:Y:S01]  /*c2b0*/  STL.64 [R1+0x1260], R10 ;  /* 0x0012600a01007387 */ /* 0x0005e20000100a00 */
[-C--:B------:R-:W-:Y:S01]  /*c2c0*/  LEA.HI.X.SX32 R13, R16, R7.reuse, 0x1, P0 ;  /* 0x00000007100d7211 */ /* 0x080fe200000f0eff */
[C---:B------:R-:W-:Y:S01]  /*c2d0*/  IMAD R22, R0.reuse, 0x28, RZ ;  /* 0x0000002800167824 */ /* 0x040fe200078e02ff */
[-C--:B-1----:R-:W-:Y:S01]  /*c2e0*/  IADD3 R8, P5, R15, R6.reuse, RZ ;  /* 0x000000060f087210 */ /* 0x082fe20007fbe0ff */
[----:B------:R-:W-:Y:S01]  /*c2f0*/  IMAD R15, R0, 0x14, RZ ;  /* 0x00000014000f7824 */ /* 0x000fe200078e02ff */
[----:B--2---:R-:W-:Y:S01]  /*c300*/  IADD3 R10, P3, R14, R6, RZ ;  /* 0x000000060e0a7210 */ /* 0x004fe20007f7e0ff */
[----:B------:R1:W-:Y:S01]  /*c310*/  STL.64 [R1+0xff0], R18 ;  /* 0x000ff01201007387 */ /* 0x0003e20000100a00 */
[C---:B------:R-:W-:Y:S02]  /*c320*/  IMAD R16, R0.reuse, 0x50, RZ ;  /* 0x0000005000107824 */ /* 0x040fe400078e02ff */
[----:B------:R-:W-:Y:S01]  /*c330*/  LEA.HI.X.SX32 R11, R23, R7, 0x1, P3 ;  /* 0x00000007170b7211 */ /* 0x000fe200018f0eff */
[----:B------:R2:W-:Y:S01]  /*c340*/  STL.64 [R1+0xfe8], R12 ;  /* 0x000fe80c01007387 */ /* 0x0005e20000100a00 */
[----:B------:R-:W-:-:S03]  /*c350*/  IMAD R2, R0, 0xa0, RZ ;  /* 0x000000a000027824 */ /* 0x000fc600078e02ff */
[----:B------:R3:W-:Y:S01]  /*c360*/  STL.64 [R1+0x14b0], R10 ;  /* 0x0014b00a01007387 */ /* 0x0007e20000100a00 */
[CC--:B-1----:R-:W-:Y:S01]  /*c370*/  IADD3 R18, P4, R15.reuse, R6.reuse, RZ ;  /* 0x000000060f127210 */ /* 0x0c2fe20007f9e0ff */
[----:B------:R-:W-:Y:S01]  /*c380*/  IMAD R5, R0, 0x140, RZ ;  /* 0x0000014000057824 */ /* 0x000fe200078e02ff */
[-C--:B--2---:R-:W-:Y:S02]  /*c390*/  IADD3 R12, P0, R22, R6.reuse, RZ ;  /* 0x00000006160c7210 */ /* 0x084fe40007f1e0ff */
[-C--:B------:R-:W-:Y:S02]  /*c3a0*/  LEA.HI.X.SX32 R19, R14, R7.reuse, 0x1, P4 ;  /* 0x000000070e137211 */ /* 0x080fe400020f0eff */
[-C--:B---3--:R-:W-:Y:S02]  /*c3b0*/  IADD3 R10, P3, R16, R6.reuse, RZ ;  /* 0x00000006100a7210 */ /* 0x088fe40007f7e0ff */
[-C--:B------:R-:W-:Y:S01]  /*c3c0*/  LEA.HI.X.SX32 R13, R15, R7.reuse, 0x1, P0 ;  /* 0x000000070f0d7211 */ /* 0x080fe200000f0eff */
[----:B------:R1:W-:Y:S01]  /*c3d0*/  STL.64 [R1+0x1488], R18 ;  /* 0x0014881201007387 */ /* 0x0003e20000100a00 */
[-C--:B------:R-:W-:Y:S01]  /*c3e0*/  LEA.HI.X.SX32 R11, R22, R7.reuse, 0x1, P3 ;  /* 0x00000007160b7211 */ /* 0x080fe200018f0eff */
[C---:B------:R-:W-:Y:S01]  /*c3f0*/  IMAD R14, R0.reuse, 0x146, RZ ;  /* 0x00000146000e7824 */ /* 0x040fe200078e02ff */
[----:B------:R-:W-:Y:S01]  /*c400*/  IADD3 R4, P2, R5, R6, RZ ;  /* 0x0000000605047210 */ /* 0x000fe20007f5e0ff */
[----:B------:R-:W-:Y:S01]  /*c410*/  IMAD R15, R0, 0x148, RZ ;  /* 0x00000148000f7824 */ /* 0x000fe200078e02ff */
[----:B------:R2:W-:Y:S02]  /*c420*/  STL.64 [R1+0x1438], R12 ;  /* 0x0014380c01007387 */ /* 0x0005e40000100a00 */
[----:B------:R-:W-:-:S02]  /*c430*/  LEA.HI.X.SX32 R5, R2, R7, 0x1, P2 ;  /* 0x0000000702057211 */ /* 0x000fc400010f0eff */
[-C--:B-1----:R-:W-:Y:S01]  /*c440*/  IADD3 R18, P4, R2, R6.reuse, RZ ;  /* 0x0000000602127210 */ /* 0x082fe20007f9e0ff */
[----:B------:R1:W-:Y:S03]  /*c450*/  STL.64 [R1+0x1398], R10 ;  /* 0x0013980a01007387 */ /* 0x0003e60000100a00 */
[----:B------:R-:W-:Y:S01]  /*c460*/  LEA.HI.X.SX32 R19, R16, R7, 0x1, P4 ;  /* 0x0000000710137211 */ /* 0x000fe200020f0eff */
[----:B------:R-:W-:Y:S01]  /*c470*/  IMAD R16, R0, 0xa1, RZ ;  /* 0x000000a100107824 */ /* 0x000fe200078e02ff */
[-C--:B--2---:R-:W-:Y:S01]  /*c480*/  IADD3 R12, P0, R14, R6.reuse, RZ ;  /* 0x000000060e0c7210 */ /* 0x084fe20007f1e0ff */
[C---:B------:R-:W-:Y:S02]  /*c490*/  IMAD R14, R0.reuse, 0xa2, RZ ;  /* 0x000000a2000e7824 */ /* 0x040fe400078e02ff */
[----:B------:R2:W-:Y:S01]  /*c4a0*/  STL.64 [R1+0x1258], R18 ;  /* 0x0012581201007387 */ /* 0x0005e20000100a00 */
[----:B-1----:R-:W-:Y:S01]  /*c4b0*/  IADD3 R10, P3, R15, R6, RZ ;  /* 0x000000060f0a7210 */ /* 0x002fe20007f7e0ff */
[----:B------:R-:W-:-:S02]  /*c4c0*/  IMAD R15, R0, 0x14a, RZ ;  /* 0x0000014a000f7824 */ /* 0x000fc400078e02ff */
[----:B------:R1:W-:Y:S01]  /*c4d0*/  STL.64 [R1+0xfe0], R4 ;  /* 0x000fe00401007387 */ /* 0x0003e20000100a00 */
[----:B------:R-:W-:Y:S01]  /*c4e0*/  IMAD R2, R0, 0x51, RZ ;  /* 0x0000005100027824 */ /* 0x000fe200078e02ff */
[-C--:B------:R-:W-:Y:S02]  /*c4f0*/  LEA.HI.X.SX32 R21, R16, R7.reuse, 0x1, P1 ;  /* 0x0000000710157211 */ /* 0x080fe400008f0eff */
[-C--:B--2---:R-:W-:Y:S01]  /*c500*/  IADD3 R18, P4, R14, R6.reuse, RZ ;  /* 0x000000060e127210 */ /* 0x084fe20007f9e0ff */
[C---:B------:R-:W-:Y:S01]  /*c510*/  IMAD R16, R0.reuse, 0x52, RZ ;  /* 0x0000005200107824 */ /* 0x040fe200078e02ff */
[----:B-1----:R-:W-:Y:S01]  /*c520*/  IADD3 R4, P2, R15, R6, RZ ;  /* 0x000000060f047210 */ /* 0x002fe20007f5e0ff */
[----:B------:R-:W-:Y:S01]  /*c530*/  IMAD R15, R0, 0x14c, RZ ;  /* 0x0000014c000f7824 */ /* 0x000fe200078e02ff */
[-C--:B------:R-:W-:Y:S01]  /*c540*/  LEA.HI.X.SX32 R19, R2, R7.reuse, 0x1, P4 ;  /* 0x0000000702137211 */ /* 0x080fe200020f0eff */
[----:B------:R1:W-:Y:S01]  /*c550*/  STL.64 [R1+0xfd8], R20 ;  /* 0x000fd81401007387 */ /* 0x0003e20000100a00 */
[----:B------:R-:W-:Y:S01]  /*c560*/  LEA.HI.X.SX32 R9, R14, R7, 0x1, P5 ;  /* 0x000000070e097211 */ /* 0x000fe200028f0eff */
[----:B------:R-:W-:-:S02]  /*c570*/  IMAD R2, R0, 0xa3, RZ ;  /* 0x000000a300027824 */ /* 0x000fc400078e02ff */
[----:B------:R2:W-:Y:S01]  /*c580*/  STL.64 [R1+0x1250], R18 ;  /* 0x0012501201007387 */ /* 0x0005e20000100a00 */
[C---:B------:R-:W-:Y:S01]  /*c590*/  IMAD R22, R0.reuse, 0x29, RZ ;  /* 0x0000002900167824 */ /* 0x040fe200078e02ff */
[-C--:B-1----:R-:W-:Y:S01]  /*c5a0*/  IADD3 R20, P1, R15, R6.reuse, RZ ;  /* 0x000000060f147210 */ /* 0x082fe20007f3e0ff */
[----:B------:R-:W-:Y:S01]  /*c5b0*/  IMAD R15, R0, 0xa4, RZ ;  /* 0x000000a4000f7824 */ /* 0x000fe200078e02ff */
[----:B------:R1:W-:Y:S01]  /*c5c0*/  STL.64 [R1+0xfd0], R8 ;  /* 0x000fd00801007387 */ /* 0x0003e20000100a00 */
[-C--:B--2---:R-:W-:Y:S01]  /*c5d0*/  IADD3 R18, P4, R16, R6.reuse, RZ ;  /* 0x0000000610127210 */ /* 0x084fe20007f9e0ff */
[----:B------:R-:W-:Y:S01]  /*c5e0*/  IMAD R14, R0, 0x14e, RZ ;  /* 0x0000014e000e7824 */ /* 0x000fe200078e02ff */
[-C--:B------:R-:W-:Y:S01]  /*c5f0*/  LEA.HI.X.SX32 R13, R2, R7.reuse, 0x1, P0 ;  /* 0x00000007020d7211 */ /* 0x080fe200000f0eff */
[----:B------:R-:W-:Y:S01]  /*c600*/  IMAD R2, R0, 0x150, RZ ;  /* 0x0000015000027824 */ /* 0x000fe200078e02ff */
[-C--:B------:R-:W-:Y:S02]  /*c610*/  LEA.HI.X.SX32 R19, R22, R7.reuse, 0x1, P4 ;  /* 0x0000000716137211 */ /* 0x080fe400020f0eff */
[C---:B-1----:R-:W-:Y:S01]  /*c620*/  IADD3 R8, P5, R15.reuse, R6, RZ ;  /* 0x000000060f087210 */ /* 0x042fe20007fbe0ff */
[----:B------:R1:W-:Y:S01]  /*c630*/  STL.64 [R1+0xfc8], R12 ;  /* 0x000fc80c01007387 */ /* 0x0003e20000100a00 */
[----:B------:R-:W-:-:S02]  /*c640*/  LEA.HI.X.SX32 R11, R15, R7, 0x1, P3 ;  /* 0x000000070f0b7211 */ /* 0x000fc400018f0eff */
[----:B------:R-:W-:Y:S01]  /*c650*/  LEA.HI.X.SX32 R9, R16, R7, 0x1, P5 ;  /* 0x0000000710097211 */ /* 0x000fe200028f0eff */
[----:B------:R-:W-:Y:S01]  /*c660*/  IMAD R16, R0, 0x152, RZ ;  /* 0x0000015200107824 */ /* 0x000fe200078e02ff */
[----:B------:R2:W-:Y:S04]  /*c670*/  STL.64 [R1+0x1390], R18 ;  /* 0x0013901201007387 */ /* 0x0005e80000100a00 */
[----:B------:R3:W-:Y:S01]  /*c680*/  STL.64 [R1+0x1248], R8 ;  /* 0x0012480801007387 */ /* 0x0007e20000100a00 */
[-C--:B-1----:R-:W-:Y:S01]  /*c690*/  IADD3 R12, P0, R14, R6.reuse, RZ ;  /* 0x000000060e0c7210 */ /* 0x082fe20007f1e0ff */
[----:B------:R-:W-:Y:S02]  /*c6a0*/  IMAD R14, R0, 0xa6, RZ ;  /* 0x000000a6000e7824 */ /* 0x000fe400078e02ff */
[----:B------:R1:W-:Y:S01]  /*c6b0*/  STL.64 [R1+0xfc0], R10 ;  /* 0x000fc00a01007387 */ /* 0x0003e20000100a00 */
[-C--:B--2---:R-:W-:Y:S01]  /*c6c0*/  IADD3 R18, P4, R2, R6.reuse, RZ ;  /* 0x0000000602127210 */ /* 0x084fe20007f9e0ff */
[----:B------:R-:W-:Y:S01]  /*c6d0*/  IMAD R2, R0, 0xa5, RZ ;  /* 0x000000a500027824 */ /* 0x000fe200078e02ff */
[----:B---3--:R-:W-:Y:S01]  /*c6e0*/  IADD3 R8, P5, R14, R6, RZ ;  /* 0x000000060e087210 */ /* 0x008fe20007fbe0ff */
[----:B------:R-:W-:-:S03]  /*c6f0*/  IMAD R15, R0, 0x154, RZ ;  /* 0x00000154000f7824 */ /* 0x000fc600078e02ff */
[-C--:B------:R-:W-:Y:S02]  /*c700*/  LEA.HI.X.SX32 R5, R2, R7.reuse, 0x1, P2 ;  /* 0x0000000702057211 */ /* 0x080fe400010f0eff */
[----:B-1----:R-:W-:Y:S01]  /*c710*/  IADD3 R10, P3, R16, R6, RZ ;  /* 0x00000006100a7210 */ /* 0x002fe20007f7e0ff */
[C---:B------:R-:W-:Y:S02]  /*c720*/  IMAD R16, R0.reuse, 0x53, RZ ;  /* 0x0000005300107824 */ /* 0x040fe400078e02ff */
[----:B------:R1:W-:Y:S01]  /*c730*/  STL.64 [R1+0xfb8], R4 ;  /* 0x000fb80401007387 */ /* 0x0003e20000100a00 */
[----:B------:R-:W-:Y:S02]  /*c740*/  IMAD R22, R0, 0x2a, RZ ;  /* 0x0000002a00167824 */ /* 0x000fe400078e02ff */
[-C--:B------:R-:W-:Y:S01]  /*c750*/  LEA.HI.X.SX32 R9, R16, R7.reuse, 0x1, P5 ;  /* 0x0000000710097211 */ /* 0x080fe200028f0eff */
[----:B------:R-:W-:Y:S01]  /*c760*/  IMAD R16, R0, 0xa7, RZ ;  /* 0x000000a700107824 */ /* 0x000fe200078e02ff */
[----:B------:R-:W-:Y:S01]  /*c770*/  LEA.HI.X.SX32 R21, R14, R7, 0x1, P1 ;  /* 0x000000070e157211 */ /* 0x000fe200008f0eff */
[----:B------:R-:W-:-:S02]  /*c780*/  IMAD R14, R0, 0x15, RZ ;  /* 0x00000015000e7824 */ /* 0x000fc400078e02ff */
[----:B------:R2:W-:Y:S01]  /*c790*/  STL.64 [R1+0x1240], R8 ;  /* 0x0012400801007387 */ /* 0x0005e20000100a00 */
[-C--:B-1----:R-:W-:Y:S01]  /*c7a0*/  IADD3 R4, P2, R15, R6.reuse, RZ ;  /* 0x000000060f047210 */ /* 0x082fe20007f5e0ff */
[----:B------:R-:W-:Y:S01]  /*c7b0*/  IMAD R15, R0, 0x54, RZ ;  /* 0x00000054000f7824 */ /* 0x000fe200078e02ff */
[-C--:B------:R-:W-:Y:S01]  /*c7c0*/  LEA.HI.X.SX32 R13, R16, R7.reuse, 0x1, P0 ;  /* 0x00000007100d7211 */ /* 0x080fe200000f0eff */
[----:B------:R-:W-:Y:S01]  /*c7d0*/  IMAD R2, R0, 0xa8, RZ ;  /* 0x000000a800027824 */ /* 0x000fe200078e02ff */
[----:B------:R1:W-:Y:S01]  /*c7e0*/  STL.64 [R1+0xfb0], R20 ;  /* 0x000fb01401007387 */ /* 0x0003e20000100a00 */
[----:B--2---:R-:W-:Y:S01]  /*c7f0*/  IADD3 R8, P5, R22, R6, RZ ;  /* 0x0000000616087210 */ /* 0x004fe20007fbe0ff */
[----:B------:R-:W-:Y:S02]  /*c800*/  IMAD R16, R0, 0x156, RZ ;  /* 0x0000015600107824 */ /* 0x000fe400078e02ff */
[----:B------:R2:W-:Y:S01]  /*c810*/  STL.64 [R1+0xfa8], R12 ;  /* 0x000fa80c01007387 */ /* 0x0005e20000100a00 */
[----:B------:R-:W-:-:S02]  /*c820*/  LEA.HI.X.SX32 R9, R14, R7, 0x1, P5 ;  /* 0x000000070e097211 */ /* 0x000fc400028f0eff */
[-C--:B-1----:R-:W-:Y:S01]  /*c830*/  IADD3 R20, P1, R15, R6.reuse, RZ ;  /* 0x000000060f147210 */ /* 0x082fe20007f3e0ff */
[----:B------:R-:W-:Y:S02]  /*c840*/  IMAD R14, R0, 0x158, RZ ;  /* 0x00000158000e7824 */ /* 0x000fe400078e02ff */
[----:B------:R1:W-:Y:S01]  /*c850*/  STL.64 [R1+0x1430], R8 ;  /* 0x0014300801007387 */ /* 0x0003e20000100a00 */
[----:B------:R-:W-:Y:S02]  /*c860*/  LEA.HI.X.SX32 R21, R22, R7, 0x1, P1 ;  /* 0x0000000716157211 */ /* 0x000fe400008f0eff */
[----:B--2---:R-:W-:-:S03]  /*c870*/  IADD3 R12, P0, R2, R6, RZ ;  /* 0x00000006020c7210 */ /* 0x004fc60007f1e0ff */
[----:B------:R2:W-:Y:S01]  /*c880*/  STL.64 [R1+0x1388], R20 ;  /* 0x0013881401007387 */ /* 0x0005e20000100a00 */
[-C--:B------:R-:W-:Y:S02]  /*c890*/  LEA.HI.X.SX32 R13, R15, R7.reuse, 0x1, P0 ;  /* 0x000000070f0d7211 */ /* 0x080fe400000f0eff */
[-C--:B-1----:R-:W-:Y:S01]  /*c8a0*/  IADD3 R8, P5, R16, R6.reuse, RZ ;  /* 0x0000000610087210 */ /* 0x082fe20007fbe0ff */
[----:B------:R-:W-:Y:S01]  /*c8b0*/  IMAD R16, R0, 0xaa, RZ ;  /* 0x000000aa00107824 */ /* 0x000fe200078e02ff */
[-C--:B------:R-:W-:Y:S01]  /*c8c0*/  LEA.HI.X.SX32 R19, R2, R7.reuse, 0x1, P4 ;  /* 0x0000000702137211 */ /* 0x080fe200020f0eff */
[C---:B------:R-:W-:Y:S01]  /*c8d0*/  IMAD R15, R0.reuse, 0xa9, RZ ;  /* 0x000000a9000f7824 */ /* 0x040fe200078e02ff */
[----:B------:R1:W-:Y:S01]  /*c8e0*/  STL.64 [R1+0x1238], R12 ;  /* 0x0012380c01007387 */ /* 0x0003e20000100a00 */
[----:B------:R-:W-:Y:S01]  /*c8f0*/  IMAD R2, R0, 0x55, RZ ;  /* 0x0000005500027824 */ /* 0x000fe200078e02ff */
[----:B--2---:R-:W-:Y:S01]  /*c900*/  IADD3 R20, P1, R14, R6, RZ ;  /* 0x000000060e147210 */ /* 0x004fe20007f3e0ff */
[----:B------:R-:W-:Y:S01]  /*c910*/  IMAD R14, R0, 0x15a, RZ ;  /* 0x0000015a000e7824 */ /* 0x000fe200078e02ff */
[----:B------:R2:W-:Y:S01]  /*c920*/  STL.64 [R1+0xfa0], R18 ;  /* 0x000fa01201007387 */ /* 0x0005e20000100a00 */
[----:B------:R-:W-:-:S02]  /*c930*/  LEA.HI.X.SX32 R11, R15, R7, 0x1, P3 ;  /* 0x000000070f0b7211 */ /* 0x000fc400018f0eff */
[----:B-1----:R-:W-:-:S04]  /*c940*/  IADD3 R12, P0, R16, R6, RZ ;  /* 0x00000006100c7210 */ /* 0x002fc80007f1e0ff */
[-C--:B------:R-:W-:Y:S02]  /*c950*/  LEA.HI.X.SX32 R13, R2, R7.reuse, 0x1, P0 ;  /* 0x00000007020d7211 */ /* 0x080fe400000f0eff */
[-C--:B--2---:R-:W-:Y:S01]  /*c960*/  IADD3 R18, P4, R14, R6.reuse, RZ ;  /* 0x000000060e127210 */ /* 0x084fe20007f9e0ff */
[----:B------:R-:W-:Y:S01]  /*c970*/  IMAD R14, R0, 0x15c, RZ ;  /* 0x0000015c000e7824 */ /* 0x000fe200078e02ff */
[----:B------:R1:W-:Y:S01]  /*c980*/  STL.64 [R1+0xf98], R10 ;  /* 0x000f980a01007387 */ /* 0x0003e20000100a00 */
[----:B------:R-:W-:Y:S01]  /*c990*/  LEA.HI.X.SX32 R5, R16, R7, 0x1, P2 ;  /* 0x0000000710057211 */ /* 0x000fe200010f0eff */
[C---:B------:R-:W-:Y:S02]  /*c9a0*/  IMAD R15, R0.reuse, 0x56, RZ ;  /* 0x00000056000f7824 */ /* 0x040fe400078e02ff */
[----:B------:R2:W-:Y:S01]  /*c9b0*/  STL.64 [R1+0x1230], R12 ;  /* 0x0012300c01007387 */ /* 0x0005e20000100a00 */
[----:B------:R-:W-:Y:S01]  /*c9c0*/  IMAD R16, R0, 0x15e, RZ ;  /* 0x0000015e00107824 */ /* 0x000fe200078e02ff */
[----:B-1----:R-:W-:Y:S01]  /*c9d0*/  IADD3 R10, P3, R14, R6, RZ ;  /* 0x000000060e0a7210 */ /* 0x002fe20007f7e0ff */
[----:B------:R-:W-:-:S02]  /*c9e0*/  IMAD R14, R0, 0xac, RZ ;  /* 0x000000ac000e7824 */ /* 0x000fc400078e02ff */
[C---:B--2---:R-:W-:Y:S01]  /*c9f0*/  IMAD R13, R0.reuse, 0xab, RZ ;  /* 0x000000ab000d7824 */ /* 0x044fe200078e02ff */
[----:B------:R1:W-:Y:S01]  /*ca00*/  STL.64 [R1+0xf90], R4 ;  /* 0x000f900401007387 */ /* 0x0003e20000100a00 */
[----:B------:R-:W-:Y:S01]  /*ca10*/  IMAD R12, R0, 0x2b, RZ ;  /* 0x0000002b000c7824 */ /* 0x000fe200078e02ff */
[-C--:B------:R-:W-:Y:S02]  /*ca20*/  IADD3 R22, P0, R15, R6.reuse, RZ ;  /* 0x000000060f167210 */ /* 0x080fe40007f1e0ff */
[-C--:B------:R-:W-:Y:S02]  /*ca30*/  LEA.HI.X.SX32 R9, R13, R7.reuse, 0x1, P5 ;  /* 0x000000070d097211 */ /* 0x080fe400028f0eff */
[-C--:B------:R-:W-:Y:S02]  /*ca40*/  LEA.HI.X.SX32 R23, R12, R7.reuse, 0x1, P0 ;  /* 0x000000070c177211 */ /* 0x080fe400000f0eff */
[-C--:B-1----:R-:W-:Y:S01]  /*ca50*/  IADD3 R4, P2, R14, R6.reuse, RZ ;  /* 0x000000060e047210 */ /* 0x082fe20007f5e0ff */
[----:B------:R1:W-:Y:S03]  /*ca60*/  STL.64 [R1+0xf88], R8 ;  /* 0x000f880801007387 */ /* 0x0003e60000100a00 */
[-C--:B------:R-:W-:Y:S01]  /*ca70*/  LEA.HI.X.SX32 R5, R15, R7.reuse, 0x1, P2 ;  /* 0x000000070f057211 */ /* 0x080fe200010f0eff */
[----:B------:R-:W-:Y:S01]  /*ca80*/  IMAD R15, R0, 0x162, RZ ;  /* 0x00000162000f7824 */ /* 0x000fe200078e02ff */
[----:B------:R-:W-:Y:S01]  /*ca90*/  LEA.HI.X.SX32 R21, R14, R7, 0x1, P1 ;  /* 0x000000070e157211 */ /* 0x000fe200008f0eff */
[----:B------:R2:W-:Y:S01]  /*caa0*/  STL.64 [R1+0x1380], R22 ;  /* 0x0013801601007387 */ /* 0x0005e20000100a00 */
[----:B------:R-:W-:Y:S01]  /*cab0*/  IMAD R14, R0, 0xad, RZ ;  /* 0x000000ad000e7824 */ /* 0x000fe200078e02ff */
[-C--:B-1----:R-:W-:Y:S01]  /*cac0*/  IADD3 R8, P5, R16, R6.reuse, RZ ;  /* 0x0000000610087210 */ /* 0x082fe20007fbe0ff */
[C---:B------:R-:W-:Y:S01]  /*cad0*/  IMAD R16, R0.reuse, 0xae, RZ ;  /* 0x000000ae00107824 */ /* 0x040fe200078e02ff */
[----:B------:R1:W-:Y:S01]  /*cae0*/  STL.64 [R1+0x1228], R4 ;  /* 0x0012280401007387 */ /* 0x0003e20000100a00 */
[----:B--2---:R-:W-:Y:S01]  /*caf0*/  IADD3 R22, P1, R15, R6, RZ ;  /* 0x000000060f167210 */ /* 0x004fe20007f3e0ff */
[----:B------:R-:W-:-:S02]  /*cb00*/  IMAD R15, R0, 0x57, RZ ;  /* 0x00000057000f7824 */ /* 0x000fc400078e02ff */
[----:B------:R2:W-:Y:S01]  /*cb10*/  STL.64 [R1+0xf80], R20 ;  /* 0x000f801401007387 */ /* 0x0005e20000100a00 */
[-C--:B------:R-:W-:Y:S02]  /*cb20*/  LEA.HI.X.SX32 R19, R14, R7.reuse, 0x1, P4 ;  /* 0x000000070e137211 */ /* 0x080fe400020f0eff */
[----:B-1----:R-:W-:Y:S01]  /*cb30*/  IADD3 R4, P2, R16, R6, RZ ;  /* 0x0000000610047210 */ /* 0x002fe20007f5e0ff */
[----:B------:R-:W-:Y:S01]  /*cb40*/  IMAD R14, R0, 0x16, RZ ;  /* 0x00000016000e7824 */ /* 0x000fe200078e02ff */
[-C--:B------:R-:W-:Y:S01]  /*cb50*/  LEA.HI.X.SX32 R11, R16, R7.reuse, 0x1, P3 ;  /* 0x00000007100b7211 */ /* 0x080fe200018f0eff */
[C---:B--2---:R-:W-:Y:S01]  /*cb60*/  IMAD R21, R0.reuse, 0xaf, RZ ;  /* 0x000000af00157824 */ /* 0x044fe200078e02ff */
[-C--:B------:R-:W-:Y:S01]  /*cb70*/  LEA.HI.X.SX32 R5, R15, R7.reuse, 0x1, P2 ;  /* 0x000000070f057211 */ /* 0x080fe200010f0eff */
[C---:B------:R-:W-:Y:S01]  /*cb80*/  IMAD R20, R0.reuse, 0x2c, RZ ;  /* 0x0000002c00147824 */ /* 0x040fe200078e02ff */
[----:B------:R-:W-:Y:S01]  /*cb90*/  STL.64 [R1+0xf78], R18 ;  /* 0x000f781201007387 */ /* 0x000fe20000100a00 */
[C---:B------:R-:W-:Y:S01]  /*cba0*/  IMAD R16, R0.reuse, 0x58, RZ ;  /* 0x0000005800107824 */ /* 0x040fe200078e02ff */
[----:B------:R-:W-:Y:S01]  /*cbb0*/  LEA.HI.X.SX32 R9, R21, R7, 0x1, P5 ;  /* 0x0000000715097211 */ /* 0x000fe200028f0eff */
[C---:B------:R-:W-:Y:S01]  /*cbc0*/  IMAD R2, R0.reuse, 0x164, RZ ;  /* 0x0000016400027824 */ /* 0x040fe200078e02ff */
[----:B------:R1:W-:Y:S01]  /*cbd0*/  STL.64 [R1+0x1220], R4 ;  /* 0x0012200401007387 */ /* 0x0003e20000100a00 */
[----:B------:R-:W-:-:S03]  /*cbe0*/  IMAD R15, R0, 0xb, RZ ;  /* 0x0000000b000f7824 */ /* 0x000fc600078e02ff */
[----:B------:R2:W-:Y:S04]  /*cbf0*/  STL.64 [R1+0xf70], R10 ;  /* 0x000f700a01007387 */ /* 0x0005e80000100a00 */
[----:B------:R3:W-:Y:S01]  /*cc00*/  STL.64 [R1+0xf68], R8 ;  /* 0x000f680801007387 */ /* 0x0007e20000100a00 */
[-C--:B-1----:R-:W-:Y:S02]  /*cc10*/  IADD3 R4, P2, R14, R6.reuse, RZ ;  /* 0x000000060e047210 */ /* 0x082fe40007f5e0ff */
[-C--:B--2---:R-:W-:Y:S02]  /*cc20*/  IADD3 R10, P3, R20, R6.reuse, RZ ;  /* 0x00000006140a7210 */ /* 0x084fe40007f7e0ff */
[-C--:B------:R-:W-:Y:S02]  /*cc30*/  IADD3 R18, P4, R2, R6.reuse, RZ ;  /* 0x0000000602127210 */ /* 0x080fe40007f9e0ff */
[----:B---3--:R-:W-:Y:S01]  /*cc40*/  IADD3 R8, P5, R16, R6, RZ ;  /* 0x0000000610087210 */ /* 0x008fe20007fbe0ff */
[----:B------:R-:W-:Y:S01]  /*cc50*/  IMAD R2, R0, 0xb0, RZ ;  /* 0x000000b000027824 */ /* 0x000fe200078e02ff */
[----:B------:R-:W-:-:S02]  /*cc60*/  LEA.HI.X.SX32 R5, R15, R7, 0x1, P2 ;  /* 0x000000070f057211 */ /* 0x000fc400010f0eff */
[-C--:B------:R-:W-:Y:S01]  /*cc70*/  LEA.HI.X.SX32 R11, R14, R7.reuse, 0x1, P3 ;  /* 0x000000070e0b7211 */ /* 0x080fe200018f0eff */
[----:B------:R-:W-:Y:S01]  /*cc80*/  IMAD R14, R0, 0x168, RZ ;  /* 0x00000168000e7824 */ /* 0x000fe200078e02ff */
[----:B------:R-:W-:Y:S01]  /*cc90*/  LEA.HI.X.SX32 R9, R20, R7, 0x1, P5 ;  /* 0x0000000714097211 */ /* 0x000fe200028f0eff */
[C---:B------:R-:W-:Y:S01]  /*cca0*/  IMAD R13, R0.reuse, 0x160, RZ ;  /* 0x00000160000d7824 */ /* 0x040fe200078e02ff */
[----:B------:R1:W-:Y:S01]  /*ccb0*/  STL.64 [R1+0x1480], R4 ;  /* 0x0014800401007387 */ /* 0x0003e20000100a00 */
[----:B------:R-:W-:-:S03]  /*ccc0*/  IMAD R15, R0, 0x166, RZ ;  /* 0x00000166000f7824 */ /* 0x000fc600078e02ff */
[----:B------:R2:W-:Y:S01]  /*ccd0*/  STL.64 [R1+0x1428], R10 ;  /* 0x0014280a01007387 */ /* 0x0005e20000100a00 */
[----:B------:R-:W-:-:S03]  /*cce0*/  IADD3 R12, P0, R13, R6, RZ ;  /* 0x000000060d0c7210 */ /* 0x000fc60007f1e0ff */
[----:B------:R3:W-:Y:S01]  /*ccf0*/  STL.64 [R1+0x1378], R8 ;  /* 0x0013780801007387 */ /* 0x0007e20000100a00 */
[-C--:B-1----:R-:W-:Y:S02]  /*cd00*/  IADD3 R4, P2, R2, R6.reuse, RZ ;  /* 0x0000000602047210 */ /* 0x082fe40007f5e0ff */
[-C--:B--2---:R-:W-:Y:S01]  /*cd10*/  IADD3 R10, P3, R15, R6.reuse, RZ ;  /* 0x000000060f0a7210 */ /* 0x084fe20007f7e0ff */
[----:B------:R-:W-:Y:S01]  /*cd20*/  IMAD R15, R0, 0xb2, RZ ;  /* 0x000000b2000f7824 */ /* 0x000fe200078e02ff */
[-C--:B------:R-:W-:Y:S02]  /*cd30*/  LEA.HI.X.SX32 R5, R16, R7.reuse, 0x1, P2 ;  /* 0x0000000710057211 */ /* 0x080fe400010f0eff */
[-C--:B---3--:R-:W-:Y:S01]  /*cd40*/  IADD3 R8, P5, R14, R6.reuse, RZ ;  /* 0x000000060e087210 */ /* 0x088fe20007fbe0ff */
[----:B------:R-:W-:Y:S01]  /*cd50*/  IMAD R14, R0, 0x16a, RZ ;  /* 0x0000016a000e7824 */ /* 0x000fe200078e02ff */
[----:B------:R-:W-:Y:S01]  /*cd60*/  LEA.HI.X.SX32 R13, R2, R7, 0x1, P0 ;  /* 0x00000007020d7211 */ /* 0x000fe200000f0eff */
[----:B------:R1:W-:Y:S03]  /*cd70*/  STL.64 [R1+0x1218], R4 ;  /* 0x0012180401007387 */ /* 0x0003e60000100a00 */
[----:B------:R-:W-:Y:S01]  /*cd80*/  IADD3 R20, P0, R14, R6, RZ ;  /* 0x000000060e147210 */ /* 0x000fe20007f1e0ff */
[----:B------:R-:W-:-:S02]  /*cd90*/  IMAD R14, R0, 0x59, RZ ;  /* 0x00000059000e7824 */ /* 0x000fc400078e02ff */
[----:B------:R-:W-:Y:S01]  /*cda0*/  IMAD R16, R0, 0xb1, RZ ;  /* 0x000000b100107824 */ /* 0x000fe200078e02ff */
[C---:B-1----:R-:W-:Y:S01]  /*cdb0*/  IADD3 R4, P2, R15.reuse, R6, RZ ;  /* 0x000000060f047210 */ /* 0x042fe20007f5e0ff */
[----:B------:R1:W-:Y:S03]  /*cdc0*/  STL.64 [R1+0xf60], R12 ;  /* 0x000f600c01007387 */ /* 0x0003e60000100a00 */
[-C--:B------:R-:W-:Y:S02]  /*cdd0*/  LEA.HI.X.SX32 R23, R16, R7.reuse, 0x1, P1 ;  /* 0x0000000710177211 */ /* 0x080fe400008f0eff */
[-C--:B------:R-:W-:Y:S01]  /*cde0*/  LEA.HI.X.SX32 R5, R14, R7.reuse, 0x1, P2 ;  /* 0x000000070e057211 */ /* 0x080fe200010f0eff */
[C---:B------:R-:W-:Y:S01]  /*cdf0*/  IMAD R14, R0.reuse, 0xb3, RZ ;  /* 0x000000b3000e7824 */ /* 0x040fe200078e02ff */
[----:B------:R-:W-:Y:S01]  /*ce00*/  LEA.HI.X.SX32 R19, R15, R7, 0x1, P4 ;  /* 0x000000070f137211 */ /* 0x000fe200020f0eff */
[----:B------:R2:W-:Y:S01]  /*ce10*/  STL.64 [R1+0xf58], R22 ;  /* 0x000f581601007387 */ /* 0x0005e20000100a00 */
[----:B------:R-:W-:-:S02]  /*ce20*/  IMAD R16, R0, 0x5a, RZ ;  /* 0x0000005a00107824 */ /* 0x000fc400078e02ff */
[----:B------:R-:W-:Y:S01]  /*ce30*/  LEA.HI.X.SX32 R11, R14, R7, 0x1, P3 ;  /* 0x000000070e0b7211 */ /* 0x000fe200018f0eff */
[C---:B-1----:R-:W-:Y:S01]  /*ce40*/  IMAD R13, R0.reuse, 0x16c, RZ ;  /* 0x0000016c000d7824 */ /* 0x042fe200078e02ff */
[----:B------:R1:W-:Y:S04]  /*ce50*/  STL.64 [R1+0x1210], R4 ;  /* 0x0012100401007387 */ /* 0x0003e80000100a00 */
[-C--:B--2---:R-:W-:Y:S01]  /*ce60*/  IADD3 R22, P1, R13, R6.reuse, RZ ;  /* 0x000000060d167210 */ /* 0x084fe20007f3e0ff */
[----:B------:R-:W-:Y:S01]  /*ce70*/  IMAD R13, R0, 0xb4, RZ ;  /* 0x000000b4000d7824 */ /* 0x000fe200078e02ff */
[----:B------:R2:W-:Y:S04]  /*ce80*/  STL.64 [R1+0xf50], R18 ;  /* 0x000f501201007387 */ /* 0x0005e80000100a00 */
[----:B------:R3:W-:Y:S01]  /*ce90*/  STL.64 [R1+0xf48], R10 ;  /* 0x000f480a01007387 */ /* 0x0007e20000100a00 */
[----:B-1----:R-:W-:-:S02]  /*cea0*/  IADD3 R4, P2, R16, R6, RZ ;  /* 0x0000000610047210 */ /* 0x002fc40007f5e0ff */
[C---:B------:R-:W-:Y:S02]  /*ceb0*/  LEA.HI.X.SX32 R9, R13.reuse, R7, 0x1, P5 ;  /* 0x000000070d097211 */ /* 0x040fe400028f0eff */
[----:B--2---:R-:W-:Y:S01]  /*cec0*/  IADD3 R18, P4, R13, R6, RZ ;  /* 0x000000060d127210 */ /* 0x004fe20007f9e0ff */
[----:B---3--:R-:W-:-:S03]  /*ced0*/  IMAD R10, R0, 0x2d, RZ ;  /* 0x0000002d000a7824 */ /* 0x008fc600078e02ff */
[-C--:B------:R-:W-:Y:S01]  /*cee0*/  LEA.HI.X.SX32 R19, R16, R7.reuse, 0x1, P4 ;  /* 0x0000000710137211 */ /* 0x080fe200020f0eff */
[----:B------:R-:W-:Y:S01]  /*cef0*/  IMAD R16, R0, 0x172, RZ ;  /* 0x0000017200107824 */ /* 0x000fe200078e02ff */
[----:B------:R-:W-:Y:S01]  /*cf00*/  LEA.HI.X.SX32 R5, R10, R7, 0x1, P2 ;  /* 0x000000070a057211 */ /* 0x000fe200010f0eff */
[C---:B------:R-:W-:Y:S02]  /*cf10*/  IMAD R12, R0.reuse, 0x170, RZ ;  /* 0x00000170000c7824 */ /* 0x040fe400078e02ff */
[C---:B------:R-:W-:Y:S02]  /*cf20*/  IMAD R11, R0.reuse, 0xb6, RZ ;  /* 0x000000b6000b7824 */ /* 0x040fe400078e02ff */
[----:B------:R1:W-:Y:S04]  /*cf30*/  STL.64 [R1+0x1370], R4 ;  /* 0x0013700401007387 */ /* 0x0003e80000100a00 */
[----:B------:R2:W-:Y:S04]  /*cf40*/  STL.64 [R1+0x1208], R18 ;  /* 0x0012081201007387 */ /* 0x0005e80000100a00 */
[----:B------:R3:W-:Y:S01]  /*cf50*/  STL.64 [R1+0xf40], R8 ;  /* 0x000f400801007387 */ /* 0x0007e20000100a00 */
[----:B------:R-:W-:Y:S01]  /*cf60*/  IMAD R15, R0, 0x16e, RZ ;  /* 0x0000016e000f7824 */ /* 0x000fe200078e02ff */
[-C--:B-1----:R-:W-:Y:S01]  /*cf70*/  IADD3 R4, P2, R12, R6.reuse, RZ ;  /* 0x000000060c047210 */ /* 0x082fe20007f5e0ff */
[----:B------:R-:W-:Y:S01]  /*cf80*/  IMAD R12, R0, 0xb5, RZ ;  /* 0x000000b5000c7824 */ /* 0x000fe200078e02ff */
[----:B--2---:R-:W-:-:S02]  /*cf90*/  IADD3 R18, P4, R11, R6, RZ ;  /* 0x000000060b127210 */ /* 0x004fc40007f9e0ff */
[-C--:B---3--:R-:W-:Y:S01]  /*cfa0*/  IADD3 R8, P5, R16, R6.reuse, RZ ;  /* 0x0000000610087210 */ /* 0x088fe20007fbe0ff */
[----:B------:R-:W-:Y:S01]  /*cfb0*/  IMAD R16, R0, 0x5b, RZ ;  /* 0x0000005b00107824 */ /* 0x000fe200078e02ff */
[----:B------:R-:W-:Y:S02]  /*cfc0*/  IADD3 R14, P3, R15, R6, RZ ;  /* 0x000000060f0e7210 */ /* 0x000fe40007f7e0ff */
[-C--:B------:R-:W-:Y:S02]  /*cfd0*/  LEA.HI.X.SX32 R21, R12, R7.reuse, 0x1, P0 ;  /* 0x000000070c157211 */ /* 0x080fe400000f0eff */
[-C--:B------:R-:W-:Y:S01]  /*cfe0*/  LEA.HI.X.SX32 R19, R16, R7.reuse, 0x1, P4 ;  /* 0x0000000710137211 */ /* 0x080fe200020f0eff */
[C---:B------:R-:W-:Y:S01]  /*cff0*/  IMAD R16, R0.reuse, 0xb7, RZ ;  /* 0x000000b700107824 */ /* 0x040fe200078e02ff */
[-C--:B------:R-:W-:Y:S01]  /*d000*/  LEA.HI.X.SX32 R23, R11, R7.reuse, 0x1, P1 ;  /* 0x000000070b177211 */ /* 0x080fe200008f0eff */
[C---:B------:R-:W-:Y:S01]  /*d010*/  IMAD R10, R0.reuse, 0x2e, RZ ;  /* 0x0000002e000a7824 */ /* 0x040fe200078e02ff */
[----:B------:R1:W-:Y:S01]  /*d020*/  STL.64 [R1+0xf38], R20 ;  /* 0x000f381401007387 */ /* 0x0003e20000100a00 */
[----:B------:R-:W-:Y:S01]  /*d030*/  IMAD R2, R0, 0xb8, RZ ;  /* 0x000000b800027824 */ /* 0x000fe200078e02ff */
[----:B------:R-:W-:Y:S01]  /*d040*/  LEA.HI.X.SX32 R15, R16, R7, 0x1, P3 ;  /* 0x00000007100f7211 */ /* 0x000fe200018f0eff */
[C---:B------:R-:W-:Y:S01]  /*d050*/  IMAD R11, R0.reuse, 0x17, RZ ;  /* 0x00000017000b7824 */ /* 0x040fe200078e02ff */
[----:B------:R2:W-:Y:S04]  /*d060*/  STL.64 [R1+0x1200], R18 ;  /* 0x0012001201007387 */ /* 0x0005e80000100a00 */
[----:B------:R-:W-:Y:S01]  /*d070*/  STL.64 [R1+0xf30], R22 ;  /* 0x000f301601007387 */ /* 0x000fe20000100a00 */
[----:B------:R-:W-:-:S02]  /*d080*/  IMAD R16, R0, 0x176, RZ ;  /* 0x0000017600107824 */ /* 0x000fc400078e02ff */
[----:B-1----:R-:W-:Y:S01]  /*d090*/  IMAD R20, R0, 0x5c, RZ ;  /* 0x0000005c00147824 */ /* 0x002fe200078e02ff */
[----:B------:R1:W-:Y:S01]  /*d0a0*/  STL.64 [R1+0xf28], R14 ;  /* 0x000f280e01007387 */ /* 0x0003e20000100a00 */
[----:B--2---:R-:W-:-:S04]  /*d0b0*/  IADD3 R18, P4, R10, R6, RZ ;  /* 0x000000060a127210 */ /* 0x004fc80007f9e0ff */
[-C--:B------:R-:W-:Y:S02]  /*d0c0*/  LEA.HI.X.SX32 R19, R11, R7.reuse, 0x1, P4 ;  /* 0x000000070b137211 */ /* 0x080fe400020f0eff */
[-C--:B-1----:R-:W-:Y:S02]  /*d0d0*/  IADD3 R14, P3, R2, R6.reuse, RZ ;  /* 0x00000006020e7210 */ /* 0x082fe40007f7e0ff */
[C---:B------:R-:W-:Y:S02]  /*d0e0*/  IADD3 R22, P1, R20.reuse, R6, RZ ;  /* 0x0000000614167210 */ /* 0x040fe40007f3e0ff */
[-C--:B------:R-:W-:Y:S01]  /*d0f0*/  LEA.HI.X.SX32 R15, R20, R7.reuse, 0x1, P3 ;  /* 0x00000007140f7211 */ /* 0x080fe200018f0eff */
[----:B------:R1:W-:Y:S01]  /*d100*/  STL.64 [R1+0x1420], R18 ;  /* 0x0014201201007387 */ /* 0x0003e20000100a00 */
[-C--:B------:R-:W-:Y:S02]  /*d110*/  LEA.HI.X.SX32 R23, R10, R7.reuse, 0x1, P1 ;  /* 0x000000070a177211 */ /* 0x080fe400008f0eff */
[----:B------:R-:W-:Y:S01]  /*d120*/  LEA.HI.X.SX32 R5, R2, R7, 0x1, P2 ;  /* 0x0000000702057211 */ /* 0x000fe200010f0eff */
[----:B------:R2:W-:Y:S01]  /*d130*/  STL.64 [R1+0x11f8], R14 ;  /* 0x0011f80e01007387 */ /* 0x0005e20000100a00 */
[----:B------:R-:W-:-:S02]  /*d140*/  IMAD R13, R0, 0x174, RZ ;  /* 0x00000174000d7824 */ /* 0x000fc400078e02ff */
[----:B------:R-:W-:Y:S01]  /*d150*/  IMAD R2, R0, 0x5d, RZ ;  /* 0x0000005d00027824 */ /* 0x000fe200078e02ff */
[-C--:B-1----:R-:W-:Y:S01]  /*d160*/  IADD3 R18, P4, R16, R6.reuse, RZ ;  /* 0x0000000610127210 */ /* 0x082fe20007f9e0ff */
[C---:B------:R-:W-:Y:S02]  /*d170*/  IMAD R16, R0.reuse, 0xba, RZ ;  /* 0x000000ba00107824 */ /* 0x040fe400078e02ff */
[C---:B--2---:R-:W-:Y:S02]  /*d180*/  IMAD R14, R0.reuse, 0x17a, RZ ;  /* 0x0000017a000e7824 */ /* 0x044fe400078e02ff */
[----:B------:R-:W-:Y:S01]  /*d190*/  IMAD R15, R0, 0xb9, RZ ;  /* 0x000000b9000f7824 */ /* 0x000fe200078e02ff */
[----:B------:R-:W-:Y:S01]  /*d1a0*/  STL.64 [R1+0x1368], R22 ;  /* 0x0013681601007387 */ /* 0x000fe20000100a00 */
[----:B------:R-:W-:-:S03]  /*d1b0*/  IADD3 R20, P3, R16, R6, RZ ;  /* 0x0000000610147210 */ /* 0x000fc60007f7e0ff */
[----:B------:R1:W-:Y:S01]  /*d1c0*/  STL.64 [R1+0xf20], R4 ;  /* 0x000f200401007387 */ /* 0x0003e20000100a00 */
[-C--:B------:R-:W-:Y:S01]  /*d1d0*/  LEA.HI.X.SX32 R9, R15, R7.reuse, 0x1, P5 ;  /* 0x000000070f097211 */ /* 0x080fe200028f0eff */
[----:B------:R-:W-:Y:S01]  /*d1e0*/  IMAD R15, R0, 0x5e, RZ ;  /* 0x0000005e000f7824 */ /* 0x000fe200078e02ff */
[-C--:B------:R-:W-:Y:S02]  /*d1f0*/  IADD3 R12, P0, R13, R6.reuse, RZ ;  /* 0x000000060d0c7210 */ /* 0x080fe40007f1e0ff */
[-C--:B------:R-:W-:Y:S01]  /*d200*/  LEA.HI.X.SX32 R21, R2, R7.reuse, 0x1, P3 ;  /* 0x0000000702157211 */ /* 0x080fe200018f0eff */
[----:B------:R2:W-:Y:S01]  /*d210*/  STL.64 [R1+0xf18], R8 ;  /* 0x000f180801007387 */ /* 0x0005e20000100a00 */
[-C--:B-1----:R-:W-:Y:S01]  /*d220*/  IADD3 R4, P2, R14, R6.reuse, RZ ;  /* 0x000000060e047210 */ /* 0x082fe20007f5e0ff */
[----:B------:R-:W-:Y:S01]  /*d230*/  IMAD R14, R0, 0x17c, RZ ;  /* 0x0000017c000e7824 */ /* 0x000fe200078e02ff */
[----:B------:R-:W-:Y:S01]  /*d240*/  LEA.HI.X.SX32 R13, R16, R7, 0x1, P0 ;  /* 0x00000007100d7211 */ /* 0x000fe200000f0eff */
[C---:B------:R-:W-:Y:S01]  /*d250*/  IMAD R2, R0.reuse, 0xbb, RZ ;  /* 0x000000bb00027824 */ /* 0x040fe200078e02ff */
[----:B------:R1:W-:Y:S01]  /*d260*/  STL.64 [R1+0x11f0], R20 ;  /* 0x0011f01401007387 */ /* 0x0003e20000100a00 */
[----:B------:R-:W-:Y:S01]  /*d270*/  IMAD R22, R0, 0x2f, RZ ;  /* 0x0000002f00167824 */ /* 0x000fe200078e02ff */
[----:B--2---:R-:W-:Y:S01]  /*d280*/  IADD3 R8, P5, R14, R6, RZ ;  /* 0x000000060e087210 */ /* 0x004fe20007fbe0ff */
[----:B------:R-:W-:-:S02]  /*d290*/  IMAD R14, R0, 0xbc, RZ ;  /* 0x000000bc000e7824 */ /* 0x000fc400078e02ff */
[----:B------:R-:W-:Y:S01]  /*d2a0*/  IMAD R11, R0, 0x178, RZ ;  /* 0x00000178000b7824 */ /* 0x000fe200078e02ff */
[----:B------:R2:W-:Y:S01]  /*d2b0*/  STL.64 [R1+0xf10], R12 ;  /* 0x000f100c01007387 */ /* 0x0005e20000100a00 */
[-C--:B------:R-:W-:Y:S02]  /*d2c0*/  LEA.HI.X.SX32 R19, R2, R7.reuse, 0x1, P4 ;  /* 0x0000000702137211 */ /* 0x080fe400020f0eff */
[-C--:B-1----:R-:W-:Y:S01]  /*d2d0*/  IADD3 R20, P3, R15, R6.reuse, RZ ;  /* 0x000000060f147210 */ /* 0x082fe20007f7e0ff */
[----:B------:R-:W-:Y:S01]  /*d2e0*/  IMAD R2, R0, 0x180, RZ ;  /* 0x0000018000027824 */ /* 0x000fe200078e02ff */
[-C--:B------:R-:W-:Y:S02]  /*d2f0*/  IADD3 R10, P1, R11, R6.reuse, RZ ;  /* 0x000000060b0a7210 */ /* 0x080fe40007f3e0ff */
[-C--:B------:R-:W-:Y:S02]  /*d300*/  LEA.HI.X.SX32 R21, R22, R7.reuse, 0x1, P3 ;  /* 0x0000000716157211 */ /* 0x080fe400018f0eff */
[----:B--2---:R-:W-:Y:S01]  /*d310*/  IADD3 R12, P0, R14, R6, RZ ;  /* 0x000000060e0c7210 */ /* 0x004fe20007f1e0ff */
[----:B------:R-:W-:Y:S01]  /*d320*/  IMAD R16, R0, 0x17e, RZ ;  /* 0x0000017e00107824 */ /* 0x000fe200078e02ff */
[----:B------:R1:W-:Y:S01]  /*d330*/  STL.64 [R1+0xf08], R18 ;  /* 0x000f081201007387 */ /* 0x0003e20000100a00 */
[----:B------:R-:W-:-:S02]  /*d340*/  LEA.HI.X.SX32 R11, R14, R7, 0x1, P1 ;  /* 0x000000070e0b7211 */ /* 0x000fc400008f0eff */
[----:B------:R-:W-:Y:S01]  /*d350*/  LEA.HI.X.SX32 R13, R15, R7, 0x1, P0 ;  /* 0x000000070f0d7211 */ /* 0x000fe200000f0eff */
[----:B------:R2:W-:Y:S01]  /*d360*/  STL.64 [R1+0x1360], R20 ;  /* 0x0013601401007387 */ /* 0x0005e20000100a00 */
[----:B------:R-:W-:-:S03]  /*d370*/  IMAD R15, R0, 0x182, RZ ;  /* 0x00000182000f7824 */ /* 0x000fc600078e02ff */
[----:B------:R3:W-:Y:S01]  /*d380*/  STL.64 [R1+0x11e8], R12 ;  /* 0x0011e80c01007387 */ /* 0x0007e20000100a00 */
[-C--:B-1----:R-:W-:Y:S01]  /*d390*/  IADD3 R18, P4, R16, R6.reuse, RZ ;  /* 0x0000000610127210 */ /* 0x082fe20007f9e0ff */
[----:B------:R-:W-:Y:S01]  /*d3a0*/  IMAD R16, R0, 0xbe, RZ ;  /* 0x000000be00107824 */ /* 0x000fe200078e02ff */
[-C--:B--2---:R-:W-:Y:S01]  /*d3b0*/  IADD3 R20, P3, R2, R6.reuse, RZ ;  /* 0x0000000602147210 */ /* 0x084fe20007f7e0ff */
[C---:B------:R-:W-:Y:S01]  /*d3c0*/  IMAD R2, R0.reuse, 0xbd, RZ ;  /* 0x000000bd00027824 */ /* 0x040fe200078e02ff */
[----:B------:R1:W-:Y:S01]  /*d3d0*/  STL.64 [R1+0xf00], R10 ;  /* 0x000f000a01007387 */ /* 0x0003e20000100a00 */
[----:B------:R-:W-:Y:S01]  /*d3e0*/  IMAD R14, R0, 0x184, RZ ;  /* 0x00000184000e7824 */ /* 0x000fe200078e02ff */
[-C--:B---3--:R-:W-:Y:S02]  /*d3f0*/  IADD3 R12, P0, R16, R6.reuse, RZ ;  /* 0x00000006100c7210 */ /* 0x088fe40007f1e0ff */
[----:B------:R-:W-:Y:S01]  /*d400*/  LEA.HI.X.SX32 R5, R2, R7, 0x1, P2 ;  /* 0x0000000702057211 */ /* 0x000fe200010f0eff */
[C---:B------:R-:W-:Y:S01]  /*d410*/  IMAD R23, R0.reuse, 0x6, RZ ;  /* 0x0000000600177824 */ /* 0x040fe200078e02ff */
[----:B-1----:R-:W-:Y:S01]  /*d420*/  IADD3 R10, P1, R15, R6, RZ ;  /* 0x000000060f0a7210 */ /* 0x002fe20007f3e0ff */
[----:B------:R-:W-:-:S02]  /*d430*/  IMAD R15, R0, 0x5f, RZ ;  /* 0x0000005f000f7824 */ /* 0x000fc400078e02ff */
[----:B------:R1:W-:Y:S01]  /*d440*/  STL.64 [R1+0xef8], R4 ;  /* 0x000ef80401007387 */ /* 0x0003e20000100a00 */
[-C--:B------:R-:W-:Y:S01]  /*d450*/  LEA.HI.X.SX32 R9, R16, R7.reuse, 0x1, P5 ;  /* 0x0000000710097211 */ /* 0x080fe200028f0eff */
[C---:B------:R-:W-:Y:S01]  /*d460*/  IMAD R2, R0.reuse, 0xbf, RZ ;  /* 0x000000bf00027824 */ /* 0x040fe200078e02ff */
[----:B------:R-:W-:Y:S01]  /*d470*/  LEA.HI.X.SX32 R13, R15, R7, 0x1, P0 ;  /* 0x000000070f0d7211 */ /* 0x000fe200000f0eff */
[----:B------:R-:W-:-:S03]  /*d480*/  IMAD R16, R0, 0x3, RZ ;  /* 0x0000000300107824 */ /* 0x000fc600078e02ff */
[----:B------:R-:W-:Y:S02]  /*d490*/  LEA.HI.X.SX32 R19, R2, R7, 0x1, P4 ;  /* 0x0000000702137211 */ /* 0x000fe400020f0eff */
[----:B-1----:R-:W-:Y:S01]  /*d4a0*/  IADD3 R4, P2, R14, R6, RZ ;  /* 0x000000060e047210 */ /* 0x002fe20007f5e0ff */
[C---:B------:R-:W-:Y:S01]  /*d4b0*/  IMAD R14, R0.reuse, 0xc, RZ ;  /* 0x0000000c000e7824 */ /* 0x040fe200078e02ff */
[----:B------:R1:W-:Y:S01]  /*d4c0*/  STL.64 [R1+0x11e0], R12 ;  /* 0x0011e00c01007387 */ /* 0x0003e20000100a00 */
[----:B------:R-:W-:-:S03]  /*d4d0*/  IMAD R15, R0, 0x18, RZ ;  /* 0x00000018000f7824 */ /* 0x000fc600078e02ff */
[----:B------:R2:W-:Y:S01]  /*d4e0*/  STL.64 [R1+0xef0], R8 ;  /* 0x000ef00801007387 */ /* 0x0005e20000100a00 */
[----:B------:R-:W-:Y:S01]  /*d4f0*/  IMAD R22, R0, 0x30, RZ ;  /* 0x0000003000167824 */ /* 0x000fe200078e02ff */
[CC--:B-1----:R-:W-:Y:S02]  /*d500*/  IADD3 R12, P0, R23.reuse, R6.reuse, RZ ;  /* 0x00000006170c7210 */ /* 0x0c2fe40007f1e0ff */
[-C--:B--2---:R-:W-:Y:S01]  /*d510*/  IADD3 R8, P5, R14, R6.reuse, RZ ;  /* 0x000000060e087210 */ /* 0x084fe20007fbe0ff */
[----:B------:R1:W-:Y:S01]  /*d520*/  STL.64 [R1+0xee8], R18 ;  /* 0x000ee81201007387 */ /* 0x0003e20000100a00 */
[-C--:B------:R-:W-:Y:S01]  /*d530*/  LEA.HI.X.SX32 R13, R16, R7.reuse, 0x1, P0 ;  /* 0x00000007100d7211 */ /* 0x080fe200000f0eff */
[C---:B------:R-:W-:Y:S01]  /*d540*/  IMAD R16, R0.reuse, 0x60, RZ ;  /* 0x0000006000107824 */ /* 0x040fe200078e02ff */
[----:B------:R-:W-:Y:S01]  /*d550*/  LEA.HI.X.SX32 R9, R23, R7, 0x1, P5 ;  /* 0x0000000717097211 */ /* 0x000fe200028f0eff */
[----:B------:R-:W-:Y:S02]  /*d560*/  IMAD R2, R0, 0xc0, RZ ;  /* 0x000000c000027824 */ /* 0x000fe400078e02ff */
[----:B------:R2:W-:Y:S01]  /*d570*/  STL.64 [R1+0x14c0], R12 ;  /* 0x0014c00c01007387 */ /* 0x0005e20000100a00 */
[----:B-1----:R-:W-:-:S03]  /*d580*/  IADD3 R18, P4, R15, R6, RZ ;  /* 0x000000060f127210 */ /* 0x002fc60007f9e0ff */
[----:B------:R1:W-:Y:S01]  /*d590*/  STL.64 [R1+0x14a8], R8 ;  /* 0x0014a80801007387 */ /* 0x0003e20000100a00 */
[-C--:B------:R-:W-:Y:S02]  /*d5a0*/  LEA.HI.X.SX32 R19, R14, R7.reuse, 0x1, P4 ;  /* 0x000000070e137211 */ /* 0x080fe400020f0eff */
[-C--:B--2---:R-:W-:Y:S01]  /*d5b0*/  IADD3 R12, P0, R22, R6.reuse, RZ ;  /* 0x00000006160c7210 */ /* 0x084fe20007f1e0ff */
[----:B------:R-:W-:Y:S02]  /*d5c0*/  IMAD R14, R0, 0x186, RZ ;  /* 0x00000186000e7824 */ /* 0x000fe400078e02ff */
[----:B------:R2:W-:Y:S01]  /*d5d0*/  STL.64 [R1+0x1478], R18 ;  /* 0x0014781201007387 */ /* 0x0005e20000100a00 */
[----:B------:R-:W-:Y:S02]  /*d5e0*/  LEA.HI.X.SX32 R13, R15, R7, 0x1, P0 ;  /* 0x000000070f0d7211 */ /* 0x000fe400000f0eff */
[----:B-1----:R-:W-:Y:S01]  /*d5f0*/  IADD3 R8, P5, R16, R6, RZ ;  /* 0x0000000610087210 */ /* 0x002fe20007fbe0ff */
[----:B------:R-:W-:-:S03]  /*d600*/  IMAD R15, R0, 0x188, RZ ;  /* 0x00000188000f7824 */ /* 0x000fc600078e02ff */
[----:B------:R-:W-:Y:S01]  /*d610*/  LEA.HI.X.SX32 R9, R22, R7, 0x1, P5 ;  /* 0x0000000716097211 */ /* 0x000fe200028f0eff */
[----:B------:R1:W-:Y:S01]  /*d620*/  STL.64 [R1+0x1418], R12 ;  /* 0x0014180c01007387 */ /* 0x0003e20000100a00 */
[----:B--2---:R-:W-:-:S03]  /*d630*/  IADD3 R18, P4, R2, R6, RZ ;  /* 0x0000000602127210 */ /* 0x004fc60007f9e0ff */
[----:B------:R2:W-:Y:S01]  /*d640*/  STL.64 [R1+0x1358], R8 ;  /* 0x0013580801007387 */ /* 0x0005e20000100a00 */
[-C--:B------:R-:W-:Y:S02]  /*d650*/  LEA.HI.X.SX32 R21, R2, R7.reuse, 0x1, P3 ;  /* 0x0000000702157211 */ /* 0x080fe400018f0eff */
[-C--:B------:R-:W-:Y:S01]  /*d660*/  LEA.HI.X.SX32 R19, R16, R7.reuse, 0x1, P4 ;  /* 0x0000000710137211 */ /* 0x080fe200020f0eff */
[----:B------:R-:W-:Y:S01]  /*d670*/  IMAD R16, R0, 0xc1, RZ ;  /* 0x000000c100107824 */ /* 0x000fe200078e02ff */
[-C--:B-1----:R-:W-:Y:S01]  /*d680*/  IADD3 R12, P0, R14, R6.reuse, RZ ;  /* 0x000000060e0c7210 */ /* 0x082fe20007f1e0ff */
[C---:B------:R-:W-:Y:S01]  /*d690*/  IMAD R14, R0.reuse, 0xc2, RZ ;  /* 0x000000c2000e7824 */ /* 0x040fe200078e02ff */
[----:B--2---:R-:W-:Y:S01]  /*d6a0*/  IADD3 R8, P5, R15, R6, RZ ;  /* 0x000000060f087210 */ /* 0x004fe20007fbe0ff */
[----:B------:R-:W-:Y:S01]  /*d6b0*/  IMAD R15, R0, 0x18a, RZ ;  /* 0x0000018a000f7824 */ /* 0x000fe200078e02ff */
[----:B------:R1:W-:Y:S01]  /*d6c0*/  STL.64 [R1+0x11d8], R18 ;  /* 0x0011d81201007387 */ /* 0x0003e20000100a00 */
[----:B------:R-:W-:Y:S01]  /*d6d0*/  LEA.HI.X.SX32 R11, R16, R7, 0x1, P1 ;  /* 0x00000007100b7211 */ /* 0x000fe200008f0eff */
[----:B------:R-:W-:-:S02]  /*d6e0*/  IMAD R2, R0, 0x61, RZ ;  /* 0x0000006100027824 */ /* 0x000fc400078e02ff */
[----:B------:R2:W-:Y:S01]  /*d6f0*/  STL.64 [R1+0xee0], R20 ;  /* 0x000ee01401007387 */ /* 0x0005e20000100a00 */
[----:B------:R-:W-:Y:S01]  /*d700*/  IMAD R16, R0, 0x62, RZ ;  /* 0x0000006200107824 */ /* 0x000fe200078e02ff */
[CC--:B------:R-:W-:Y:S02]  /*d710*/  LEA.HI.X.SX32 R5, R14.reuse, R7.reuse, 0x1, P2 ;  /* 0x000000070e057211 */ /* 0x0c0fe400010f0eff */
[----:B------:R3:W-:Y:S01]  /*d720*/  STL.64 [R1+0xed8], R10 ;  /* 0x000ed80a01007387 */ /* 0x0007e20000100a00 */
[-C--:B-1----:R-:W-:Y:S02]  /*d730*/  IADD3 R18, P4, R14, R6.reuse, RZ ;  /* 0x000000060e127210 */ /* 0x082fe40007f9e0ff */
[----:B--2---:R-:W-:Y:S01]  /*d740*/  IADD3 R20, P3, R15, R6, RZ ;  /* 0x000000060f147210 */ /* 0x004fe20007f7e0ff */
[----:B------:R-:W-:Y:S01]  /*d750*/  IMAD R15, R0, 0x18c, RZ ;  /* 0x0000018c000f7824 */ /* 0x000fe200078e02ff */
[----:B------:R-:W-:Y:S01]  /*d760*/  LEA.HI.X.SX32 R19, R2, R7, 0x1, P4 ;  /* 0x0000000702137211 */ /* 0x000fe200020f0eff */
[----:B------:R-:W-:-:S03]  /*d770*/  IMAD R2, R0, 0xc3, RZ ;  /* 0x000000c300027824 */ /* 0x000fc600078e02ff */
[-C--:B---3--:R-:W-:Y:S01]  /*d780*/  IADD3 R10, P1, R15, R6.reuse, RZ ;  /* 0x000000060f0a7210 */ /* 0x088fe20007f3e0ff */
[C---:B------:R-:W-:Y:S01]  /*d790*/  IMAD R15, R0.reuse, 0xc4, RZ ;  /* 0x000000c4000f7824 */ /* 0x040fe200078e02ff */
[----:B------:R1:W-:Y:S01]  /*d7a0*/  STL.64 [R1+0x11d0], R18 ;  /* 0x0011d01201007387 */ /* 0x0003e20000100a00 */
[----:B------:R-:W-:Y:S01]  /*d7b0*/  IMAD R22, R0, 0x31, RZ ;  /* 0x0000003100167824 */ /* 0x000fe200078e02ff */
[-C--:B------:R-:W-:Y:S02]  /*d7c0*/  LEA.HI.X.SX32 R13, R2, R7.reuse, 0x1, P0 ;  /* 0x00000007020d7211 */ /* 0x080fe400000f0eff */
[----:B------:R2:W-:Y:S01]  /*d7d0*/  STL.64 [R1+0xed0], R4 ;  /* 0x000ed00401007387 */ /* 0x0005e20000100a00 */
[----:B------:R-:W-:Y:S01]  /*d7e0*/  IMAD R14, R0, 0x18e, RZ ;  /* 0x0000018e000e7824 */ /* 0x000fe200078e02ff */
[----:B------:R-:W-:Y:S02]  /*d7f0*/  LEA.HI.X.SX32 R9, R15, R7, 0x1, P5 ;  /* 0x000000070f097211 */ /* 0x000fe400028f0eff */
[----:B-1----:R-:W-:-:S02]  /*d800*/  IADD3 R18, P4, R16, R6, RZ ;  /* 0x0000000610127210 */ /* 0x002fc40007f9e0ff */
[----:B--2---:R-:W-:Y:S02]  /*d810*/  IADD3 R4, P2, R15, R6, RZ ;  /* 0x000000060f047210 */ /* 0x004fe40007f5e0ff */
[-C--:B------:R-:W-:Y:S01]  /*d820*/  LEA.HI.X.SX32 R19, R22, R7.reuse, 0x1, P4 ;  /* 0x0000000716137211 */ /* 0x080fe200020f0eff */
[----:B------:R-:W-:Y:S01]  /*d830*/  IMAD R2, R0, 0x190, RZ ;  /* 0x0000019000027824 */ /* 0x000fe200078e02ff */
[----:B------:R-:W-:Y:S01]  /*d840*/  LEA.HI.X.SX32 R5, R16, R7, 0x1, P2 ;  /* 0x0000000710057211 */ /* 0x000fe200010f0eff */
[----:B------:R1:W-:Y:S01]  /*d850*/  STL.64 [R1+0xec8], R12 ;  /* 0x000ec80c01007387 */ /* 0x0003e20000100a00 */
[----:B------:R-:W-:-:S03]  /*d860*/  IMAD R16, R0, 0x192, RZ ;  /* 0x0000019200107824 */ /* 0x000fc600078e02ff */
[----:B------:R2:W-:Y:S04]  /*d870*/  STL.64 [R1+0x1350], R18 ;  /* 0x0013501201007387 */ /* 0x0005e80000100a00 */
[----:B------:R3:W-:Y:S01]  /*d880*/  STL.64 [R1+0x11c8], R4 ;  /* 0x0011c80401007387 */ /* 0x0007e20000100a00 */
[-C--:B-1----:R-:W-:Y:S01]  /*d890*/  IADD3 R12, P0, R14, R6.reuse, RZ ;  /* 0x000000060e0c7210 */ /* 0x082fe20007f1e0ff */
[----:B------:R-:W-:Y:S02]  /*d8a0*/  IMAD R14, R0, 0xc6, RZ ;  /* 0x000000c6000e7824 */ /* 0x000fe400078e02ff */
[----:B------:R1:W-:Y:S01]  /*d8b0*/  STL.64 [R1+0xec0], R8 ;  /* 0x000ec00801007387 */ /* 0x0003e20000100a00 */
[-C--:B--2---:R-:W-:Y:S01]  /*d8c0*/  IADD3 R18, P4, R2, R6.reuse, RZ ;  /* 0x0000000602127210 */ /* 0x084fe20007f9e0ff */
[----:B------:R-:W-:Y:S01]  /*d8d0*/  IMAD R2, R0, 0xc5, RZ ;  /* 0x000000c500027824 */ /* 0x000fe200078e02ff */
[----:B---3--:R-:W-:-:S02]  /*d8e0*/  IADD3 R4, P2, R14, R6, RZ ;  /* 0x000000060e047210 */ /* 0x008fc40007f5e0ff */
[----:B-1----:R-:W-:Y:S01]  /*d8f0*/  IADD3 R8, P5, R16, R6, RZ ;  /* 0x0000000610087210 */ /* 0x002fe20007fbe0ff */
[----:B------:R-:W-:Y:S01]  /*d900*/  IMAD R16, R0, 0x63, RZ ;  /* 0x0000006300107824 */ /* 0x000fe200078e02ff */
[-C--:B------:R-:W-:Y:S01]  /*d910*/  LEA.HI.X.SX32 R21, R2, R7.reuse, 0x1, P3 ;  /* 0x0000000702157211 */ /* 0x080fe200018f0eff */
[C---:B------:R-:W-:Y:S02]  /*d920*/  IMAD R15, R0.reuse, 0x194, RZ ;  /* 0x00000194000f7824 */ /* 0x040fe400078e02ff */
[----:B------:R-:W-:Y:S01]  /*d930*/  IMAD R22, R0, 0x32, RZ ;  /* 0x0000003200167824 */ /* 0x000fe200078e02ff */
[-C--:B------:R-:W-:Y:S01]  /*d940*/  LEA.HI.X.SX32 R5, R16, R7.reuse, 0x1, P2 ;  /* 0x0000000710057211 */ /* 0x080fe200010f0eff */
[----:B------:R-:W-:Y:S01]  /*d950*/  IMAD R16, R0, 0xc7, RZ ;  /* 0x000000c700107824 */ /* 0x000fe200078e02ff */
[----:B------:R1:W-:Y:S01]  /*d960*/  STL.64 [R1+0xeb8], R20 ;  /* 0x000eb81401007387 */ /* 0x0003e20000100a00 */
[----:B------:R-:W-:Y:S01]  /*d970*/  LEA.HI.X.SX32 R11, R14, R7, 0x1, P1 ;  /* 0x000000070e0b7211 */ /* 0x000fe200008f0eff */
[----:B------:R-:W-:-:S02]  /*d980*/  IMAD R14, R0, 0x19, RZ ;  /* 0x00000019000e7824 */ /* 0x000fc400078e02ff */
[----:B------:R2:W-:Y:S01]  /*d990*/  STL.64 [R1+0x11c0], R4 ;  /* 0x0011c00401007387 */ /* 0x0005e20000100a00 */
[-C--:B------:R-:W-:Y:S01]  /*d9a0*/  LEA.HI.X.SX32 R13, R16, R7.reuse, 0x1, P0 ;  /* 0x00000007100d7211 */ /* 0x080fe200000f0eff */
[C---:B------:R-:W-:Y:S01]  /*d9b0*/  IMAD R2, R0.reuse, 0xc8, RZ ;  /* 0x000000c800027824 */ /* 0x040fe200078e02ff */
[-C--:B-1----:R-:W-:Y:S01]  /*d9c0*/  IADD3 R20, P3, R15, R6.reuse, RZ ;  /* 0x000000060f147210 */ /* 0x082fe20007f7e0ff */
[----:B------:R-:W-:Y:S01]  /*d9d0*/  IMAD R15, R0, 0x64, RZ ;  /* 0x00000064000f7824 */ /* 0x000fe200078e02ff */
[-C--:B--2---:R-:W-:Y:S01]  /*d9e0*/  IADD3 R4, P2, R22, R6.reuse, RZ ;  /* 0x0000000616047210 */ /* 0x084fe20007f5e0ff */
[----:B------:R1:W-:Y:S01]  /*d9f0*/  STL.64 [R1+0xeb0], R10 ;  /* 0x000eb00a01007387 */ /* 0x0003e20000100a00 */
[----:B------:R-:W-:Y:S02]  /*da00*/  IMAD R16, R0, 0x196, RZ ;  /* 0x0000019600107824 */ /* 0x000fe400078e02ff */
[----:B------:R-:W-:Y:S01]  /*da10*/  LEA.HI.X.SX32 R5, R14, R7, 0x1, P2 ;  /* 0x000000070e057211 */ /* 0x000fe200010f0eff */
[----:B------:R2:W-:Y:S04]  /*da20*/  STL.64 [R1+0xea8], R12 ;  /* 0x000ea80c01007387 */ /* 0x0005e80000100a00 */
[----:B------:R3:W-:Y:S01]  /*da30*/  STL.64 [R1+0x1410], R4 ;  /* 0x0014100401007387 */ /* 0x0007e20000100a00 */
[----:B-1----:R-:W-:-:S02]  /*da40*/  IADD3 R10, P1, R15, R6, RZ ;  /* 0x000000060f0a7210 */ /* 0x002fc40007f3e0ff */
[-C--:B--2---:R-:W-:Y:S02]  /*da50*/  IADD3 R12, P0, R2, R6.reuse, RZ ;  /* 0x00000006020c7210 */ /* 0x084fe40007f1e0ff */
[-C--:B------:R-:W-:Y:S02]  /*da60*/  LEA.HI.X.SX32 R11, R22, R7.reuse, 0x1, P1 ;  /* 0x00000007160b7211 */ /* 0x080fe400008f0eff */
[----:B---3--:R-:W-:Y:S01]  /*da70*/  IADD3 R4, P2, R16, R6, RZ ;  /* 0x0000000610047210 */ /* 0x008fe20007f5e0ff */
[C---:B------:R-:W-:Y:S01]  /*da80*/  IMAD R16, R0.reuse, 0xca, RZ ;  /* 0x000000ca00107824 */ /* 0x040fe200078e02ff */
[-C--:B------:R-:W-:Y:S01]  /*da90*/  LEA.HI.X.SX32 R13, R15, R7.reuse, 0x1, P0 ;  /* 0x000000070f0d7211 */ /* 0x080fe200000f0eff */
[----:B------:R-:W-:Y:S01]  /*daa0*/  STL.64 [R1+0x1348], R10 ;  /* 0x0013480a01007387 */ /* 0x000fe20000100a00 */
[----:B------:R-:W-:Y:S01]  /*dab0*/  IMAD R15, R0, 0xc9, RZ ;  /* 0x000000c9000f7824 */ /* 0x000fe200078e02ff */
[-C--:B------:R-:W-:Y:S01]  /*dac0*/  LEA.HI.X.SX32 R19, R2, R7.reuse, 0x1, P4 ;  /* 0x0000000702137211 */ /* 0x080fe200020f0eff */
[C---:B------:R-:W-:Y:S01]  /*dad0*/  IMAD R2, R0.reuse, 0x65, RZ ;  /* 0x0000006500027824 */ /* 0x040fe200078e02ff */
[----:B------:R1:W-:Y:S01]  /*dae0*/  STL.64 [R1+0x11b8], R12 ;  /* 0x0011b80c01007387 */ /* 0x0003e20000100a00 */
[----:B------:R-:W-:Y:S01]  /*daf0*/  IMAD R14, R0, 0x198, RZ ;  /* 0x00000198000e7824 */ /* 0x000fe200078e02ff */
[----:B------:R-:W-:-:S02]  /*db00*/  LEA.HI.X.SX32 R9, R15, R7, 0x1, P5 ;  /* 0x000000070f097211 */ /* 0x000fc400028f0eff */
[----:B------:R2:W-:Y:S01]  /*db10*/  STL.64 [R1+0xea0], R18 ;  /* 0x000ea01201007387 */ /* 0x0005e20000100a00 */
[-C--:B-1----:R-:W-:Y:S02]  /*db20*/  IADD3 R12, P0, R16, R6.reuse, RZ ;  /* 0x00000006100c7210 */ /* 0x082fe40007f1e0ff */
[-C--:B------:R-:W-:Y:S02]  /*db30*/  IADD3 R10, P1, R14, R6.reuse, RZ ;  /* 0x000000060e0a7210 */ /* 0x080fe40007f3e0ff */
[-C--:B------:R-:W-:Y:S01]  /*db40*/  LEA.HI.X.SX32 R13, R2, R7.reuse, 0x1, P0 ;  /* 0x00000007020d7211 */ /* 0x080fe200000f0eff */
[----:B------:R-:W-:Y:S01]  /*db50*/  IMAD R14, R0, 0x19a, RZ ;  /* 0x0000019a000e7824 */ /* 0x000fe200078e02ff */
[----:B------:R-:W-:Y:S04]  /*db60*/  STL.64 [R1+0xe98], R8 ;  /* 0x000e980801007387 */ /* 0x000fe80000100a00 */
[----:B------:R1:W-:Y:S01]  /*db70*/  STL.64 [R1+0x11b0], R12 ;  /* 0x0011b00c01007387 */ /* 0x0003e20000100a00 */
[----:B--2---:R-:W-:Y:S01]  /*db80*/  IADD3 R18, P4, R14, R6, RZ ;  /* 0x000000060e127210 */ /* 0x004fe20007f9e0ff */
[----:B------:R-:W-:Y:S01]  /*db90*/  IMAD R14, R0, 0x19c, RZ ;  /* 0x0000019c000e7824 */ /* 0x000fe200078e02ff */
[----:B------:R-:W-:Y:S01]  /*dba0*/  LEA.HI.X.SX32 R21, R16, R7, 0x1, P3 ;  /* 0x0000000710157211 */ /* 0x000fe200018f0eff */
[----:B------:R-:W-:-:S02]  /*dbb0*/  IMAD R15, R0, 0x66, RZ ;  /* 0x00000066000f7824 */ /* 0x000fc400078e02ff */
[----:B-1----:R-:W-:Y:S01]  /*dbc0*/  IMAD R13, R0, 0xcb, RZ ;  /* 0x000000cb000d7824 */ /* 0x002fe200078e02ff */
[----:B------:R-:W-:Y:S01]  /*dbd0*/  IADD3 R8, P5, R14, R6, RZ ;  /* 0x000000060e087210 */ /* 0x000fe20007fbe0ff */
        /* <DEDUP_REMOVED lines=10> */
[----:B------:R-:W-:Y:S01]  /*dc80*/  IMAD R15, R0, 0x1a2, RZ ;  /* 0x000001a2000f7824 */ /* 0x000fe200078e02ff */
[----:B------:R-:W-:Y:S02]  /*dc90*/  LEA.HI.X.SX32 R23, R4, R7, 0x1, P0 ;  /* 0x0000000704177211 */ /* 0x000fe400000f0eff */
[----:B------:R-:W-:Y:S01]  /*dca0*/  IADD3 R12, P2, R16, R6, RZ ;  /* 0x00000006100c7210 */ /* 0x000fe20007f5e0ff */
[C---:B------:R-:W-:Y:S02]  /*dcb0*/  IMAD R16, R0.reuse, 0xce, RZ ;  /* 0x000000ce00107824 */ /* 0x040fe400078e02ff */
[----:B------:R-:W-:Y:S01]  /*dcc0*/  STL.64 [R1+0x1340], R22 ;  /* 0x0013401601007387 */ /* 0x000fe20000100a00 */
[----:B------:R-:W-:-:S03]  /*dcd0*/  IMAD R14, R0, 0xcd, RZ ;  /* 0x000000cd000e7824 */ /* 0x000fc600078e02ff */
[----:B------:R1:W-:Y:S04]  /*dce0*/  STL.64 [R1+0x11a8], R20 ;  /* 0x0011a81401007387 */ /* 0x0003e80000100a00 */
[----:B------:R2:W-:Y:S01]  /*dcf0*/  STL.64 [R1+0xe80], R10 ;  /* 0x000e800a01007387 */ /* 0x0005e20000100a00 */
[-C--:B------:R-:W-:Y:S01]  /*dd00*/  LEA.HI.X.SX32 R19, R14, R7.reuse, 0x1, P4 ;  /* 0x000000070e137211 */ /* 0x080fe200020f0eff */
[----:B------:R-:W-:Y:S01]  /*dd10*/  IMAD R14, R0, 0x1a, RZ ;  /* 0x0000001a000e7824 */ /* 0x000fe200078e02ff */
[-C--:B-1----:R-:W-:Y:S02]  /*dd20*/  IADD3 R20, P3, R16, R6.reuse, RZ ;  /* 0x0000000610147210 */ /* 0x082fe40007f7e0ff */
[----:B--2---:R-:W-:Y:S01]  /*dd30*/  IADD3 R10, P1, R15, R6, RZ ;  /* 0x000000060f0a7210 */ /* 0x004fe20007f3e0ff */
[C---:B------:R-:W-:Y:S01]  /*dd40*/  IMAD R15, R0.reuse, 0x67, RZ ;  /* 0x00000067000f7824 */ /* 0x040fe200078e02ff */
[----:B------:R1:W-:Y:S04]  /*dd50*/  STL.64 [R1+0xe78], R18 ;  /* 0x000e781201007387 */ /* 0x0003e80000100a00 */
[-C--:B------:R-:W-:Y:S01]  /*dd60*/  LEA.HI.X.SX32 R21, R15, R7.reuse, 0x1, P3 ;  /* 0x000000070f157211 */ /* 0x080fe200018f0eff */
[----:B------:R-:W-:Y:S01]  /*dd70*/  IMAD R23, R0, 0xcf, RZ ;  /* 0x000000cf00177824 */ /* 0x000fe200078e02ff */
[----:B------:R-:W-:Y:S01]  /*dd80*/  LEA.HI.X.SX32 R9, R16, R7, 0x1, P5 ;  /* 0x0000000710097211 */ /* 0x000fe200028f0eff */
[----:B------:R-:W-:-:S02]  /*dd90*/  IMAD R2, R0, 0x1a4, RZ ;  /* 0x000001a400027824 */ /* 0x000fc400078e02ff */
[C---:B------:R-:W-:Y:S01]  /*dda0*/  IMAD R22, R0.reuse, 0x34, RZ ;  /* 0x0000003400167824 */ /* 0x040fe200078e02ff */
[----:B------:R2:W-:Y:S01]  /*ddb0*/  STL.64 [R1+0x11a0], R20 ;  /* 0x0011a01401007387 */ /* 0x0005e20000100a00 */
[C---:B------:R-:W-:Y:S01]  /*ddc0*/  IMAD R15, R0.reuse, 0xd, RZ ;  /* 0x0000000d000f7824 */ /* 0x040fe200078e02ff */
[----:B------:R-:W-:Y:S01]  /*ddd0*/  LEA.HI.X.SX32 R13, R23, R7, 0x1, P2 ;  /* 0x00000007170d7211 */ /* 0x000fe200010f0eff */
[----:B------:R-:W-:Y:S01]  /*dde0*/  IMAD R16, R0, 0x68, RZ ;  /* 0x0000006800107824 */ /* 0x000fe200078e02ff */
[----:B------:R3:W-:Y:S01]  /*ddf0*/  STL.64 [R1+0xe70], R8 ;  /* 0x000e700801007387 */ /* 0x0007e20000100a00 */
[-C--:B-1----:R-:W-:Y:S01]  /*de00*/  IADD3 R18, P4, R2, R6.reuse, RZ ;  /* 0x0000000602127210 */ /* 0x082fe20007f9e0ff */
[----:B------:R-:W-:Y:S01]  /*de10*/  IMAD R2, R0, 0xd0, RZ ;  /* 0x000000d000027824 */ /* 0x000fe200078e02ff */
[-C--:B--2---:R-:W-:Y:S02]  /*de20*/  IADD3 R20, P3, R14, R6.reuse, RZ ;  /* 0x000000060e147210 */ /* 0x084fe40007f7e0ff */
[----:B---3--:R-:W-:-:S02]  /*de30*/  IADD3 R8, P5, R22, R6, RZ ;  /* 0x0000000616087210 */ /* 0x008fc40007fbe0ff */
[-C--:B------:R-:W-:Y:S01]  /*de40*/  LEA.HI.X.SX32 R21, R15, R7.reuse, 0x1, P3 ;  /* 0x000000070f157211 */ /* 0x080fe200018f0eff */
[----:B------:R1:W-:Y:S01]  /*de50*/  STL.64 [R1+0xe68], R12 ;  /* 0x000e680c01007387 */ /* 0x0003e20000100a00 */
[----:B------:R-:W-:Y:S01]  /*de60*/  LEA.HI.X.SX32 R9, R14, R7, 0x1, P5 ;  /* 0x000000070e097211 */ /* 0x000fe200028f0eff */
[C---:B------:R-:W-:Y:S02]  /*de70*/  IMAD R5, R0.reuse, 0x1a0, RZ ;  /* 0x000001a000057824 */ /* 0x040fe400078e02ff */
[C---:B------:R-:W-:Y:S01]  /*de80*/  IMAD R15, R0.reuse, 0x1a6, RZ ;  /* 0x000001a6000f7824 */ /* 0x040fe200078e02ff */
[----:B------:R2:W-:Y:S01]  /*de90*/  STL.64 [R1+0x1470], R20 ;  /* 0x0014701401007387 */ /* 0x0005e20000100a00 */
[----:B------:R-:W-:Y:S01]  /*dea0*/  IMAD R14, R0, 0x1a8, RZ ;  /* 0x000001a8000e7824 */ /* 0x000fe200078e02ff */
[-C--:B------:R-:W-:Y:S02]  /*deb0*/  IADD3 R4, P0, R5, R6.reuse, RZ ;  /* 0x0000000605047210 */ /* 0x080fe40007f1e0ff */
[-C--:B-1----:R-:W-:Y:S01]  /*dec0*/  IADD3 R12, P2, R16, R6.reuse, RZ ;  /* 0x00000006100c7210 */ /* 0x082fe20007f5e0ff */
[----:B------:R1:W-:Y:S01]  /*ded0*/  STL.64 [R1+0x1408], R8 ;  /* 0x0014080801007387 */ /* 0x0003e20000100a00 */
[----:B--2---:R-:W-:-:S02]  /*dee0*/  IADD3 R20, P3, R2, R6, RZ ;  /* 0x0000000602147210 */ /* 0x004fc40007f7e0ff */
[-C--:B------:R-:W-:Y:S02]  /*def0*/  LEA.HI.X.SX32 R13, R22, R7.reuse, 0x1, P2 ;  /* 0x00000007160d7211 */ /* 0x080fe400010f0eff */
[-C--:B------:R-:W-:Y:S02]  /*df00*/  LEA.HI.X.SX32 R21, R16, R7.reuse, 0x1, P3 ;  /* 0x0000000710157211 */ /* 0x080fe400018f0eff */
[-C--:B-1----:R-:W-:Y:S01]  /*df10*/  IADD3 R8, P5, R15, R6.reuse, RZ ;  /* 0x000000060f087210 */ /* 0x082fe20007fbe0ff */
[----:B------:R-:W-:Y:S01]  /*df20*/  IMAD R15, R0, 0xd2, RZ ;  /* 0x000000d2000f7824 */ /* 0x000fe200078e02ff */
[----:B------:R1:W-:Y:S01]  /*df30*/  STL.64 [R1+0x1338], R12 ;  /* 0x0013380c01007387 */ /* 0x0003e20000100a00 */
[-C--:B------:R-:W-:Y:S01]  /*df40*/  LEA.HI.X.SX32 R5, R2, R7.reuse, 0x1, P0 ;  /* 0x0000000702057211 */ /* 0x080fe200000f0eff */
[C---:B------:R-:W-:Y:S02]  /*df50*/  IMAD R2, R0.reuse, 0x69, RZ ;  /* 0x0000006900027824 */ /* 0x040fe400078e02ff */
[----:B------:R2:W-:Y:S01]  /*df60*/  STL.64 [R1+0x1198], R20 ;  /* 0x0011981401007387 */ /* 0x0005e20000100a00 */
[----:B------:R-:W-:Y:S01]  /*df70*/  IMAD R16, R0, 0xd1, RZ ;  /* 0x000000d100107824 */ /* 0x000fe200078e02ff */
[-C--:B-1----:R-:W-:Y:S01]  /*df80*/  IADD3 R12, P2, R14, R6.reuse, RZ ;  /* 0x000000060e0c7210 */ /* 0x082fe20007f5e0ff */
[----:B------:R-:W-:Y:S01]  /*df90*/  IMAD R14, R0, 0x1aa, RZ ;  /* 0x000001aa000e7824 */ /* 0x000fe200078e02ff */
[----:B--2---:R-:W-:Y:S01]  /*dfa0*/  IADD3 R20, P3, R15, R6, RZ ;  /* 0x000000060f147210 */ /* 0x004fe20007f7e0ff */
[----:B------:R1:W-:Y:S01]  /*dfb0*/  STL.64 [R1+0xe60], R4 ;  /* 0x000e600401007387 */ /* 0x0003e20000100a00 */
[----:B------:R-:W-:-:S02]  /*dfc0*/  LEA.HI.X.SX32 R11, R16, R7, 0x1, P1 ;  /* 0x00000007100b7211 */ /* 0x000fc400008f0eff */
[-C--:B------:R-:W-:Y:S01]  /*dfd0*/  LEA.HI.X.SX32 R21, R2, R7.reuse, 0x1, P3 ;  /* 0x0000000702157211 */ /* 0x080fe200018f0eff */
[----:B------:R-:W-:Y:S01]  /*dfe0*/  IMAD R2, R0, 0xd3, RZ ;  /* 0x000000d300027824 */ /* 0x000fe200078e02ff */
[-C--:B------:R-:W-:Y:S01]  /*dff0*/  LEA.HI.X.SX32 R19, R15, R7.reuse, 0x1, P4 ;  /* 0x000000070f137211 */ /* 0x080fe200020f0eff */
[----:B------:R2:W-:Y:S01]  /*e000*/  STL.64 [R1+0xe58], R10 ;  /* 0x000e580a01007387 */ /* 0x0005e20000100a00 */
[-C--:B-1----:R-:W-:Y:S01]  /*e010*/  IADD3 R4, P0, R14, R6.reuse, RZ ;  /* 0x000000060e047210 */ /* 0x082fe20007f1e0ff */
[----:B------:R-:W-:Y:S01]  /*e020*/  IMAD R14, R0, 0x1ac, RZ ;  /* 0x000001ac000e7824 */ /* 0x000fe200078e02ff */
[----:B------:R-:W-:Y:S01]  /*e030*/  LEA.HI.X.SX32 R9, R2, R7, 0x1, P5 ;  /* 0x0000000702097211 */ /* 0x000fe200028f0eff */
[----:B------:R-:W-:Y:S01]  /*e040*/  IMAD R16, R0, 0x6a, RZ ;  /* 0x0000006a00107824 */ /* 0x000fe200078e02ff */
[----:B------:R1:W-:Y:S02]  /*e050*/  STL.64 [R1+0x1190], R20 ;  /* 0x0011901401007387 */ /* 0x0003e40000100a00 */
[-C--:B--2---:R-:W-:Y:S01]  /*e060*/  IADD3 R10, P1, R14, R6.reuse, RZ ;  /* 0x000000060e0a7210 */ /* 0x084fe20007f3e0ff */
[----:B------:R-:W-:Y:S01]  /*e070*/  IMAD R14, R0, 0xd4, RZ ;  /* 0x000000d4000e7824 */ /* 0x000fe200078e02ff */
[----:B------:R-:W-:Y:S01]  /*e080*/  STL.64 [R1+0xe50], R18 ;  /* 0x000e501201007387 */ /* 0x000fe20000100a00 */
[----:B------:R-:W-:-:S03]  /*e090*/  IADD3 R22, P3, R16, R6, RZ ;  /* 0x0000000610167210 */ /* 0x000fc60007f7e0ff */
[----:B------:R2:W-:Y:S01]  /*e0a0*/  STL.64 [R1+0xe48], R8 ;  /* 0x000e480801007387 */ /* 0x0005e20000100a00 */
[----:B------:R-:W-:Y:S01]  /*e0b0*/  IMAD R15, R0, 0x1ae, RZ ;  /* 0x000001ae000f7824 */ /* 0x000fe200078e02ff */
[----:B-1----:R-:W-:Y:S01]  /*e0c0*/  IADD3 R20, P4, R14, R6, RZ ;  /* 0x000000060e147210 */ /* 0x002fe20007f9e0ff */
[----:B--2---:R-:W-:-:S03]  /*e0d0*/  IMAD R8, R0, 0x35, RZ ;  /* 0x0000003500087824 */ /* 0x004fc600078e02ff */
[-C--:B------:R-:W-:Y:S01]  /*e0e0*/  LEA.HI.X.SX32 R21, R16, R7.reuse, 0x1, P4 ;  /* 0x0000000710157211 */ /* 0x080fe200020f0eff */
[----:B------:R-:W-:Y:S01]  /*e0f0*/  IMAD R16, R0, 0x1b2, RZ ;  /* 0x000001b200107824 */ /* 0x000fe200078e02ff */
[-C--:B------:R-:W-:Y:S02]  /*e100*/  LEA.HI.X.SX32 R13, R14, R7.reuse, 0x1, P2 ;  /* 0x000000070e0d7211 */ /* 0x080fe400010f0eff */
[----:B------:R-:W-:Y:S02]  /*e110*/  LEA.HI.X.SX32 R23, R8, R7, 0x1, P3 ;  /* 0x0000000708177211 */ /* 0x000fe400018f0eff */
[-C--:B------:R-:W-:Y:S01]  /*e120*/  IADD3 R18, P5, R15, R6.reuse, RZ ;  /* 0x000000060f127210 */ /* 0x080fe20007fbe0ff */
[----:B------:R-:W-:Y:S02]  /*e130*/  IMAD R15, R0, 0xd6, RZ ;  /* 0x000000d6000f7824 */ /* 0x000fe400078e02ff */
[----:B------:R1:W-:Y:S04]  /*e140*/  STL.64 [R1+0x1330], R22 ;  /* 0x0013301601007387 */ /* 0x0003e80000100a00 */
[----:B------:R2:W-:Y:S04]  /*e150*/  STL.64 [R1+0x1188], R20 ;  /* 0x0011881401007387 */ /* 0x0005e80000100a00 */
[----:B------:R3:W-:Y:S01]  /*e160*/  STL.64 [R1+0xe40], R12 ;  /* 0x000e400c01007387 */ /* 0x0007e20000100a00 */
[----:B-1----:R-:W-:-:S02]  /*e170*/  IADD3 R22, P4, R15, R6, RZ ;  /* 0x000000060f167210 */ /* 0x002fc40007f9e0ff */
[----:B--2---:R-:W-:Y:S01]  /*e180*/  IADD3 R20, P2, R16, R6, RZ ;  /* 0x0000000610147210 */ /* 0x004fe20007f5e0ff */
[C---:B------:R-:W-:Y:S02]  /*e190*/  IMAD R16, R0.reuse, 0x6b, RZ ;  /* 0x0000006b00107824 */ /* 0x040fe400078e02ff */
[----:B---3--:R-:W-:-:S03]  /*e1a0*/  IMAD R13, R0, 0xd5, RZ ;  /* 0x000000d5000d7824 */ /* 0x008fc600078e02ff */
[-C--:B------:R-:W-:Y:S01]  /*e1b0*/  LEA.HI.X.SX32 R23, R16, R7.reuse, 0x1, P4 ;  /* 0x0000000710177211 */ /* 0x080fe200020f0eff */
[C---:B------:R-:W-:Y:S01]  /*e1c0*/  IMAD R14, R0.reuse, 0x1b4, RZ ;  /* 0x000001b4000e7824 */ /* 0x040fe200078e02ff */
[-C--:B------:R-:W-:Y:S01]  /*e1d0*/  LEA.HI.X.SX32 R5, R13, R7.reuse, 0x1, P0 ;  /* 0x000000070d057211 */ /* 0x080fe200000f0eff */
[C---:B------:R-:W-:Y:S02]  /*e1e0*/  IMAD R12, R0.reuse, 0x36, RZ ;  /* 0x00000036000c7824 */ /* 0x040fe400078e02ff */
[C---:B------:R-:W-:Y:S01]  /*e1f0*/  IMAD R13, R0.reuse, 0xd7, RZ ;  /* 0x000000d7000d7824 */ /* 0x040fe200078e02ff */
[-C--:B------:R-:W-:Y:S01]  /*e200*/  LEA.HI.X.SX32 R11, R15, R7.reuse, 0x1, P1 ;  /* 0x000000070f0b7211 */ /* 0x080fe200008f0eff */
[----:B------:R1:W-:Y:S01]  /*e210*/  STL.64 [R1+0xe38], R4 ;  /* 0x000e380401007387 */ /* 0x0003e20000100a00 */
[C---:B------:R-:W-:Y:S02]  /*e220*/  IMAD R15, R0.reuse, 0x1b, RZ ;  /* 0x0000001b000f7824 */ /* 0x040fe400078e02ff */
[C---:B------:R-:W-:Y:S01]  /*e230*/  IMAD R16, R0.reuse, 0x6c, RZ ;  /* 0x0000006c00107824 */ /* 0x040fe200078e02ff */
[----:B------:R2:W-:Y:S01]  /*e240*/  STL.64 [R1+0x1180], R22 ;  /* 0x0011801601007387 */ /* 0x0005e20000100a00 */
[----:B------:R-:W-:Y:S01]  /*e250*/  LEA.HI.X.SX32 R19, R13, R7, 0x1, P5 ;  /* 0x000000070d137211 */ /* 0x000fe200028f0eff */
[----:B------:R-:W-:-:S02]  /*e260*/  IMAD R9, R0, 0x1b0, RZ ;  /* 0x000001b000097824 */ /* 0x000fc400078e02ff */
[----:B------:R3:W-:Y:S01]  /*e270*/  STL.64 [R1+0xe30], R10 ;  /* 0x000e300a01007387 */ /* 0x0007e20000100a00 */
[-C--:B-1----:R-:W-:Y:S01]  /*e280*/  IADD3 R4, P0, R14, R6.reuse, RZ ;  /* 0x000000060e047210 */ /* 0x082fe20007f1e0ff */
[----:B------:R-:W-:Y:S01]  /*e290*/  IMAD R14, R0, 0xd8, RZ ;  /* 0x000000d8000e7824 */ /* 0x000fe200078e02ff */
[-C--:B--2---:R-:W-:Y:S01]  /*e2a0*/  IADD3 R22, P4, R12, R6.reuse, RZ ;  /* 0x000000060c167210 */ /* 0x084fe20007f9e0ff */
[----:B------:R-:W-:Y:S01]  /*e2b0*/  IMAD R13, R0, 0x1b6, RZ ;  /* 0x000001b6000d7824 */ /* 0x000fe200078e02ff */
[----:B------:R1:W-:Y:S02]  /*e2c0*/  STL.64 [R1+0xe28], R18 ;  /* 0x000e281201007387 */ /* 0x0003e40000100a00 */
[-C--:B------:R-:W-:Y:S02]  /*e2d0*/  LEA.HI.X.SX32 R23, R15, R7.reuse, 0x1, P4 ;  /* 0x000000070f177211 */ /* 0x080fe400020f0eff */
[-C--:B---3--:R-:W-:Y:S01]  /*e2e0*/  IADD3 R10, P1, R16, R6.reuse, RZ ;  /* 0x00000006100a7210 */ /* 0x088fe20007f3e0ff */
[----:B------:R-:W-:Y:S01]  /*e2f0*/  IMAD R15, R0, 0x1b8, RZ ;  /* 0x000001b8000f7824 */ /* 0x000fe200078e02ff */
[----:B------:R-:W-:Y:S01]  /*e300*/  IADD3 R8, P3, R9, R6, RZ ;  /* 0x0000000609087210 */ /* 0x000fe20007f7e0ff */
[----:B------:R2:W-:Y:S01]  /*e310*/  STL.64 [R1+0x1400], R22 ;  /* 0x0014001601007387 */ /* 0x0005e20000100a00 */
[----:B------:R-:W-:-:S02]  /*e320*/  LEA.HI.X.SX32 R11, R12, R7, 0x1, P1 ;  /* 0x000000070c0b7211 */ /* 0x000fc400008f0eff */
[----:B-1----:R-:W-:-:S04]  /*e330*/  IADD3 R18, P5, R14, R6, RZ ;  /* 0x000000060e127210 */ /* 0x002fc80007fbe0ff */
[-C--:B------:R-:W-:Y:S02]  /*e340*/  LEA.HI.X.SX32 R19, R16, R7.reuse, 0x1, P5 ;  /* 0x0000000710137211 */ /* 0x080fe400028f0eff */
[-C--:B--2---:R-:W-:Y:S01]  /*e350*/  IADD3 R22, P4, R13, R6.reuse, RZ ;  /* 0x000000060d167210 */ /* 0x084fe20007f9e0ff */
[----:B------:R-:W-:Y:S01]  /*e360*/  IMAD R13, R0, 0xda, RZ ;  /* 0x000000da000d7824 */ /* 0x000fe200078e02ff */
[----:B------:R1:W-:Y:S01]  /*e370*/  STL.64 [R1+0x1328], R10 ;  /* 0x0013280a01007387 */ /* 0x0003e20000100a00 */
[-C--:B------:R-:W-:Y:S01]  /*e380*/  LEA.HI.X.SX32 R9, R14, R7.reuse, 0x1, P3 ;  /* 0x000000070e097211 */ /* 0x080fe200018f0eff */
[C---:B------:R-:W-:Y:S02]  /*e390*/  IMAD R14, R0.reuse, 0x6d, RZ ;  /* 0x0000006d000e7824 */ /* 0x040fe400078e02ff */
[----:B------:R2:W-:Y:S01]  /*e3a0*/  STL.64 [R1+0x1178], R18 ;  /* 0x0011781201007387 */ /* 0x0005e20000100a00 */
[C---:B------:R-:W-:Y:S01]  /*e3b0*/  IMAD R16, R0.reuse, 0xd9, RZ ;  /* 0x000000d900107824 */ /* 0x040fe200078e02ff */
[-C--:B-1----:R-:W-:Y:S01]  /*e3c0*/  IADD3 R10, P1, R15, R6.reuse, RZ ;  /* 0x000000060f0a7210 */ /* 0x082fe20007f3e0ff */
[----:B------:R-:W-:Y:S01]  /*e3d0*/  IMAD R15, R0, 0x1ba, RZ ;  /* 0x000001ba000f7824 */ /* 0x000fe200078e02ff */
[----:B--2---:R-:W-:Y:S01]  /*e3e0*/  IADD3 R18, P5, R13, R6, RZ ;  /* 0x000000060d127210 */ /* 0x004fe20007fbe0ff */
[----:B------:R1:W-:Y:S01]  /*e3f0*/  STL.64 [R1+0xe20], R8 ;  /* 0x000e200801007387 */ /* 0x0003e20000100a00 */
[----:B------:R-:W-:-:S02]  /*e400*/  LEA.HI.X.SX32 R21, R16, R7, 0x1, P2 ;  /* 0x0000000710157211 */ /* 0x000fc400010f0eff */
[-C--:B------:R-:W-:Y:S01]  /*e410*/  LEA.HI.X.SX32 R19, R14, R7.reuse, 0x1, P5 ;  /* 0x000000070e137211 */ /* 0x080fe200028f0eff */
[C---:B------:R-:W-:Y:S01]  /*e420*/  IMAD R14, R0.reuse, 0xdb, RZ ;  /* 0x000000db000e7824 */ /* 0x040fe200078e02ff */
[-C--:B------:R-:W-:Y:S01]  /*e430*/  LEA.HI.X.SX32 R5, R13, R7.reuse, 0x1, P0 ;  /* 0x000000070d057211 */ /* 0x080fe200000f0eff */
[----:B------:R2:W-:Y:S01]  /*e440*/  STL.64 [R1+0xe18], R20 ;  /* 0x000e181401007387 */ /* 0x0005e20000100a00 */
[-C--:B-1----:R-:W-:Y:S01]  /*e450*/  IADD3 R8, P3, R15, R6.reuse, RZ ;  /* 0x000000060f087210 */ /* 0x082fe20007f7e0ff */
[----:B------:R-:W-:Y:S01]  /*e460*/  IMAD R15, R0, 0x1bc, RZ ;  /* 0x000001bc000f7824 */ /* 0x000fe200078e02ff */
[----:B------:R-:W-:Y:S01]  /*e470*/  LEA.HI.X.SX32 R23, R14, R7, 0x1, P4 ;  /* 0x000000070e177211 */ /* 0x000fe200020f0eff */
[C---:B------:R-:W-:Y:S01]  /*e480*/  IMAD R16, R0.reuse, 0x6e, RZ ;  /* 0x0000006e00107824 */ /* 0x040fe200078e02ff */
[----:B------:R1:W-:Y:S02]  /*e490*/  STL.64 [R1+0x1170], R18 ;  /* 0x0011701201007387 */ /* 0x0003e40000100a00 */
[-C--:B--2---:R-:W-:Y:S01]  /*e4a0*/  IADD3 R20, P2, R15, R6.reuse, RZ ;  /* 0x000000060f147210 */ /* 0x084fe20007f5e0ff */
[----:B------:R-:W-:Y:S01]  /*e4b0*/  IMAD R15, R0, 0xdc, RZ ;  /* 0x000000dc000f7824 */ /* 0x000fe200078e02ff */
[----:B------:R2:W-:Y:S04]  /*e4c0*/  STL.64 [R1+0xe10], R4 ;  /* 0x000e100401007387 */ /* 0x0005e80000100a00 */
[----:B------:R3:W-:Y:S01]  /*e4d0*/  STL.64 [R1+0xe08], R22 ;  /* 0x000e081601007387 */ /* 0x0007e20000100a00 */
[----:B-1----:R-:W-:-:S02]  /*e4e0*/  IADD3 R18, P5, R16, R6, RZ ;  /* 0x0000000610127210 */ /* 0x002fc40007fbe0ff */
[----:B--2---:R-:W-:Y:S01]  /*e4f0*/  IADD3 R4, P0, R15, R6, RZ ;  /* 0x000000060f047210 */ /* 0x004fe20007f1e0ff */
[----:B---3--:R-:W-:-:S03]  /*e500*/  IMAD R22, R0, 0x37, RZ ;  /* 0x0000003700167824 */ /* 0x008fc600078e02ff */
[-C--:B------:R-:W-:Y:S01]  /*e510*/  LEA.HI.X.SX32 R5, R16, R7.reuse, 0x1, P0 ;  /* 0x0000000710057211 */ /* 0x080fe200000f0eff */
[----:B------:R-:W-:Y:S01]  /*e520*/  IMAD R14, R0, 0x1c0, RZ ;  /* 0x000001c0000e7824 */ /* 0x000fe200078e02ff */
[-C--:B------:R-:W-:Y:S02]  /*e530*/  LEA.HI.X.SX32 R11, R15, R7.reuse, 0x1, P1 ;  /* 0x000000070f0b7211 */ /* 0x080fe400008f0eff */
[----:B------:R-:W-:Y:S01]  /*e540*/  LEA.HI.X.SX32 R19, R22, R7, 0x1, P5 ;  /* 0x0000000716137211 */ /* 0x000fe200028f0eff */
[C---:B------:R-:W-:Y:S02]  /*e550*/  IMAD R16, R0.reuse, 0x1c2, RZ ;  /* 0x000001c200107824 */ /* 0x040fe400078e02ff */
[----:B------:R-:W-:Y:S02]  /*e560*/  IMAD R2, R0, 0xde, RZ ;  /* 0x000000de00027824 */ /* 0x000fe400078e02ff */
[----:B------:R1:W-:Y:S04]  /*e570*/  STL.64 [R1+0x1320], R18 ;  /* 0x0013201201007387 */ /* 0x0003e80000100a00 */
[----:B------:R2:W-:Y:S04]  /*e580*/  STL.64 [R1+0x1168], R4 ;  /* 0x0011680401007387 */ /* 0x0005e80000100a00 */
[----:B------:R3:W-:Y:S01]  /*e590*/  STL.64 [R1+0xe00], R10 ;  /* 0x000e000a01007387 */ /* 0x0007e20000100a00 */
[-C--:B-1----:R-:W-:Y:S01]  /*e5a0*/  IADD3 R18, P5, R14, R6.reuse, RZ ;  /* 0x000000060e127210 */ /* 0x082fe20007fbe0ff */
[----:B------:R-:W-:Y:S01]  /*e5b0*/  IMAD R14, R0, 0xdd, RZ ;  /* 0x000000dd000e7824 */ /* 0x000fe200078e02ff */
[----:B--2---:R-:W-:-:S02]  /*e5c0*/  IADD3 R4, P0, R2, R6, RZ ;  /* 0x0000000602047210 */ /* 0x004fc40007f1e0ff */
[-C--:B---3--:R-:W-:Y:S01]  /*e5d0*/  IADD3 R10, P1, R16, R6.reuse, RZ ;  /* 0x00000006100a7210 */ /* 0x088fe20007f3e0ff */
[----:B------:R-:W-:Y:S01]  /*e5e0*/  IMAD R16, R0, 0x6f, RZ ;  /* 0x0000006f00107824 */ /* 0x000fe200078e02ff */
[-C--:B------:R-:W-:Y:S01]  /*e5f0*/  LEA.HI.X.SX32 R9, R14, R7.reuse, 0x1, P3 ;  /* 0x000000070e097211 */ /* 0x080fe200018f0eff */
[C---:B------:R-:W-:Y:S02]  /*e600*/  IMAD R13, R0.reuse, 0x1be, RZ ;  /* 0x000001be000d7824 */ /* 0x040fe400078e02ff */
[----:B------:R-:W-:Y:S01]  /*e610*/  IMAD R15, R0, 0x1c4, RZ ;  /* 0x000001c4000f7824 */ /* 0x000fe200078e02ff */
[-C--:B------:R-:W-:Y:S01]  /*e620*/  LEA.HI.X.SX32 R5, R16, R7.reuse, 0x1, P0 ;  /* 0x0000000710057211 */ /* 0x080fe200000f0eff */
[C---:B------:R-:W-:Y:S01]  /*e630*/  IMAD R14, R0.reuse, 0xe, RZ ;  /* 0x0000000e000e7824 */ /* 0x040fe200078e02ff */
[----:B------:R1:W-:Y:S01]  /*e640*/  STL.64 [R1+0xdf8], R8 ;  /* 0x000df80801007387 */ /* 0x0003e20000100a00 */
[C---:B------:R-:W-:Y:S01]  /*e650*/  IMAD R16, R0.reuse, 0xdf, RZ ;  /* 0x000000df00107824 */ /* 0x040fe200078e02ff */
[----:B------:R-:W-:Y:S01]  /*e660*/  IADD3 R12, P4, R13, R6, RZ ;  /* 0x000000060d0c7210 */ /* 0x000fe20007f9e0ff */
[----:B------:R-:W-:Y:S01]  /*e670*/  IMAD R23, R0, 0x7, RZ ;  /* 0x0000000700177824 */ /* 0x000fe200078e02ff */
[----:B------:R2:W-:Y:S01]  /*e680*/  STL.64 [R1+0x1160], R4 ;  /* 0x0011600401007387 */ /* 0x0005e20000100a00 */
[-C--:B------:R-:W-:Y:S01]  /*e690*/  LEA.HI.X.SX32 R21, R2, R7.reuse, 0x1, P2 ;  /* 0x0000000702157211 */ /* 0x080fe200010f0eff */
[----:B------:R-:W-:Y:S01]  /*e6a0*/  IMAD R22, R0, 0x38, RZ ;  /* 0x0000003800167824 */ /* 0x000fe200078e02ff */
[----:B------:R-:W-:-:S02]  /*e6b0*/  LEA.HI.X.SX32 R13, R16, R7, 0x1, P4 ;  /* 0x00000007100d7211 */ /* 0x000fc400020f0eff */
        /* <DEDUP_REMOVED lines=9> */
[CC--:B-1----:R-:W-:Y:S02]  /*e750*/  IADD3 R20, P2, R15.reuse, R6.reuse, RZ ;  /* 0x000000060f147210 */ /* 0x0c2fe40007f5e0ff */
[-C--:B--2---:R-:W-:Y:S02]  /*e760*/  IADD3 R12, P4, R22, R6.reuse, RZ ;  /* 0x00000006160c7210 */ /* 0x084fe40007f9e0ff */
[-C--:B------:R-:W-:Y:S02]  /*e770*/  LEA.HI.X.SX32 R21, R14, R7.reuse, 0x1, P2 ;  /* 0x000000070e157211 */ /* 0x080fe400010f0eff */
[----:B---3--:R-:W-:Y:S02]  /*e780*/  IADD3 R4, P0, R16, R6, RZ ;  /* 0x0000000610047210 */ /* 0x008fe40007f1e0ff */
[-C--:B------:R-:W-:Y:S01]  /*e790*/  LEA.HI.X.SX32 R13, R15, R7.reuse, 0x1, P4 ;  /* 0x000000070f0d7211 */ /* 0x080fe200020f0eff */
[----:B------:R1:W-:Y:S01]  /*e7a0*/  STL.64 [R1+0x1468], R20 ;  /* 0x0014681401007387 */ /* 0x0003e20000100a00 */
[----:B------:R-:W-:Y:S01]  /*e7b0*/  LEA.HI.X.SX32 R5, R22, R7, 0x1, P0 ;  /* 0x0000000716057211 */ /* 0x000fe200000f0eff */
[----:B------:R-:W-:-:S02]  /*e7c0*/  IMAD R14, R0, 0x1c6, RZ ;  /* 0x000001c6000e7824 */ /* 0x000fc400078e02ff */
[----:B------:R-:W-:Y:S01]  /*e7d0*/  IMAD R15, R0, 0x1c8, RZ ;  /* 0x000001c8000f7824 */ /* 0x000fe200078e02ff */
[----:B------:R2:W-:Y:S01]  /*e7e0*/  STL.64 [R1+0x13f8], R12 ;  /* 0x0013f80c01007387 */ /* 0x0005e20000100a00 */
[CC--:B------:R-:W-:Y:S02]  /*e7f0*/  LEA.HI.X.SX32 R19, R2.reuse, R7.reuse, 0x1, P5 ;  /* 0x0000000702137211 */ /* 0x0c0fe400028f0eff */
[-C--:B-1----:R-:W-:Y:S01]  /*e800*/  IADD3 R20, P2, R2, R6.reuse, RZ ;  /* 0x0000000602147210 */ /* 0x082fe20007f5e0ff */
[----:B------:R1:W-:Y:S03]  /*e810*/  STL.64 [R1+0x1318], R4 ;  /* 0x0013180401007387 */ /* 0x0003e60000100a00 */
[----:B------:R-:W-:Y:S01]  /*e820*/  LEA.HI.X.SX32 R21, R16, R7, 0x1, P2 ;  /* 0x0000000710157211 */ /* 0x000fe200010f0eff */
[----:B------:R-:W-:Y:S01]  /*e830*/  IMAD R16, R0, 0xe1, RZ ;  /* 0x000000e100107824 */ /* 0x000fe200078e02ff */
[----:B--2---:R-:W-:Y:S01]  /*e840*/  IADD3 R12, P4, R14, R6, RZ ;  /* 0x000000060e0c7210 */ /* 0x004fe20007f9e0ff */
[----:B------:R-:W-:-:S02]  /*e850*/  IMAD R14, R0, 0xe2, RZ ;  /* 0x000000e2000e7824 */ /* 0x000fc400078e02ff */
[----:B------:R2:W-:Y:S01]  /*e860*/  STL.64 [R1+0x1158], R20 ;  /* 0x0011581401007387 */ /* 0x0005e20000100a00 */
[-C--:B-1----:R-:W-:Y:S01]  /*e870*/  IADD3 R4, P0, R15, R6.reuse, RZ ;  /* 0x000000060f047210 */ /* 0x082fe20007f1e0ff */
[C---:B------:R-:W-:Y:S02]  /*e880*/  IMAD R15, R0.reuse, 0x1ca, RZ ;  /* 0x000001ca000f7824 */ /* 0x040fe400078e02ff */
        /* <DEDUP_REMOVED lines=63> */
[----:B------:R-:W-:Y:S01]  /*ec80*/  LEA.HI.X.SX32 R21, R2, R7, 0x1, P2 ;  /* 0x0000000702157211 */ /* 0x000fe200010f0eff */
[C---:B------:R-:W-:Y:S01]  /*ec90*/  IMAD R15, R0.reuse, 0x1da, RZ ;  /* 0x000001da000f7824 */ /* 0x040fe200078e02ff */
[----:B------:R1:W-:Y:S01]  /*eca0*/  STL.64 [R1+0x1138], R12 ;  /* 0x0011380c01007387 */ /* 0x0003e20000100a00 */
[----:B------:R-:W-:Y:S01]  /*ecb0*/  IMAD R2, R0, 0x75, RZ ;  /* 0x0000007500027824 */ /* 0x000fe200078e02ff */
[-C--:B--2---:R-:W-:Y:S01]  /*ecc0*/  IADD3 R10, P1, R14, R6.reuse, RZ ;  /* 0x000000060e0a7210 */ /* 0x084fe20007f3e0ff */
[C---:B------:R-:W-:Y:S01]  /*ecd0*/  IMAD R14, R0.reuse, 0xe9, RZ ;  /* 0x000000e9000e7824 */ /* 0x040fe200078e02ff */
[----:B------:R-:W-:Y:S01]  /*ece0*/  IADD3 R22, P2, R15, R6, RZ ;  /* 0x000000060f167210 */ /* 0x000fe20007f5e0ff */
[----:B------:R-:W-:-:S03]  /*ecf0*/  IMAD R15, R0, 0x1dc, RZ ;  /* 0x000001dc000f7824 */ /* 0x000fc600078e02ff */
[-C--:B------:R-:W-:Y:S02]  /*ed00*/  LEA.HI.X.SX32 R5, R14, R7.reuse, 0x1, P0 ;  /* 0x000000070e057211 */ /* 0x080fe400000f0eff */
[-C--:B-1----:R-:W-:Y:S01]  /*ed10*/  IADD3 R12, P4, R16, R6.reuse, RZ ;  /* 0x00000006100c7210 */ /* 0x082fe20007f9e0ff */
[----:B------:R-:W-:Y:S03]  /*ed20*/  STL.64 [R1+0xda0], R20 ;  /* 0x000da01401007387 */ /* 0x000fe60000100a00 */
[-C--:B------:R-:W-:Y:S01]  /*ed30*/  LEA.HI.X.SX32 R13, R2, R7.reuse, 0x1, P4 ;  /* 0x00000007020d7211 */ /* 0x080fe200020f0eff */
[----:B------:R1:W-:Y:S01]  /*ed40*/  STL.64 [R1+0xd98], R4 ;  /* 0x000d980401007387 */ /* 0x0003e20000100a00 */
[----:B------:R-:W-:Y:S01]  /*ed50*/  LEA.HI.X.SX32 R19, R16, R7, 0x1, P5 ;  /* 0x0000000710137211 */ /* 0x000fe200028f0eff */
[C---:B------:R-:W-:Y:S02]  /*ed60*/  IMAD R14, R0.reuse, 0x76, RZ ;  /* 0x00000076000e7824 */ /* 0x040fe400078e02ff */
[----:B------:R2:W-:Y:S01]  /*ed70*/  STL.64 [R1+0x1130], R12 ;  /* 0x0011300c01007387 */ /* 0x0005e20000100a00 */
[C---:B------:R-:W-:Y:S01]  /*ed80*/  IMAD R16, R0.reuse, 0x1de, RZ ;  /* 0x000001de00107824 */ /* 0x040fe200078e02ff */
        /* <DEDUP_REMOVED lines=8> */
[CC--:B-1----:R-:W-:Y:S01]  /*ee10*/  IADD3 R18, P5, R15.reuse, R6.reuse, RZ ;  /* 0x000000060f127210 */ /* 0x0c2fe20007fbe0ff */
[----:B------:R1:W-:Y:S03]  /*ee20*/  STL.64 [R1+0xd88], R8 ;  /* 0x000d880801007387 */ /* 0x0003e60000100a00 */
[-C--:B------:R-:W-:Y:S01]  /*ee30*/  LEA.HI.X.SX32 R19, R14, R7.reuse, 0x1, P5 ;  /* 0x000000070e137211 */ /* 0x080fe200028f0eff */
[C---:B------:R-:W-:Y:S01]  /*ee40*/  IMAD R14, R0.reuse, 0x1e2, RZ ;  /* 0x000001e2000e7824 */ /* 0x040fe200078e02ff */
[-C--:B------:R-:W-:Y:S01]  /*ee50*/  LEA.HI.X.SX32 R11, R15, R7.reuse, 0x1, P1 ;  /* 0x000000070f0b7211 */ /* 0x080fe200008f0eff */
[----:B------:R2:W-:Y:S01]  /*ee60*/  STL.64 [R1+0x1300], R20 ;  /* 0x0013001401007387 */ /* 0x0005e20000100a00 */
[----:B------:R-:W-:Y:S01]  /*ee70*/  IMAD R15, R0, 0xed, RZ ;  /* 0x000000ed000f7824 */ /* 0x000fe200078e02ff */
[-C--:B-1----:R-:W-:Y:S01]  /*ee80*/  IADD3 R8, P3, R16, R6.reuse, RZ ;  /* 0x0000000610087210 */ /* 0x082fe20007f7e0ff */
[----:B------:R-:W-:Y:S01]  /*ee90*/  IMAD R16, R0, 0xee, RZ ;  /* 0x000000ee00107824 */ /* 0x000fe200078e02ff */
[----:B------:R1:W-:Y:S01]  /*eea0*/  STL.64 [R1+0x1128], R18 ;  /* 0x0011281201007387 */ /* 0x0003e20000100a00 */
[-C--:B--2---:R-:W-:Y:S01]  /*eeb0*/  IADD3 R20, P1, R14, R6.reuse, RZ ;  /* 0x000000060e147210 */ /* 0x084fe20007f3e0ff */
[C---:B------:R-:W-:Y:S01]  /*eec0*/  IMAD R14, R0.reuse, 0x77, RZ ;  /* 0x00000077000e7824 */ /* 0x040fe200078e02ff */
[-C--:B------:R-:W-:Y:S01]  /*eed0*/  LEA.HI.X.SX32 R23, R15, R7.reuse, 0x1, P2 ;  /* 0x000000070f177211 */ /* 0x080fe200010f0eff */
[----:B------:R-:W-:Y:S01]  /*eee0*/  IMAD R15, R0, 0x1e, RZ ;  /* 0x0000001e000f7824 */ /* 0x000fe200078e02ff */
[----:B-1----:R-:W-:Y:S01]  /*eef0*/  IADD3 R18, P5, R16, R6, RZ ;  /* 0x0000000610127210 */ /* 0x002fe20007fbe0ff */
        /* <DEDUP_REMOVED lines=8> */
[C---:B------:R-:W-:Y:S01]  /*ef80*/  IMAD R22, R0.reuse, 0x3c, RZ ;  /* 0x0000003c00167824 */ /* 0x040fe200078e02ff */
[----:B--2---:R-:W-:Y:S01]  /*ef90*/  IADD3 R18, P5, R15, R6, RZ ;  /* 0x000000060f127210 */ /* 0x004fe20007fbe0ff */
[----:B------:R1:W-:Y:S01]  /*efa0*/  STL.64 [R1+0xd70], R4 ;  /* 0x000d700401007387 */ /* 0x0003e20000100a00 */
[-C--:B------:R-:W-:Y:S01]  /*efb0*/  LEA.HI.X.SX32 R9, R23, R7.reuse, 0x1, P3 ;  /* 0x0000000717097211 */ /* 0x080fe200018f0eff */
[----:B------:R-:W-:Y:S01]  /*efc0*/  IMAD R2, R0, 0xf0, RZ ;  /* 0x000000f000027824 */ /* 0x000fe200078e02ff */
[----:B------:R-:W-:Y:S01]  /*efd0*/  LEA.HI.X.SX32 R19, R14, R7, 0x1, P5 ;  /* 0x000000070e137211 */ /* 0x000fe200028f0eff */
[----:B------:R-:W-:-:S02]  /*efe0*/  IMAD R13, R0, 0x1e0, RZ ;  /* 0x000001e0000d7824 */ /* 0x000fc400078e02ff */
[----:B------:R2:W-:Y:S01]  /*eff0*/  STL.64 [R1+0xd68], R8 ;  /* 0x000d680801007387 */ /* 0x0005e20000100a00 */
[----:B------:R-:W-:Y:S01]  /*f000*/  IMAD R14, R0, 0x1e6, RZ ;  /* 0x000001e6000e7824 */ /* 0x000fe200078e02ff */
[-C--:B-1----:R-:W-:Y:S02]  /*f010*/  IADD3 R4, P0, R22, R6.reuse, RZ ;  /* 0x0000000616047210 */ /* 0x082fe40007f1e0ff */
[----:B------:R1:W-:Y:S02]  /*f020*/  STL.64 [R1+0x1460], R18 ;  /* 0x0014601201007387 */ /* 0x0003e40000100a00 */
[-C--:B------:R-:W-:Y:S02]  /*f030*/  LEA.HI.X.SX32 R5, R15, R7.reuse, 0x1, P0 ;  /* 0x000000070f057211 */ /* 0x080fe400000f0eff */
[-C--:B--2---:R-:W-:Y:S01]  /*f040*/  IADD3 R8, P3, R16, R6.reuse, RZ ;  /* 0x0000000610087210 */ /* 0x084fe20007f7e0ff */
[----:B------:R-:W-:Y:S01]  /*f050*/  IMAD R15, R0, 0x1e8, RZ ;  /* 0x000001e8000f7824 */ /* 0x000fe200078e02ff */
[----:B------:R-:W-:Y:S01]  /*f060*/  IADD3 R12, P4, R13, R6, RZ ;  /* 0x000000060d0c7210 */ /* 0x000fe20007f9e0ff */
[----:B------:R2:W-:Y:S01]  /*f070*/  STL.64 [R1+0x13e8], R4 ;  /* 0x0013e80401007387 */ /* 0x0005e20000100a00 */
[----:B------:R-:W-:-:S02]  /*f080*/  LEA.HI.X.SX32 R9, R22, R7, 0x1, P3 ;  /* 0x0000000716097211 */ /* 0x000fc400018f0eff */
[----:B-1----:R-:W-:-:S04]  /*f090*/  IADD3 R18, P5, R2, R6, RZ ;  /* 0x0000000602127210 */ /* 0x002fc80007fbe0ff */
[-C--:B------:R-:W-:Y:S02]  /*f0a0*/  LEA.HI.X.SX32 R19, R16, R7.reuse, 0x1, P5 ;  /* 0x0000000710137211 */ /* 0x080fe400028f0eff */
[----:B--2---:R-:W-:Y:S01]  /*f0b0*/  IADD3 R4, P0, R14, R6, RZ ;  /* 0x000000060e047210 */ /* 0x004fe20007f1e0ff */
[C---:B------:R-:W-:Y:S01]  /*f0c0*/  IMAD R14, R0.reuse, 0xf2, RZ ;  /* 0x000000f2000e7824 */ /* 0x040fe200078e02ff */
[----:B------:R1:W-:Y:S01]  /*f0d0*/  STL.64 [R1+0x12f8], R8 ;  /* 0x0012f80801007387 */ /* 0x0003e20000100a00 */
[----:B------:R-:W-:Y:S01]  /*f0e0*/  IMAD R16, R0, 0xf1, RZ ;  /* 0x000000f100107824 */ /* 0x000fe200078e02ff */
[-C--:B------:R-:W-:Y:S01]  /*f0f0*/  LEA.HI.X.SX32 R13, R2, R7.reuse, 0x1, P4 ;  /* 0x00000007020d7211 */ /* 0x080fe200020f0eff */
[C---:B------:R-:W-:Y:S01]  /*f100*/  IMAD R2, R0.reuse, 0x79, RZ ;  /* 0x0000007900027824 */ /* 0x040fe200078e02ff */
[----:B------:R2:W-:Y:S01]  /*f110*/  STL.64 [R1+0x1118], R18 ;  /* 0x0011181201007387 */ /* 0x0005e20000100a00 */
[----:B------:R-:W-:Y:S01]  /*f120*/  IMAD R11, R0, 0x1e4, RZ ;  /* 0x000001e4000b7824 */ /* 0x000fe200078e02ff */
[----:B------:R-:W-:-:S02]  /*f130*/  LEA.HI.X.SX32 R21, R16, R7, 0x1, P1 ;  /* 0x0000000710157211 */ /* 0x000fc400008f0eff */
[-C--:B-1----:R-:W-:Y:S01]  /*f140*/  IADD3 R8, P3, R15, R6.reuse, RZ ;  /* 0x000000060f087210 */ /* 0x082fe20007f7e0ff */
[----:B------:R-:W-:Y:S01]  /*f150*/  IMAD R15, R0, 0x1ea, RZ ;  /* 0x000001ea000f7824 */ /* 0x000fe200078e02ff */
[-C--:B--2---:R-:W-:Y:S01]  /*f160*/  IADD3 R18, P5, R14, R6.reuse, RZ ;  /* 0x000000060e127210 */ /* 0x084fe20007fbe0ff */
[----:B------:R1:W-:Y:S01]  /*f170*/  STL.64 [R1+0xd60], R12 ;  /* 0x000d600c01007387 */ /* 0x0003e20000100a00 */
[----:B------:R-:W-:Y:S02]  /*f180*/  IMAD R16, R0, 0x7a, RZ ;  /* 0x0000007a00107824 */ /* 0x000fe400078e02ff */
[----:B------:R-:W-:Y:S01]  /*f190*/  LEA.HI.X.SX32 R19, R2, R7, 0x1, P5 ;  /* 0x0000000702137211 */ /* 0x000fe200028f0eff */
[----:B------:R2:W-:Y:S01]  /*f1a0*/  STL.64 [R1+0xd58], R20 ;  /* 0x000d581401007387 */ /* 0x0005e20000100a00 */
[-C--:B------:R-:W-:Y:S01]  /*f1b0*/  IADD3 R10, P2, R11, R6.reuse, RZ ;  /* 0x000000060b0a7210 */ /* 0x080fe20007f5e0ff */
[C---:B------:R-:W-:Y:S02]  /*f1c0*/  IMAD R2, R0.reuse, 0xf3, RZ ;  /* 0x000000f300027824 */ /* 0x040fe400078e02ff */
[----:B------:R3:W-:Y:S01]  /*f1d0*/  STL.64 [R1+0x1110], R18 ;  /* 0x0011101201007387 */ /* 0x0007e20000100a00 */
[----:B-1----:R-:W-:Y:S01]  /*f1e0*/  IADD3 R12, P4, R15, R6, RZ ;  /* 0x000000060f0c7210 */ /* 0x002fe20007f9e0ff */
[----:B------:R-:W-:-:S02]  /*f1f0*/  IMAD R15, R0, 0x1ec, RZ ;  /* 0x000001ec000f7824 */ /* 0x000fc400078e02ff */
[----:B------:R-:W-:Y:S01]  /*f200*/  IMAD R22, R0, 0x3d, RZ ;  /* 0x0000003d00167824 */ /* 0x000fe200078e02ff */
[-C--:B------:R-:W-:Y:S02]  /*f210*/  LEA.HI.X.SX32 R11, R14, R7.reuse, 0x1, P2 ;  /* 0x000000070e0b7211 */ /* 0x080fe400010f0eff */
[-C--:B--2---:R-:W-:Y:S02]  /*f220*/  IADD3 R20, P1, R15, R6.reuse, RZ ;  /* 0x000000060f147210 */ /* 0x084fe40007f3e0ff */
[----:B---3--:R-:W-:Y:S01]  /*f230*/  IADD3 R18, P5, R16, R6, RZ ;  /* 0x0000000610127210 */ /* 0x008fe20007fbe0ff */
[----:B------:R-:W-:Y:S01]  /*f240*/  IMAD R15, R0, 0xf4, RZ ;  /* 0x000000f4000f7824 */ /* 0x000fe200078e02ff */
[-C--:B------:R-:W-:Y:S01]  /*f250*/  LEA.HI.X.SX32 R5, R2, R7.reuse, 0x1, P0 ;  /* 0x0000000702057211 */ /* 0x080fe200000f0eff */
[----:B------:R-:W-:Y:S01]  /*f260*/  IMAD R2, R0, 0x1f0, RZ ;  /* 0x000001f000027824 */ /* 0x000fe200078e02ff */
[----:B------:R-:W-:Y:S01]  /*f270*/  LEA.HI.X.SX32 R19, R22, R7, 0x1, P5 ;  /* 0x0000000716137211 */ /* 0x000fe200028f0eff */
[----:B------:R1:W-:Y:S01]  /*f280*/  STL.64 [R1+0xd50], R10 ;  /* 0x000d500a01007387 */ /* 0x0003e20000100a00 */
[----:B------:R-:W-:-:S03]  /*f290*/  IMAD R14, R0, 0x1ee, RZ ;  /* 0x000001ee000e7824 */ /* 0x000fc600078e02ff */
[----:B------:R-:W-:Y:S01]  /*f2a0*/  STL.64 [R1+0xd48], R4 ;  /* 0x000d480401007387 */ /* 0x000fe20000100a00 */
[----:B------:R-:W-:-:S03]  /*f2b0*/  LEA.HI.X.SX32 R9, R15, R7, 0x1, P3 ;  /* 0x000000070f097211 */ /* 0x000fc600018f0eff */
[----:B------:R2:W-:Y:S01]  /*f2c0*/  STL.64 [R1+0x12f0], R18 ;  /* 0x0012f01201007387 */ /* 0x0005e20000100a00 */
[----:B-1----:R-:W-:-:S04]  /*f2d0*/  IADD3 R10, P2, R15, R6, RZ ;  /* 0x000000060f0a7210 */ /* 0x002fc80007f5e0ff */
[-C--:B------:R-:W-:Y:S01]  /*f2e0*/  LEA.HI.X.SX32 R11, R16, R7.reuse, 0x1, P2 ;  /* 0x00000007100b7211 */ /* 0x080fe200010f0eff */
[----:B------:R-:W-:Y:S01]  /*f2f0*/  IMAD R16, R0, 0x1f2, RZ ;  /* 0x000001f200107824 */ /* 0x000fe200078e02ff */
[-C--:B--2---:R-:W-:Y:S01]  /*f300*/  IADD3 R18, P5, R2, R6.reuse, RZ ;  /* 0x0000000602127210 */ /* 0x084fe20007fbe0ff */
[----:B------:R-:W-:Y:S01]  /*f310*/  IMAD R2, R0, 0xf5, RZ ;  /* 0x000000f500027824 */ /* 0x000fe200078e02ff */
[-C--:B------:R-:W-:Y:S01]  /*f320*/  IADD3 R4, P0, R14, R6.reuse, RZ ;  /* 0x000000060e047210 */ /* 0x080fe20007f1e0ff */
[C---:B------:R-:W-:Y:S01]  /*f330*/  IMAD R14, R0.reuse, 0xf6, RZ ;  /* 0x000000f6000e7824 */ /* 0x040fe200078e02ff */
[----:B------:R1:W-:Y:S01]  /*f340*/  STL.64 [R1+0x1108], R10 ;  /* 0x0011080a01007387 */ /* 0x0003e20000100a00 */
[----:B------:R-:W-:Y:S01]  /*f350*/  IMAD R15, R0, 0x1f4, RZ ;  /* 0x000001f4000f7824 */ /* 0x000fe200078e02ff */
[----:B------:R-:W-:Y:S02]  /*f360*/  LEA.HI.X.SX32 R13, R2, R7, 0x1, P4 ;  /* 0x00000007020d7211 */ /* 0x000fe400020f0eff */
[----:B------:R2:W-:Y:S04]  /*f370*/  STL.64 [R1+0xd40], R8 ;  /* 0x000d400801007387 */ /* 0x0005e80000100a00 */
[----:B------:R3:W-:Y:S01]  /*f380*/  STL.64 [R1+0xd38], R12 ;  /* 0x000d380c01007387 */ /* 0x0007e20000100a00 */
[----:B-1----:R-:W-:-:S02]  /*f390*/  IADD3 R10, P2, R14, R6, RZ ;  /* 0x000000060e0a7210 */ /* 0x002fc40007f5e0ff */
[-C--:B--2---:R-:W-:Y:S01]  /*f3a0*/  IADD3 R8, P3, R16, R6.reuse, RZ ;  /* 0x0000000610087210 */ /* 0x084fe20007f7e0ff */
[C---:B------:R-:W-:Y:S01]  /*f3b0*/  IMAD R16, R0.reuse, 0x7b, RZ ;  /* 0x0000007b00107824 */ /* 0x040fe200078e02ff */
[----:B---3--:R-:W-:Y:S01]  /*f3c0*/  IADD3 R12, P4, R15, R6, RZ ;  /* 0x000000060f0c7210 */ /* 0x008fe20007f9e0ff */
[----:B------:R-:W-:-:S03]  /*f3d0*/  IMAD R15, R0, 0xf7, RZ ;  /* 0x000000f7000f7824 */ /* 0x000fc600078e02ff */
[-C--:B------:R-:W-:Y:S01]  /*f3e0*/  LEA.HI.X.SX32 R11, R16, R7.reuse, 0x1, P2 ;  /* 0x00000007100b7211 */ /* 0x080fe200010f0eff */
[----:B------:R-:W-:Y:S01]  /*f3f0*/  IMAD R22, R0, 0x3e, RZ ;  /* 0x0000003e00167824 */ /* 0x000fe200078e02ff */
[-C--:B------:R-:W-:Y:S01]  /*f400*/  LEA.HI.X.SX32 R21, R14, R7.reuse, 0x1, P1 ;  /* 0x000000070e157211 */ /* 0x080fe200008f0eff */
[C---:B------:R-:W-:Y:S01]  /*f410*/  IMAD R2, R0.reuse, 0xf8, RZ ;  /* 0x000000f800027824 */ /* 0x040fe200078e02ff */
[----:B------:R-:W-:Y:S01]  /*f420*/  LEA.HI.X.SX32 R5, R15, R7, 0x1, P0 ;  /* 0x000000070f057211 */ /* 0x000fe200000f0eff */
[----:B------:R1:W-:Y:S01]  /*f430*/  STL.64 [R1+0x1100], R10 ;  /* 0x0011000a01007387 */ /* 0x0003e20000100a00 */
[C---:B------:R-:W-:Y:S02]  /*f440*/  IMAD R14, R0.reuse, 0x1f, RZ ;  /* 0x0000001f000e7824 */ /* 0x040fe400078e02ff */
[C---:B------:R-:W-:Y:S01]  /*f450*/  IMAD R16, R0.reuse, 0x7c, RZ ;  /* 0x0000007c00107824 */ /* 0x040fe200078e02ff */
[----:B------:R2:W-:Y:S01]  /*f460*/  STL.64 [R1+0xd30], R20 ;  /* 0x000d301401007387 */ /* 0x0005e20000100a00 */
[----:B------:R-:W-:-:S03]  /*f470*/  IMAD R15, R0, 0x1f6, RZ ;  /* 0x000001f6000f7824 */ /* 0x000fc600078e02ff */
[----:B------:R3:W-:Y:S01]  /*f480*/  STL.64 [R1+0xd28], R4 ;  /* 0x000d280401007387 */ /* 0x0007e20000100a00 */
[----:B-1----:R-:W-:-:S04]  /*f490*/  IADD3 R10, P2, R22, R6, RZ ;  /* 0x00000006160a7210 */ /* 0x002fc80007f5e0ff */
[-C--:B------:R-:W-:Y:S02]  /*f4a0*/  LEA.HI.X.SX32 R11, R14, R7.reuse, 0x1, P2 ;  /* 0x000000070e0b7211 */ /* 0x080fe400010f0eff */
[-C--:B--2---:R-:W-:Y:S02]  /*f4b0*/  IADD3 R20, P1, R16, R6.reuse, RZ ;  /* 0x0000000610147210 */ /* 0x084fe40007f3e0ff */
[-C--:B---3--:R-:W-:Y:S01]  /*f4c0*/  IADD3 R4, P0, R2, R6.reuse, RZ ;  /* 0x0000000602047210 */ /* 0x088fe20007f1e0ff */
[----:B------:R-:W-:Y:S01]  /*f4d0*/  IMAD R14, R0, 0x1f8, RZ ;  /* 0x000001f8000e7824 */ /* 0x000fe200078e02ff */
[----:B------:R1:W-:Y:S01]  /*f4e0*/  STL.64 [R1+0x13e0], R10 ;  /* 0x0013e00a01007387 */ /* 0x0003e20000100a00 */
[-C--:B------:R-:W-:Y:S02]  /*f4f0*/  LEA.HI.X.SX32 R21, R22, R7.reuse, 0x1, P1 ;  /* 0x0000000716157211 */ /* 0x080fe400008f0eff */
[-C--:B------:R-:W-:Y:S01]  /*f500*/  LEA.HI.X.SX32 R5, R16, R7.reuse, 0x1, P0 ;  /* 0x0000000710057211 */ /* 0x080fe200000f0eff */
[----:B------:R-:W-:Y:S01]  /*f510*/  IMAD R16, R0, 0xf9, RZ ;  /* 0x000000f900107824 */ /* 0x000fe200078e02ff */
[-C--:B------:R-:W-:Y:S01]  /*f520*/  IADD3 R24, P1, R14, R6.reuse, RZ ;  /* 0x000000060e187210 */ /* 0x080fe20007f3e0ff */
[----:B------:R-:W-:Y:S01]  /*f530*/  STL.64 [R1+0x12e8], R20 ;  /* 0x0012e81401007387 */ /* 0x000fe20000100a00 */
[C---:B------:R-:W-:Y:S01]  /*f540*/  IMAD R14, R0.reuse, 0x1fa, RZ ;  /* 0x000001fa000e7824 */ /* 0x040fe200078e02ff */
[----:B-1----:R-:W-:Y:S01]  /*f550*/  IADD3 R10, P2, R15, R6, RZ ;  /* 0x000000060f0a7210 */ /* 0x002fe20007f5e0ff */
[----:B------:R-:W-:Y:S01]  /*f560*/  IMAD R15, R0, 0xfa, RZ ;  /* 0x000000fa000f7824 */ /* 0x000fe200078e02ff */
[-C--:B------:R-:W-:Y:S01]  /*f570*/  LEA.HI.X.SX32 R9, R16, R7.reuse, 0x1, P3 ;  /* 0x0000000710097211 */ /* 0x080fe200018f0eff */
[----:B------:R1:W-:Y:S01]  /*f580*/  STL.64 [R1+0x10f8], R4 ;  /* 0x0010f80401007387 */ /* 0x0003e20000100a00 */
[----:B------:R-:W-:Y:S01]  /*f590*/  IMAD R16, R0, 0x7d, RZ ;  /* 0x0000007d00107824 */ /* 0x000fe200078e02ff */
[----:B------:R-:W-:-:S02]  /*f5a0*/  LEA.HI.X.SX32 R19, R2, R7, 0x1, P5 ;  /* 0x0000000702137211 */ /* 0x000fc400028f0eff */
[-C--:B------:R-:W-:Y:S01]  /*f5b0*/  IADD3 R26, P5, R14, R6.reuse, RZ ;  /* 0x000000060e1a7210 */ /* 0x080fe20007fbe0ff */
[----:B------:R-:W-:Y:S01]  /*f5c0*/  IMAD R14, R0, 0x1fc, RZ ;  /* 0x000001fc000e7824 */ /* 0x000fe200078e02ff */
[CC--:B------:R-:W-:Y:S02]  /*f5d0*/  LEA.HI.X.SX32 R13, R15.reuse, R7.reuse, 0x1, P4 ;  /* 0x000000070f0d7211 */ /* 0x0c0fe400020f0eff */
[----:B-1----:R-:W-:Y:S01]  /*f5e0*/  IADD3 R4, P0, R15, R6, RZ ;  /* 0x000000060f047210 */ /* 0x002fe20007f1e0ff */
[----:B------:R-:W-:Y:S03]  /*f5f0*/  STL.64 [R1+0xd20], R18 ;  /* 0x000d201201007387 */ /* 0x000fe60000100a00 */
[----:B------:R-:W-:Y:S01]  /*f600*/  LEA.HI.X.SX32 R5, R16, R7, 0x1, P0 ;  /* 0x0000000710057211 */ /* 0x000fe200000f0eff */
[C---:B------:R-:W-:Y:S01]  /*f610*/  IMAD R16, R0.reuse, 0xfb, RZ ;  /* 0x000000fb00107824 */ /* 0x040fe200078e02ff */
[----:B------:R1:W-:Y:S01]  /*f620*/  STL.64 [R1+0xd18], R8 ;  /* 0x000d180801007387 */ /* 0x0003e20000100a00 */
[----:B------:R-:W-:-:S03]  /*f630*/  IMAD R25, R0, 0x7e, RZ ;  /* 0x0000007e00197824 */ /* 0x000fc600078e02ff */
[----:B------:R2:W-:Y:S01]  /*f640*/  STL.64 [R1+0x10f0], R4 ;  /* 0x0010f00401007387 */ /* 0x0005e20000100a00 */
[----:B------:R-:W-:-:S03]  /*f650*/  LEA.HI.X.SX32 R11, R16, R7, 0x1, P2 ;  /* 0x00000007100b7211 */ /* 0x000fc600010f0eff */
[----:B------:R-:W-:Y:S01]  /*f660*/  STL.64 [R1+0xd10], R12 ;  /* 0x000d100c01007387 */ /* 0x000fe20000100a00 */
[----:B------:R-:W-:Y:S01]  /*f670*/  IMAD R16, R0, 0x3f, RZ ;  /* 0x0000003f00107824 */ /* 0x000fe200078e02ff */
[-C--:B-1----:R-:W-:Y:S02]  /*f680*/  IADD3 R8, P3, R14, R6.reuse, RZ ;  /* 0x000000060e087210 */ /* 0x082fe40007f7e0ff */
[----:B------:R-:W3:Y:S04]  /*f690*/  LDL R15, [R1+0x660] ;  /* 0x00066000010f7983 */ /* 0x000ee80000100800 */
[----:B------:R-:W4:Y:S01]  /*f6a0*/  LDL R14, [R1+0x678] ;  /* 0x00067800010e7983 */ /* 0x000f220000100800 */
[----:B--2---:R-:W-:-:S04]  /*f6b0*/  IADD3 R4, P0, R25, R6, RZ ;  /* 0x0000000619047210 */ /* 0x004fc80007f1e0ff */
[----:B------:R-:W-:Y:S01]  /*f6c0*/  LEA.HI.X.SX32 R5, R16, R7, 0x1, P0 ;  /* 0x0000000710057211 */ /* 0x000fe200000f0eff */
[----:B------:R1:W-:Y:S04]  /*f6d0*/  STL.64 [R1+0xd08], R10 ;  /* 0x000d080a01007387 */ /* 0x0003e80000100a00 */
[----:B------:R-:W2:Y:S04]  /*f6e0*/  LDL R16, [R1+0x674] ;  /* 0x0006740001107983 */ /* 0x000ea80000100800 */
[----:B-1----:R-:W2:Y:S04]  /*f6f0*/  LDL.64 R10, [R1+0x658] ;  /* 0x00065800010a7983 */ /* 0x002ea80000100a00 */
[----:B------:R1:W-:Y:S04]  /*f700*/  STL.64 [R1+0x12e0], R4 ;  /* 0x0012e00401007387 */ /* 0x0003e80000100a00 */
[----:B------:R-:W2:Y:S01]  /*f710*/  LDL.64 R12, [R1+0x650] ;  /* 0x00065000010c7983 */ /* 0x000ea20000100a00 */
[----:B------:R-:W-:-:S02]  /*f720*/  IMAD R21, R0, 0xfc, RZ ;  /* 0x000000fc00157824 */ /* 0x000fc400078e02ff */
[----:B------:R-:W-:-:S03]  /*f730*/  IMAD R20, R0, 0xfe, RZ ;  /* 0x000000fe00147824 */ /* 0x000fc600078e02ff */
[-C--:B------:R-:W-:Y:S01]  /*f740*/  IADD3 R18, P4, R21, R6.reuse, RZ ;  /* 0x0000000615127210 */ /* 0x080fe20007f9e0ff */
[C---:B------:R-:W-:Y:S01]  /*f750*/  IMAD R27, R0.reuse, 0xfd, RZ ;  /* 0x000000fd001b7824 */ /* 0x040fe200078e02ff */
[C---:B------:R-:W-:Y:S02]  /*f760*/  SHF.L.U32 R2, R0.reuse, 0x1, RZ ;  /* 0x0000000100027819 */ /* 0x040fe400000006ff */
[-C--:B------:R-:W-:Y:S02]  /*f770*/  LEA.HI.X.SX32 R19, R25, R7.reuse, 0x1, P4 ;  /* 0x0000000719137211 */ /* 0x080fe400020f0eff */
[-C--:B------:R-:W-:Y:S01]  /*f780*/  LEA.HI.X.SX32 R25, R21, R7.reuse, 0x1, P1 ;  /* 0x0000000715197211 */ /* 0x080fe200008f0eff */
[----:B------:R-:W-:Y:S01]  /*f790*/  IMAD R21, R0, 0x7f, RZ ;  /* 0x0000007f00157824 */ /* 0x000fe200078e02ff */
[----:B------:R-:W-:Y:S02]  /*f7a0*/  IADD3 R22, P2, R20, R6, RZ ;  /* 0x0000000614167210 */ /* 0x000fe40007f5e0ff */
[----:B------:R-:W-:-:S02]  /*f7b0*/  LEA.HI.X.SX32 R27, R27, R7, 0x1, P5 ;  /* 0x000000071b1b7211 */ /* 0x000fc400028f0eff */
[----:B-1----:R-:W-:Y:S01]  /*f7c0*/  IADD3 R4, P0, R2, R6, RZ ;  /* 0x0000000602047210 */ /* 0x002fe20007f1e0ff */
[----:B------:R1:W-:Y:S01]  /*f7d0*/  STL.64 [R1+0x10e8], R18 ;  /* 0x0010e81201007387 */ /* 0x0003e20000100a00 */
[-C--:B------:R-:W-:Y:S02]  /*f7e0*/  LEA.HI.X.SX32 R23, R21, R7.reuse, 0x1, P2 ;  /* 0x0000000715177211 */ /* 0x080fe400010f0eff */
[-C--:B------:R-:W-:Y:S01]  /*f7f0*/  LEA.HI.X.SX32 R9, R20, R7.reuse, 0x1, P3 ;  /* 0x0000000714097211 */ /* 0x080fe200018f0eff */
[----:B------:R-:W-:Y:S01]  /*f800*/  STL.64 [R1+0xd00], R24 ;  /* 0x000d001801007387 */ /* 0x000fe20000100a00 */
[----:B------:R-:W-:-:S03]  /*f810*/  LEA.HI.X.SX32 R5, R0, R7, 0x1, P0 ;  /* 0x0000000700057211 */ /* 0x000fc600000f0eff */
[----:B------:R0:W-:Y:S01]  /*f820*/  STL.64 [R1+0xcf8], R26 ;  /* 0x000cf81a01007387 */ /* 0x0001e20000100a00 */
[----:B-1----:R-:W-:-:S03]  /*f830*/  LEA R18, P4, R0, R6, 0x2 ;  /* 0x0000000600127211 */ /* 0x002fc600078810ff */
[----:B------:R-:W-:Y:S01]  /*f840*/  STL.64 [R1+0x10e0], R22 ;  /* 0x0010e01601007387 */ /* 0x000fe20000100a00 */
[----:B------:R-:W-:-:S03]  /*f850*/  LEA.HI.X.SX32 R19, R2, R7, 0x1, P4 ;  /* 0x0000000702137211 */ /* 0x000fc600020f0eff */
[----:B------:R1:W-:Y:S04]  /*f860*/  STL.64 [R1+0xcf0], R8 ;  /* 0x000cf00801007387 */ /* 0x0003e80000100a00 */
[----:B0-----:R-:W0:Y:S01]  /*f870*/  S2R R27, SR_TID.X ;  /* 0x00000000001b7919 */ /* 0x001e220000002100 */
[----:B------:R-:W-:Y:S01]  /*f880*/  IMAD.MOV.U32 R2, RZ, RZ, c[0x0][0x1b8] ;  /* 0x00006e00ff027624 */ /* 0x000fe200078e00ff */
[----:B------:R-:W-:Y:S02]  /*f890*/  LEA R24, P1, R0, R6, 0x3 ;  /* 0x0000000600187211 */ /* 0x000fe400078218ff */
[----:B------:R0:W-:Y:S02]  /*f8a0*/  STL.64 [R1+0x14d0], R4 ;  /* 0x0014d00401007387 */ /* 0x0001e40000100a00 */
[----:B------:R-:W-:-:S02]  /*f8b0*/  SHF.L.U32 R2, R2, 0x5, RZ ;  /* 0x0000000502027819 */ /* 0x000fc400000006ff */
[C---:B-1----:R-:W-:Y:S02]  /*f8c0*/  LEA R8, P3, R0.reuse, R6, 0x6 ;  /* 0x0000000600087211 */ /* 0x042fe400078630ff */
[----:B0-----:R-:W-:-:S04]  /*f8d0*/  SHF.L.U32 R4, R0, 0x2, RZ ;  /* 0x0000000200047819 */ /* 0x001fc800000006ff */
[-C--:B------:R-:W-:Y:S01]  /*f8e0*/  LEA.HI.X.SX32 R25, R4, R7.reuse, 0x1, P1 ;  /* 0x0000000704197211 */ /* 0x080fe200008f0eff */
[----:B------:R-:W-:Y:S01]  /*f8f0*/  STL.64 [R1+0x14c8], R18 ;  /* 0x0014c81201007387 */ /* 0x000fe20000100a00 */
[----:B------:R-:W-:-:S03]  /*f900*/  LEA.HI.X.SX32 R9, R2, R7, 0x1, P3 ;  /* 0x0000000702097211 */ /* 0x000fc600018f0eff */
[----:B------:R0:W-:Y:S01]  /*f910*/  STL.64 [R1+0x14b8], R24 ;  /* 0x0014b81801007387 */ /* 0x0001e20000100a00 */
[----:B------:R-:W-:-:S03]  /*f920*/  IMAD R5, R0, 0x1fe, RZ ;  /* 0x000001fe00057824 */ /* 0x000fc600078e02ff */
[----:B------:R1:W-:Y:S01]  /*f930*/  STL.64 [R1+0x13d8], R8 ;  /* 0x0013d80801007387 */ /* 0x0003e20000100a00 */
[CC--:B------:R-:W-:Y:S02]  /*f940*/  LEA R26, P5, R0.reuse, R6.reuse, 0x4 ;  /* 0x00000006001a7211 */ /* 0x0c0fe400078a20ff */
[----:B0-----:R-:W-:Y:S02]  /*f950*/  MOV R25, c[0x0][0x1b8] ;  /* 0x00006e0000197a02 */ /* 0x001fe40000000f00 */
[----:B------:R-:W-:Y:S01]  /*f960*/  MOV R24, c[0x0][0x1b8] ;  /* 0x00006e0000187a02 */ /* 0x000fe20000000f00 */
[----:B-1----:R-:W-:Y:S02]  /*f970*/  IMAD.MOV.U32 R9, RZ, RZ, c[0x0][0x1b8] ;  /* 0x00006e00ff097624 */ /* 0x002fe400078e00ff */
[----:B------:R-:W-:Y:S01]  /*f980*/  IMAD.SHL.U32 R25, R25, 0x8, RZ ;  /* 0x0000000819197824 */ /* 0x000fe200078e00ff */
[----:B------:R-:W-:Y:S01]  /*f990*/  LEA R22, P2, R0, R6, 0x5 ;  /* 0x0000000600167211 */ /* 0x000fe200078428ff */
[----:B------:R-:W-:Y:S01]  /*f9a0*/  IMAD R9, R9, 0xff, RZ ;  /* 0x000000ff09097824 */ /* 0x000fe200078e02ff */
[----:B------:R-:W-:-:S02]  /*f9b0*/  SHF.L.U32 R24, R24, 0x4, RZ ;  /* 0x0000000418187819 */ /* 0x000fc400000006ff */
[----:B------:R-:W-:Y:S02]  /*f9c0*/  MOV R2, c[0x0][0x1b8] ;  /* 0x00006e0000027a02 */ /* 0x000fe40000000f00 */
[CC--:B------:R-:W-:Y:S02]  /*f9d0*/  LEA R20, P0, R0.reuse, R6.reuse, 0x7 ;  /* 0x0000000600147211 */ /* 0x0c0fe400078038ff */
[-C--:B------:R-:W-:Y:S02]  /*f9e0*/  LEA R18, P4, R0, R6.reuse, 0x8 ;  /* 0x0000000600127211 */ /* 0x080fe400078840ff */
[----:B------:R-:W-:Y:S02]  /*f9f0*/  IADD3 R4, P1, R5, R6, RZ ;  /* 0x0000000605047210 */ /* 0x000fe40007f3e0ff */
[----:B------:R-:W-:Y:S02]  /*fa00*/  LOP3.LUT R0, R17, 0x10, R27, 0x78, !PT ;  /* 0x0000001011007812 */ /* 0x000fe400078e781b */
[----:B------:R-:W-:-:S02]  /*fa10*/  LEA.HI.X.SX32 R27, R25, R7, 0x1, P5 ;  /* 0x00000007191b7211 */ /* 0x000fc400028f0eff */
[----:B------:R-:W-:Y:S01]  /*fa20*/  MOV R8, c[0x0][0x1b8] ;  /* 0x00006e0000087a02 */ /* 0x000fe20000000f00 */
[----:B------:R-:W-:Y:S01]  /*fa30*/  IMAD.SHL.U32 R2, R2, 0x40, RZ ;  /* 0x0000004002027824 */ /* 0x000fe200078e00ff */
[-C--:B------:R-:W-:Y:S02]  /*fa40*/  LEA.HI.X.SX32 R23, R24, R7.reuse, 0x1, P2 ;  /* 0x0000000718177211 */ /* 0x080fe400010f0eff */
[-C--:B------:R-:W-:Y:S01]  /*fa50*/  LEA.HI.X.SX32 R5, R9, R7.reuse, 0x1, P1 ;  /* 0x0000000709057211 */ /* 0x080fe200008f0eff */
[----:B------:R-:W-:Y:S01]  /*fa60*/  STL.64 [R1+0x1498], R26 ;  /* 0x0014981a01007387 */ /* 0x000fe20000100a00 */
[----:B------:R-:W-:Y:S02]  /*fa70*/  SHF.L.U32 R8, R8, 0x7, RZ ;  /* 0x0000000708087819 */ /* 0x000fe400000006ff */
[-C--:B------:R-:W-:Y:S01]  /*fa80*/  LEA.HI.X.SX32 R21, R2, R7.reuse, 0x1, P0 ;  /* 0x0000000702157211 */ /* 0x080fe200000f0eff */
[----:B------:R-:W-:Y:S01]  /*fa90*/  STL.64 [R1+0x1458], R22 ;  /* 0x0014581601007387 */ /* 0x000fe20000100a00 */
[----:B------:R-:W-:-:S03]  /*faa0*/  LEA.HI.X.SX32 R19, R8, R7, 0x1, P4 ;  /* 0x0000000708137211 */ /* 0x000fc600020f0eff */
[----:B------:R-:W-:Y:S04]  /*fab0*/  STL [R1+0x670], R0 ;  /* 0x0006700001007387 */ /* 0x000fe80000100800 */
[----:B------:R0:W-:Y:S04]  /*fac0*/  STL.64 [R1+0xce0], R4 ;  /* 0x000ce00401007387 */ /* 0x0001e80000100a00 */
[----:B------:R-:W-:Y:S04]  /*fad0*/  STL.64 [R1+0x12d8], R20 ;  /* 0x0012d81401007387 */ /* 0x000fe80000100a00 */
[----:B------:R-:W-:Y:S01]  /*fae0*/  STL.64 [R1+0xce8], R18 ;  /* 0x000ce81201007387 */ /* 0x000fe20000100a00 */
[----:B0-----:R-:W-:-:S02]  /*faf0*/  LOP3.LUT R5, R0, 0x20, RZ, 0x3c, !PT ;  /* 0x0000002000057812 */ /* 0x001fc400078e3cff */
[----:B---3--:R-:W-:Y:S02]  /*fb00*/  LOP3.LUT R2, R15, 0x40, RZ, 0x3c, !PT ;  /* 0x000000400f027812 */ /* 0x008fe400078e3cff */
[----:B----4-:R-:W-:-:S05]  /*fb10*/  LOP3.LUT R4, R14, 0x40, RZ, 0x3c, !PT ;  /* 0x000000400e047812 */ /* 0x010fca00078e3cff */
[----:B------:R0:W-:Y:S04]  /*fb20*/  STL [R1+0x1564], R4 ;  /* 0x0015640401007387 */ /* 0x0001e80000100800 */
[----:B------:R1:W-:Y:S01]  /*fb30*/  STL [R1+0x1518], R2 ;  /* 0x0015180201007387 */ /* 0x0003e20000100800 */
[----:B0-----:R-:W-:-:S03]  /*fb40*/  LOP3.LUT R4, R0, 0x40, RZ, 0x3c, !PT ;  /* 0x0000004000047812 */ /* 0x001fc600078e3cff */
[----:B------:R-:W-:Y:S01]  /*fb50*/  STL [R1+0x1560], R5 ;  /* 0x0015600501007387 */ /* 0x000fe20000100800 */
[----:B-1----:R-:W-:-:S03]  /*fb60*/  LOP3.LUT R2, R0, 0x60, RZ, 0x3c, !PT ;  /* 0x0000006000027812 */ /* 0x002fc600078e3cff */
[----:B------:R0:W-:Y:S01]  /*fb70*/  STL [R1+0x155c], R4 ;  /* 0x00155c0401007387 */ /* 0x0001e20000100800 */
[----:B--2---:R-:W-:Y:S01]  /*fb80*/  LOP3.LUT R0, R16, 0x40, RZ, 0x3c, !PT ;  /* 0x0000004010007812 */ /* 0x004fe200078e3cff */
[C---:B------:R-:W-:Y:S01]  /*fb90*/  IMAD R15, R3.reuse, 0x3, RZ ;  /* 0x00000003030f7824 */ /* 0x040fe200078e02ff */
[C---:B------:R-:W-:Y:S01]  /*fba0*/  SHF.L.U32 R16, R3.reuse, 0x1, RZ ;  /* 0x0000000103107819 */ /* 0x040fe200000006ff */
[----:B------:R1:W-:Y:S01]  /*fbb0*/  STL [R1+0x1558], R2 ;  /* 0x0015580201007387 */ /* 0x0003e20000100800 */
[----:B0-----:R-:W-:-:S03]  /*fbc0*/  IMAD.WIDE R4, R3, 0x2, R10 ;  /* 0x0000000203047825 */ /* 0x001fc600078e020a */
[----:B------:R-:W-:Y:S01]  /*fbd0*/  STL [R1+0x1554], R0 ;  /* 0x0015540001007387 */ /* 0x000fe20000100800 */
[----:B-1----:R-:W-:-:S03]  /*fbe0*/  IMAD.WIDE R2, R3, 0x2, R12 ;  /* 0x0000000203027825 */ /* 0x002fc600078e020c */
[----:B------:R0:W-:Y:S01]  /*fbf0*/  STL.64 [R1+0x1d60], R4 ;  /* 0x001d600401007387 */ /* 0x0001e20000100a00 */
[----:B------:R-:W-:-:S03]  /*fc00*/  IMAD.WIDE R6, R16, 0x2, R10 ;  /* 0x0000000210067825 */ /* 0x000fc600078e020a */
[----:B------:R1:W-:Y:S01]  /*fc10*/  STL.64 [R1+0x1d58], R2 ;  /* 0x001d580201007387 */ /* 0x0003e20000100a00 */
[----:B------:R-:W-:-:S03]  /*fc20*/  MOV R14, c[0x0][0x1a4] ;  /* 0x00006900000e7a02 */ /* 0x000fc60000000f00 */
[----:B------:R2:W-:Y:S01]  /*fc30*/  STL.64 [R1+0x1d50], R6 ;  /* 0x001d500601007387 */ /* 0x0005e20000100a00 */
[----:B0-----:R-:W-:-:S04]  /*fc40*/  IMAD.WIDE R4, R16, 0x2, R12 ;  /* 0x0000000210047825 */ /* 0x001fc800078e020c */
[----:B-1----:R-:W-:-:S04]  /*fc50*/  IMAD.WIDE R2, R15, 0x2, R10 ;  /* 0x000000020f027825 */ /* 0x002fc800078e020a */
[----:B------:R-:W-:Y:S01]  /*fc60*/  IMAD.MOV.U32 R16, RZ, RZ, c[0x0][0x1a4] ;  /* 0x00006900ff107624 */ /* 0x000fe200078e00ff */
[----:B------:R-:W-:Y:S01]  /*fc70*/  STL.64 [R1+0x1d48], R4 ;  /* 0x001d480401007387 */ /* 0x000fe20000100a00 */
[----:B------:R-:W-:-:S03]  /*fc80*/  IMAD R14, R14, 0x5, RZ ;  /* 0x000000050e0e7824 */ /* 0x000fc600078e02ff */
[----:B------:R-:W-:Y:S01]  /*fc90*/  SHF.L.U32 R16, R16, 0x2, RZ ;  /* 0x0000000210107819 */ /* 0x000fe200000006ff */
[----:B------:R0:W-:Y:S04]  /*fca0*/  STL.64 [R1+0x1d40], R2 ;  /* 0x001d400201007387 */ /* 0x0001e80000100a00 */
[----:B--2---:R-:W-:-:S04]  /*fcb0*/  IMAD.WIDE R6, R16, 0x2, R10 ;  /* 0x0000000210067825 */ /* 0x004fc800078e020a */
[----:B0-----:R-:W-:-:S04]  /*fcc0*/  IMAD.WIDE R2, R15, 0x2, R12 ;  /* 0x000000020f027825 */ /* 0x001fc800078e020c */
[----:B------:R-:W-:Y:S01]  /*fcd0*/  IMAD.WIDE R4, R16, 0x2, R12 ;  /* 0x0000000210047825 */ /* 0x000fe200078e020c */
[----:B------:R0:W-:Y:S01]  /*fce0*/  STL.64 [R1+0x1d38], R2 ;  /* 0x001d380201007387 */ /* 0x0001e20000100a00 */
[----:B------:R-:W-:Y:S02]  /*fcf0*/  MOV R15, c[0x0][0x1a4] ;  /* 0x00006900000f7a02 */ /* 0x000fe40000000f00 */
[----:B------:R-:W-:Y:S01]  /*fd00*/  IMAD.MOV.U32 R16, RZ, RZ, c[0x0][0x1a4] ;  /* 0x00006900ff107624 */ /* 0x000fe200078e00ff */
[----:B------:R1:W-:Y:S04]  /*fd10*/  STL.64 [R1+0x1d30], R6 ;  /* 0x001d300601007387 */ /* 0x0003e80000100a00 */
[----:B------:R2:W-:Y:S01]  /*fd20*/  STL.64 [R1+0x1d28], R4 ;  /* 0x001d280401007387 */ /* 0x0005e20000100a00 */
[----:B0-----:R-:W-:-:S04]  /*fd30*/  IMAD.WIDE R2, R14, 0x2, R10 ;  /* 0x000000020e027825 */ /* 0x001fc800078e020a */
[----:B------:R-:W-:Y:S01]  /*fd40*/  IMAD R16, R16, 0x6, RZ ;  /* 0x0000000610107824 */ /* 0x000fe200078e02ff */
[----:B------:R0:W-:Y:S01]  /*fd50*/  STL.64 [R1+0x1d20], R2 ;  /* 0x001d200201007387 */ /* 0x0001e20000100a00 */
[----:B------:R-:W-:Y:S02]  /*fd60*/  IMAD R15, R15, 0x7, RZ ;  /* 0x000000070f0f7824 */ /* 0x000fe400078e02ff */
[----:B-1----:R-:W-:-:S04]  /*fd70*/  IMAD.WIDE R6, R16, 0x2, R10 ;  /* 0x0000000210067825 */ /* 0x002fc800078e020a */
[----:B--2---:R-:W-:-:S04]  /*fd80*/  IMAD.WIDE R4, R16, 0x2, R12 ;  /* 0x0000000210047825 */ /* 0x004fc800078e020c */
[----:B0-----:R-:W-:Y:S01]  /*fd90*/  IMAD.WIDE R2, R14, 0x2, R12 ;  /* 0x000000020e027825 */ /* 0x001fe200078e020c */
[----:B------:R-:W-:-:S04]  /*fda0*/  MOV R16, c[0x0][0x1a4] ;  /* 0x0000690000107a02 */ /* 0x000fc80000000f00 */
[----:B------:R0:W-:Y:S01]  /*fdb0*/  STL.64 [R1+0x1d18], R2 ;  /* 0x001d180201007387 */ /* 0x0001e20000100a00 */
[----:B------:R-:W-:-:S03]  /*fdc0*/  MOV R14, c[0x0][0x1a4] ;  /* 0x00006900000e7a02 */ /* 0x000fc60000000f00 */
[----:B------:R1:W-:Y:S01]  /*fdd0*/  STL.64 [R1+0x1d10], R6 ;  /* 0x001d100601007387 */ /* 0x0003e20000100a00 */
[----:B------:R-:W-:-:S03]  /*fde0*/  IMAD.SHL.U32 R16, R16, 0x8, RZ ;  /* 0x0000000810107824 */ /* 0x000fc600078e00ff */
[----:B------:R2:W-:Y:S01]  /*fdf0*/  STL.64 [R1+0x1d08], R4 ;  /* 0x001d080401007387 */ /* 0x0005e20000100a00 */
[----:B0-----:R-:W-:-:S05]  /*fe00*/  IMAD.WIDE R2, R15, 0x2, R10 ;  /* 0x000000020f027825 */ /* 0x001fca00078e020a */
[----:B------:R0:W-:Y:S01]  /*fe10*/  STL.64 [R1+0x1d00], R2 ;  /* 0x001d000201007387 */ /* 0x0001e20000100a00 */
[----:B------:R-:W-:Y:S02]  /*fe20*/  IMAD R14, R14, 0x9, RZ ;  /* 0x000000090e0e7824 */ /* 0x000fe400078e02ff */
[----:B-1----:R-:W-:-:S04]  /*fe30*/  IMAD.WIDE R6, R16, 0x2, R10 ;  /* 0x0000000210067825 */ /* 0x002fc800078e020a */
[----:B--2---:R-:W-:-:S04]  /*fe40*/  IMAD.WIDE R4, R16, 0x2, R12 ;  /* 0x0000000210047825 */ /* 0x004fc800078e020c */
[----:B0-----:R-:W-:Y:S01]  /*fe50*/  IMAD.WIDE R2, R15, 0x2, R12 ;  /* 0x000000020f027825 */ /* 0x001fe200078e020c */
[----:B------:R-:W-:-:S04]  /*fe60*/  MOV R16, c[0x0][0x1a4] ;  /* 0x0000690000107a02 */ /* 0x000fc80000000f00 */
[----:B------:R0:W-:Y:S01]  /*fe70*/  STL.64 [R1+0x1cf8], R2 ;  /* 0x001cf80201007387 */ /* 0x0001e20000100a00 */
[----:B------:R-:W-:-:S03]  /*fe80*/  IMAD.MOV.U32 R15, RZ, RZ, c[0x0][0x1a4] ;  /* 0x00006900ff0f7624 */ /* 0x000fc600078e00ff */
[----:B------:R1:W-:Y:S01]  /*fe90*/  STL.64 [R1+0x1cf0], R6 ;  /* 0x001cf00601007387 */ /* 0x0003e20000100a00 */
[----:B------:R-:W-:-:S03]  /*fea0*/  IMAD R16, R16, 0xa, RZ ;  /* 0x0000000a10107824 */ /* 0x000fc600078e02ff */
        /* <DEDUP_REMOVED lines=129> */
[----:B------:R-:W-:Y:S01]  /*106c0*/  IMAD.MOV.U32 R14, RZ, RZ, c[0x0][0x1a4] ;  /* 0x00006900ff0e7624 */ /* 0x000fe200078e00ff */
[----:B------:R-:W-:Y:S02]  /*106d0*/  SHF.L.U32 R16, R16, 0x5, RZ ;  /* 0x0000000510107819 */ /* 0x000fe400000006ff */
[----:B------:R1:W-:Y:S04]  /*106e0*/  STL.64 [R1+0x1b90], R6 ;  /* 0x001b900601007387 */ /* 0x0003e80000100a00 */
        /* <DEDUP_REMOVED lines=476> */
[----:B------:R0:W-:Y:S04]  /*124b0*/  STL.64 [R1+0x1698], R2 ;  /* 0x0016980201007387 */ /* 0x0001e80000100a00 */
[----:B------:R-:W-:Y:S01]  /*124c0*/  STL.64 [R1+0x1690], R6 ;  /* 0x0016900601007387 */ /* 0x000fe20000100a00 */
[----:B------:R-:W-:-:S03]  /*124d0*/  IMAD R16, R16, 0x70, RZ ;  /* 0x0000007010107824 */ /* 0x000fc600078e02ff */
[----:B------:R1:W-:Y:S01]  /*124e0*/  STL.64 [R1+0x1688], R4 ;  /* 0x0016880401007387 */ /* 0x0003e20000100a00 */
[----:B0-----:R-:W-:-:S05]  /*124f0*/  IMAD.WIDE R2, R15, 0x2, R10 ;  /* 0x000000020f027825 */ /* 0x001fca00078e020a */
[----:B------:R0:W-:Y:S01]  /*12500*/  STL.64 [R1+0x1680], R2 ;  /* 0x0016800201007387 */ /* 0x0001e20000100a00 */
[----:B-1----:R-:W-:-:S04]  /*12510*/  IMAD.WIDE R4, R16, 0x2, R12 ;  /* 0x0000000210047825 */ /* 0x002fc800078e020c */
[----:B0-----:R-:W-:-:S05]  /*12520*/  IMAD.WIDE R2, R15, 0x2, R12 ;  /* 0x000000020f027825 */ /* 0x001fca00078e020c */
[----:B------:R0:W-:Y:S02]  /*12530*/  STL.64 [R1+0x1678], R2 ;  /* 0x0016780201007387 */ /* 0x0001e40000100a00 */
[----:B0-----:R-:W-:Y:S02]  /*12540*/  IMAD.WIDE R2, R16, 0x2, R10 ;  /* 0x0000000210027825 */ /* 0x001fe400078e020a */
[----:B------:R-:W2:Y:S02]  /*12550*/  LDL R16, [R1+0x640] ;  /* 0x0006400001107983 */ /* 0x000ea40000100800 */
[----:B------:R-:W-:-:S04]  /*12560*/  IMAD.MOV.U32 R9, RZ, RZ, c[0x0][0x1a4] ;  /* 0x00006900ff097624 */ /* 0x000fc800078e00ff */
[----:B------:R-:W-:Y:S01]  /*12570*/  IMAD R9, R9, 0x71, RZ ;  /* 0x0000007109097824 */ /* 0x000fe200078e02ff */
[----:B------:R0:W-:Y:S01]  /*12580*/  STL.64 [R1+0x1670], R2 ;  /* 0x0016700201007387 */ /* 0x0001e20000100a00 */
[----:B------:R-:W-:Y:S02]  /*12590*/  MOV R15, c[0x0][0x1a4] ;  /* 0x00006900000f7a02 */ /* 0x000fe40000000f00 */
[----:B------:R-:W-:Y:S01]  /*125a0*/  MOV R14, c[0x0][0x1a4] ;  /* 0x00006900000e7a02 */ /* 0x000fe20000000f00 */
[----:B------:R1:W-:Y:S02]  /*125b0*/  STL.64 [R1+0x1668], R4 ;  /* 0x0016680401007387 */ /* 0x0003e40000100a00 */
[----:B------:R-:W-:Y:S02]  /*125c0*/  IMAD R15, R15, 0x72, RZ ;  /* 0x000000720f0f7824 */ /* 0x000fe400078e02ff */
[----:B0-----:R-:W-:-:S05]  /*125d0*/  IMAD.WIDE R2, R9, 0x2, R10 ;  /* 0x0000000209027825 */ /* 0x001fca00078e020a */
[----:B------:R0:W-:Y:S01]  /*125e0*/  STL.64 [R1+0x1660], R2 ;  /* 0x0016600201007387 */ /* 0x0001e20000100a00 */
[----:B------:R-:W-:Y:S02]  /*125f0*/  IMAD R14, R14, 0x73, RZ ;  /* 0x000000730e0e7824 */ /* 0x000fe400078e02ff */
[----:B------:R-:W-:-:S04]  /*12600*/  IMAD.WIDE R6, R15, 0x2, R10 ;  /* 0x000000020f067825 */ /* 0x000fc800078e020a */
[----:B-1----:R-:W-:-:S04]  /*12610*/  IMAD.WIDE R4, R15, 0x2, R12 ;  /* 0x000000020f047825 */ /* 0x002fc800078e020c */
        /* <DEDUP_REMOVED lines=11> */
[----:B---3--:R-:W-:-:S04]  /*126d0*/  IMAD.WIDE R4, R15, 0x2, R12 ;  /* 0x000000020f047825 */ /* 0x008fc800078e020c */
        /* <DEDUP_REMOVED lines=49> */
[----:B------:R-:W-:Y:S02]  /*129f0*/  MOV R14, c[0x0][0x1a4] ;  /* 0x00006900000e7a02 */ /* 0x000fe40000000f00 */
[----:B------:R-:W-:Y:S02]  /*12a00*/  MOV R15, c[0x0][0x1a4] ;  /* 0x00006900000f7a02 */ /* 0x000fe40000000f00 */
[----:B------:R0:W-:Y:S01]  /*12a10*/  STL.64 [R1+0x15b8], R2 ;  /* 0x0015b80201007387 */ /* 0x0001e20000100a00 */
[----:B------:R-:W-:-:S03]  /*12a20*/  IMAD R14, R14, 0x7e, RZ ;  /* 0x0000007e0e0e7824 */ /* 0x000fc600078e02ff */
[----:B------:R1:W-:Y:S01]  /*12a30*/  STL.64 [R1+0x15b0], R6 ;  /* 0x0015b00601007387 */ /* 0x0003e20000100a00 */
[----:B------:R-:W-:-:S03]  /*12a40*/  IMAD R15, R15, 0x7f, RZ ;  /* 0x0000007f0f0f7824 */ /* 0x000fc600078e02ff */
[----:B------:R3:W-:Y:S01]  /*12a50*/  STL.64 [R1+0x15a8], R4 ;  /* 0x0015a80401007387 */ /* 0x0007e20000100a00 */
[----:B0-----:R-:W-:-:S04]  /*12a60*/  IMAD.WIDE R2, R9, 0x2, R10 ;  /* 0x0000000209027825 */ /* 0x001fc800078e020a */
[----:B-1----:R-:W-:Y:S01]  /*12a70*/  IMAD.WIDE R6, R9, 0x2, R12 ;  /* 0x0000000209067825 */ /* 0x002fe200078e020c */
[----:B------:R0:W-:Y:S03]  /*12a80*/  STL.64 [R1+0x15a0], R2 ;  /* 0x0015a00201007387 */ /* 0x0001e60000100a00 */
[C---:B---3--:R-:W-:Y:S01]  /*12a90*/  IMAD.WIDE R4, R14.reuse, 0x2, R10 ;  /* 0x000000020e047825 */ /* 0x048fe200078e020a */
[----:B------:R1:W-:Y:S04]  /*12aa0*/  STL.64 [R1+0x1598], R6 ;  /* 0x0015980601007387 */ /* 0x0003e80000100a00 */
[----:B------:R3:W-:Y:S01]  /*12ab0*/  STL.64 [R1+0x1590], R4 ;  /* 0x0015900401007387 */ /* 0x0007e20000100a00 */
[----:B0-----:R-:W-:-:S04]  /*12ac0*/  IMAD.WIDE R2, R14, 0x2, R12 ;  /* 0x000000020e027825 */ /* 0x001fc800078e020c */
[C---:B-1----:R-:W-:Y:S01]  /*12ad0*/  IMAD.WIDE R6, R15.reuse, 0x2, R10 ;  /* 0x000000020f067825 */ /* 0x042fe200078e020a */
[----:B------:R2:W-:Y:S03]  /*12ae0*/  STL.64 [R1+0x1588], R2 ;  /* 0x0015880201007387 */ /* 0x0005e60000100a00 */
[----:B---3--:R-:W-:Y:S01]  /*12af0*/  IMAD.WIDE R4, R15, 0x2, R12 ;  /* 0x000000020f047825 */ /* 0x008fe200078e020c */
[----:B------:R0:W-:Y:S04]  /*12b00*/  STL.64 [R1+0x1580], R6 ;  /* 0x0015800601007387 */ /* 0x0001e80000100a00 */
[----:B------:R0:W-:Y:S01]  /*12b10*/  STL.64 [R1+0x1578], R4 ;  /* 0x0015780401007387 */ /* 0x0001e20000100a00 */
[----:B------:R-:W-:Y:S01]  /*12b20*/  UMOV UR5, URZ ;  /* 0x0000003f00057c82 */ /* 0x000fe20008000000 */
[----:B--2---:R-:W-:-:S02]  /*12b30*/  LOP3.LUT R3, R16, 0x20, RZ, 0x3c, !PT ;  /* 0x0000002010037812 */ /* 0x004fc400078e3cff */
[C---:B------:R-:W-:Y:S02]  /*12b40*/  LOP3.LUT R2, R16.reuse, 0x40, RZ, 0x3c, !PT ;  /* 0x0000004010027812 */ /* 0x040fe400078e3cff */
[----:B------:R-:W-:Y:S01]  /*12b50*/  LOP3.LUT R0, R16, 0x60, RZ, 0x3c, !PT ;  /* 0x0000006010007812 */ /* 0x000fe200078e3cff */
[----:B------:R0:W-:Y:S04]  /*12b60*/  STL [R1+0x1514], R3 ;  /* 0x0015140301007387 */ /* 0x0001e80000100800 */
[----:B------:R0:W-:Y:S04]  /*12b70*/  STL [R1+0x1510], R2 ;  /* 0x0015100201007387 */ /* 0x0001e80000100800 */
[----:B------:R0:W-:Y:S02]  /*12b80*/  STL [R1+0x150c], R0 ;  /* 0x00150c0001007387 */ /* 0x0001e40000100800 */
.L_x_35:
[----:B0-----:R-:W2:Y:S04]  /*12b90*/  LDL.64 R2, [R1+0x650] ;  /* 0x0006500001027983 */ /* 0x001ea80000100a00 */
[----:B------:R-:W3:Y:S04]  /*12ba0*/  LDL.64 R4, [R1+0x1d60] ;  /* 0x001d600001047983 */ /* 0x000ee80000100a00 */
[----:B------:R-:W4:Y:S04]  /*12bb0*/  LDL.64 R6, [R1+0x1d58] ;  /* 0x001d580001067983 */ /* 0x000f280000100a00 */
[----:B------:R-:W4:Y:S04]  /*12bc0*/  LDL.64 R8, [R1+0x1d50] ;  /* 0x001d500001087983 */ /* 0x000f280000100a00 */
[----:B------:R-:W4:Y:S04]  /*12bd0*/  LDL.64 R10, [R1+0x1d48] ;  /* 0x001d4800010a7983 */ /* 0x000f280000100a00 */
[----:B------:R-:W4:Y:S04]  /*12be0*/  LDL.64 R18, [R1+0x1d40] ;  /* 0x001d400001127983 */ /* 0x000f280000100a00 */
[----:B-----5:R0:W-:Y:S04]  /*12bf0*/  STL [R1+0x1d6c], R29 ;  /* 0x001d6c1d01007387 */ /* 0x0201e80000100800 */
[----:B------:R-:W4:Y:S04]  /*12c00*/  LDL.64 R24, [R1+0x1d38] ;  /* 0x001d380001187983 */ /* 0x000f280000100a00 */
[----:B------:R-:W4:Y:S04]  /*12c10*/  LDL.64 R22, [R1+0x1d28] ;  /* 0x001d280001167983 */ /* 0x000f280000100a00 */
[----:B------:R-:W4:Y:S04]  /*12c20*/  LDL.64 R12, [R1+0x1d30] ;  /* 0x001d3000010c7983 */ /* 0x000f280000100a00 */
[----:B------:R-:W4:Y:S04]  /*12c30*/  LDL.64 R16, [R1+0x1d20] ;  /* 0x001d200001107983 */ /* 0x000f280000100a00 */
[----:B------:R-:W4:Y:S01]  /*12c40*/  LDL.64 R14, [R1+0x1d18] ;  /* 0x001d1800010e7983 */ /* 0x000f220000100a00 */
[----:B--2---:R-:W-:-:S05]  /*12c50*/  IMAD.WIDE R2, R28, 0x2, R2 ;  /* 0x000000021c027825 */ /* 0x004fca00078e0202 */
[----:B------:R1:W2:Y:S01]  /*12c60*/  LDG.E.U16 R21, [R2.64] ;  /* 0x0000000602157981 */ /* 0x0002a2000c1e1500 */
[----:B---3--:R-:W-:-:S05]  /*12c70*/  IMAD.WIDE R4, R28, 0x2, R4 ;  /* 0x000000021c047825 */ /* 0x008fca00078e0204 */
[----:B0-----:R0:W3:Y:S01]  /*12c80*/  LDG.E.U16 R29, [R4.64] ;  /* 0x00000006041d7981 */ /* 0x0010e2000c1e1500 */
[----:B----4-:R-:W-:-:S05]  /*12c90*/  IMAD.WIDE R6, R28, 0x2, R6 ;  /* 0x000000021c067825 */ /* 0x010fca00078e0206 */
[----:B------:R4:W3:Y:S01]  /*12ca0*/  LDG.E.U16 R0, [R6.64] ;  /* 0x0000000606007981 */ /* 0x0008e2000c1e1500 */
[----:B------:R-:W-:-:S04]  /*12cb0*/  IMAD.WIDE R8, R28, 0x2, R8 ;  /* 0x000000021c087825 */ /* 0x000fc800078e0208 */
[C---:B------:R-:W-:Y:S01]  /*12cc0*/  IMAD.WIDE R10, R28.reuse, 0x2, R10 ;  /* 0x000000021c0a7825 */ /* 0x040fe200078e020a */
[----:B------:R0:W3:Y:S03]  /*12cd0*/  LDG.E.U16 R26, [R8.64] ;  /* 0x00000006081a7981 */ /* 0x0000e6000c1e1500 */
[C---:B-1----:R-:W-:Y:S01]  /*12ce0*/  IMAD.WIDE R2, R28.reuse, 0x2, R18 ;  /* 0x000000021c027825 */ /* 0x042fe200078e0212 */
[----:B------:R1:W3:Y:S03]  /*12cf0*/  LDG.E.U16 R27, [R10.64] ;  /* 0x000000060a1b7981 */ /* 0x0002e6000c1e1500 */
[----:B0-----:R-:W-:-:S04]  /*12d00*/  IMAD.WIDE R4, R28, 0x2, R24 ;  /* 0x000000021c047825 */ /* 0x001fc800078e0218 */
[C---:B------:R-:W-:Y:S02]  /*12d10*/  IMAD.WIDE R8, R28.reuse, 0x2, R22 ;  /* 0x000000021c087825 */ /* 0x040fe400078e0216 */
[----:B------:R0:W3:Y:S02]  /*12d20*/  LDG.E.U16 R23, [R2.64] ;  /* 0x0000000602177981 */ /* 0x0000e4000c1e1500 */
[C---:B----4-:R-:W-:Y:S02]  /*12d30*/  IMAD.WIDE R6, R28.reuse, 0x2, R12 ;  /* 0x000000021c067825 */ /* 0x050fe400078e020c */
[----:B--2---:R2:W-:Y:S04]  /*12d40*/  STL [R1+0x394], R21 ;  /* 0x0003941501007387 */ /* 0x0045e80000100800 */
[----:B------:R-:W4:Y:S04]  /*12d50*/  LDL.64 R24, [R1+0x1d00] ;  /* 0x001d000001187983 */ /* 0x000f280000100a00 */
[----:B------:R-:W4:Y:S04]  /*12d60*/  LDL.64 R18, [R1+0x1d08] ;  /* 0x001d080001127983 */ /* 0x000f280000100a00 */
[----:B--2---:R-:W2:Y:S04]  /*12d70*/  LDL.64 R20, [R1+0x1d10] ;  /* 0x001d100001147983 */ /* 0x004ea80000100a00 */
[----:B------:R-:W2:Y:S04]  /*12d80*/  LDL.64 R12, [R1+0x1cf8] ;  /* 0x001cf800010c7983 */ /* 0x000ea80000100a00 */
[----:B---3--:R3:W-:Y:S04]  /*12d90*/  STL [R1+0x390], R29 ;  /* 0x0003901d01007387 */ /* 0x0087e80000100800 */
[----:B---3--:R2:W3:Y:S04]  /*12da0*/  LDG.E.U16 R29, [R4.64] ;  /* 0x00000006041d7981 */ /* 0x0084e8000c1e1500 */
[----:B------:R0:W-:Y:S04]  /*12db0*/  STL [R1+0x38c], R0 ;  /* 0x00038c0001007387 */ /* 0x0001e80000100800 */
[----:B0-----:R0:W3:Y:S01]  /*12dc0*/  LDG.E.U16 R0, [R6.64] ;  /* 0x0000000606007981 */ /* 0x0010e2000c1e1500 */
[----:B-1----:R-:W-:-:S03]  /*12dd0*/  IMAD.WIDE R10, R28, 0x2, R16 ;  /* 0x000000021c0a7825 */ /* 0x002fc600078e0210 */
[----:B------:R1:W-:Y:S01]  /*12de0*/  STL [R1+0x388], R26 ;  /* 0x0003881a01007387 */ /* 0x0003e20000100800 */
[----:B------:R-:W-:-:S03]  /*12df0*/  IMAD.WIDE R2, R28, 0x2, R14 ;  /* 0x000000021c027825 */ /* 0x000fc600078e020e */
[----:B------:R-:W3:Y:S04]  /*12e00*/  LDL.64 R16, [R1+0x1cf0] ;  /* 0x001cf00001107983 */ /* 0x000ee80000100a00 */
[----:B-1----:R4:W3:Y:S04]  /*12e10*/  LDG.E.U16 R26, [R8.64] ;  /* 0x00000006081a7981 */ /* 0x0028e8000c1e1500 */
[----:B------:R1:W-:Y:S04]  /*12e20*/  STL [R1+0x384], R27 ;  /* 0x0003841b01007387 */ /* 0x0003e80000100800 */
[----:B------:R0:W-:Y:S04]  /*12e30*/  STL [R1+0x380], R23 ;  /* 0x0003801701007387 */ /* 0x0001e80000100800 */
[----:B------:R-:W3:Y:S04]  /*12e40*/  LDL.64 R14, [R1+0x1ce0] ;  /* 0x001ce000010e7983 */ /* 0x000ee80000100a00 */
[----:B-1----:R1:W3:Y:S04]  /*12e50*/  LDG.E.U16 R27, [R10.64] ;  /* 0x000000060a1b7981 */ /* 0x0022e8000c1e1500 */
[----:B0-----:R-:W3:Y:S01]  /*12e60*/  LDL.64 R22, [R1+0x1ce8] ;  /* 0x001ce80001167983 */ /* 0x001ee20000100a00 */
[----:B----4-:R-:W-:-:S03]  /*12e70*/  IMAD.WIDE R8, R28, 0x2, R24 ;  /* 0x000000021c087825 */ /* 0x010fc600078e0218 */
[----:B------:R0:W4:Y:S01]  /*12e80*/  LDG.E.U16 R25, [R2.64] ;  /* 0x0000000602197981 */ /* 0x000122000c1e1500 */
[----:B--2---:R-:W-:-:S03]  /*12e90*/  IMAD.WIDE R4, R28, 0x2, R20 ;  /* 0x000000021c047825 */ /* 0x004fc600078e0214 */
[----:B------:R-:W2:Y:S01]  /*12ea0*/  LDL.64 R20, [R1+0x1cd8] ;  /* 0x001cd80001147983 */ /* 0x000ea20000100a00 */
[----:B------:R-:W-:-:S03]  /*12eb0*/  IMAD.WIDE R6, R28, 0x2, R18 ;  /* 0x000000021c067825 */ /* 0x000fc600078e0212 */
[----:B------:R-:W2:Y:S04]  /*12ec0*/  LDL.64 R18, [R1+0x1cd0] ;  /* 0x001cd00001127983 */ /* 0x000ea80000100a00 */
[----:B---3--:R3:W-:Y:S04]  /*12ed0*/  STL [R1+0x37c], R29 ;  /* 0x00037c1d01007387 */ /* 0x0087e80000100800 */
[----:B---3--:R3:W2:Y:S04]  /*12ee0*/  LDG.E.U16 R29, [R4.64] ;  /* 0x00000006041d7981 */ /* 0x0086a8000c1e1500 */
[----:B------:R0:W-:Y:S04]  /*12ef0*/  STL [R1+0x378], R0 ;  /* 0x0003780001007387 */ /* 0x0001e80000100800 */
[----:B0-----:R0:W2:Y:S01]  /*12f00*/  LDG.E.U16 R0, [R6.64] ;  /* 0x0000000606007981 */ /* 0x0010a2000c1e1500 */
[----:B-1----:R-:W-:-:S03]  /*12f10*/  IMAD.WIDE R10, R28, 0x2, R12 ;  /* 0x000000021c0a7825 */ /* 0x002fc600078e020c */
[----:B------:R1:W-:Y:S01]  /*12f20*/  STL [R1+0x374], R26 ;  /* 0x0003741a01007387 */ /* 0x0003e20000100800 */
[----:B------:R-:W-:-:S03]  /*12f30*/  IMAD.WIDE R2, R28, 0x2, R16 ;  /* 0x000000021c027825 */ /* 0x000fc600078e0210 */
[----:B------:R-:W2:Y:S04]  /*12f40*/  LDL.64 R12, [R1+0x1cc8] ;  /* 0x001cc800010c7983 */ /* 0x000ea80000100a00 */
[----:B-1----:R2:W2:Y:S04]  /*12f50*/  LDG.E.U16 R26, [R8.64] ;  /* 0x00000006081a7981 */ /* 0x0024a8000c1e1500 */
[----:B------:R1:W-:Y:S01]  /*12f60*/  STL [R1+0x370], R27 ;  /* 0x0003701b01007387 */ /* 0x0003e20000100800 */
[----:B---3--:R-:W-:-:S03]  /*12f70*/  IMAD.WIDE R4, R28, 0x2, R22 ;  /* 0x000000021c047825 */ /* 0x008fc600078e0216 */
[----:B-1----:R1:W3:Y:S01]  /*12f80*/  LDG.E.U16 R27, [R10.64] ;  /* 0x000000060a1b7981 */ /* 0x0022e2000c1e1500 */
[----:B0-----:R-:W-:-:S03]  /*12f90*/  IMAD.WIDE R6, R28, 0x2, R14 ;  /* 0x000000021c067825 */ /* 0x001fc600078e020e */
[----:B----4-:R0:W-:Y:S04]  /*12fa0*/  STL [R1+0x36c], R25 ;  /* 0x00036c1901007387 */ /* 0x0101e80000100800 */
[----:B------:R-:W4:Y:S01]  /*12fb0*/  LDL.64 R22, [R1+0x1cb0] ;  /* 0x001cb00001167983 */ /* 0x000f220000100a00 */
[----:B--2---:R-:W-:-:S03]  /*12fc0*/  IMAD.WIDE R8, R28, 0x2, R20 ;  /* 0x000000021c087825 */ /* 0x004fc600078e0214 */
[----:B------:R-:W2:Y:S04]  /*12fd0*/  LDL.64 R16, [R1+0x1cb8] ;  /* 0x001cb80001107983 */ /* 0x000ea80000100a00 */
[----:B------:R1:W2:Y:S04]  /*12fe0*/  LDG.E.U16 R21, [R2.64] ;  /* 0x0000000602157981 */ /* 0x0002a8000c1e1500 */
[----:B0-----:R-:W2:Y:S04]  /*12ff0*/  LDL.64 R24, [R1+0x1cc0] ;  /* 0x001cc00001187983 */ /* 0x001ea80000100a00 */
[----:B------:R-:W2:Y:S04]  /*13000*/  LDL.64 R14, [R1+0x1ca8] ;  /* 0x001ca800010e7983 */ /* 0x000ea80000100a00 */
[----:B------:R0:W-:Y:S04]  /*13010*/  STL [R1+0x368], R29 ;  /* 0x0003681d01007387 */ /* 0x0001e80000100800 */
[----:B0-----:R0:W2:Y:S04]  /*13020*/  LDG.E.U16 R29, [R4.64] ;  /* 0x00000006041d7981 */ /* 0x0010a8000c1e1500 */
[----:B------:R0:W-:Y:S04]  /*13030*/  STL [R1+0x364], R0 ;  /* 0x0003640001007387 */ /* 0x0001e80000100800 */
[----:B0-----:R0:W2:Y:S01]  /*13040*/  LDG.E.U16 R0, [R6.64] ;  /* 0x0000000606007981 */ /* 0x0010a2000c1e1500 */
[----:B-1----:R-:W-:-:S03]  /*13050*/  IMAD.WIDE R10, R28, 0x2, R18 ;  /* 0x000000021c0a7825 */ /* 0x002fc600078e0212 */
[----:B------:R1:W-:Y:S01]  /*13060*/  STL [R1+0x360], R26 ;  /* 0x0003601a01007387 */ /* 0x0003e20000100800 */
[----:B------:R-:W-:-:S03]  /*13070*/  IMAD.WIDE R2, R28, 0x2, R12 ;  /* 0x000000021c027825 */ /* 0x000fc600078e020c */
[----:B------:R-:W2:Y:S04]  /*13080*/  LDL.64 R18, [R1+0x1ca0] ;  /* 0x001ca00001127983 */ /* 0x000ea80000100a00 */
[----:B-1----:R4:W2:Y:S04]  /*13090*/  LDG.E.U16 R26, [R8.64] ;  /* 0x00000006081a7981 */ /* 0x0028a8000c1e1500 */
[----:B---3--:R1:W-:Y:S04]  /*130a0*/  STL [R1+0x35c], R27 ;  /* 0x00035c1b01007387 */ /* 0x0083e80000100800 */
[----:B-1----:R1:W3:Y:S01]  /*130b0*/  LDG.E.U16 R27, [R10.64] ;  /* 0x000000060a1b7981 */ /* 0x0022e2000c1e1500 */
[----:B----4-:R-:W-:-:S03]  /*130c0*/  IMAD.WIDE R8, R28, 0x2, R22 ;  /* 0x000000021c087825 */ /* 0x010fc600078e0216 */
[----:B------:R2:W4:Y:S04]  /*130d0*/  LDG.E.U16 R23, [R2.64] ;  /* 0x0000000602177981 */ /* 0x000528000c1e1500 */
[----:B--2---:R2:W-:Y:S01]  /*130e0*/  STL [R1+0x358], R21 ;  /* 0x0003581501007387 */ /* 0x0045e20000100800 */
[----:B0-----:R-:W-:-:S03]  /*130f0*/  IMAD.WIDE R6, R28, 0x2, R16 ;  /* 0x000000021c067825 */ /* 0x001fc600078e0210 */
[----:B------:R-:W4:Y:S01]  /*13100*/  LDL.64 R12, [R1+0x1c90] ;  /* 0x001c9000010c7983 */ /* 0x000f220000100a00 */
[----:B------:R-:W-:-:S03]  /*13110*/  IMAD.WIDE R4, R28, 0x2, R24 ;  /* 0x000000021c047825 */ /* 0x000fc600078e0218 */
[----:B------:R-:W4:Y:S04]  /*13120*/  LDL.64 R24, [R1+0x1c88] ;  /* 0x001c880001187983 */ /* 0x000f280000100a00 */
[----:B--2---:R-:W3:Y:S04]  /*13130*/  LDL.64 R20, [R1+0x1c98] ;  /* 0x001c980001147983 */ /* 0x004ee80000100a00 */
[----:B------:R-:W3:Y:S04]  /*13140*/  LDL.64 R16, [R1+0x1c80] ;  /* 0x001c800001107983 */ /* 0x000ee80000100a00 */
[----:B------:R0:W-:Y:S04]  /*13150*/  STL [R1+0x354], R29 ;  /* 0x0003541d01007387 */ /* 0x0001e80000100800 */
[----:B0-----:R3:W3:Y:S04]  /*13160*/  LDG.E.U16 R29, [R4.64] ;  /* 0x00000006041d7981 */ /* 0x0016e8000c1e1500 */
[----:B------:R0:W-:Y:S04]  /*13170*/  STL [R1+0x350], R0 ;  /* 0x0003500001007387 */ /* 0x0001e80000100800 */
[----:B0-----:R0:W3:Y:S01]  /*13180*/  LDG.E.U16 R0, [R6.64] ;  /* 0x0000000606007981 */ /* 0x0010e2000c1e1500 */
[----:B-1----:R-:W-:-:S03]  /*13190*/  IMAD.WIDE R10, R28, 0x2, R14 ;  /* 0x000000021c0a7825 */ /* 0x002fc600078e020e */
[----:B------:R1:W-:Y:S04]  /*131a0*/  STL [R1+0x34c], R26 ;  /* 0x00034c1a01007387 */ /* 0x0003e80000100800 */
[----:B------:R-:W3:Y:S04]  /*131b0*/  LDL.64 R14, [R1+0x1c78] ;  /* 0x001c7800010e7983 */ /* 0x000ee80000100a00 */
[----:B-1----:R1:W3:Y:S04]  /*131c0*/  LDG.E.U16 R26, [R8.64] ;  /* 0x00000006081a7981 */ /* 0x0022e8000c1e1500 */
[----:B---3--:R3:W-:Y:S01]  /*131d0*/  STL [R1+0x348], R27 ;  /* 0x0003481b01007387 */ /* 0x0087e20000100800 */
[----:B------:R-:W-:-:S03]  /*131e0*/  IMAD.WIDE R2, R28, 0x2, R18 ;  /* 0x000000021c027825 */ /* 0x000fc600078e0212 */
[----:B---3--:R3:W3:Y:S04]  /*131f0*/  LDG.E.U16 R27, [R10.64] ;  /* 0x000000060a1b7981 */ /* 0x0086e8000c1e1500 */
[----:B----4-:R4:W-:Y:S04]  /*13200*/  STL [R1+0x344], R23 ;  /* 0x0003441701007387 */ /* 0x0109e80000100800 */
[----:B------:R-:W2:Y:S04]  /*13210*/  LDL.64 R18, [R1+0x1c68] ;  /* 0x001c680001127983 */ /* 0x000ea80000100a00 */
[----:B----4-:R-:W4:Y:S01]  /*13220*/  LDL.64 R22, [R1+0x1c70] ;  /* 0x001c700001167983 */ /* 0x010f220000100a00 */
[----:B---3--:R-:W-:-:S03]  /*13230*/  IMAD.WIDE R4, R28, 0x2, R20 ;  /* 0x000000021c047825 */ /* 0x008fc600078e0214 */
[----:B------:R-:W3:Y:S01]  /*13240*/  LDL.64 R20, [R1+0x1c60] ;  /* 0x001c600001147983 */ /* 0x000ee20000100a00 */
[----:B-1----:R-:W-:-:S03]  /*13250*/  IMAD.WIDE R8, R28, 0x2, R24 ;  /* 0x000000021c087825 */ /* 0x002fc600078e0218 */
[----:B------:R1:W3:Y:S01]  /*13260*/  LDG.E.U16 R25, [R2.64] ;  /* 0x0000000602197981 */ /* 0x0002e2000c1e1500 */
[----:B0-----:R-:W-:-:S03]  /*13270*/  IMAD.WIDE R6, R28, 0x2, R12 ;  /* 0x000000021c067825 */ /* 0x001fc600078e020c */
[----:B------:R-:W3:Y:S04]  /*13280*/  LDL.64 R12, [R1+0x1c58] ;  /* 0x001c5800010c7983 */ /* 0x000ee80000100a00 */
[----:B------:R0:W-:Y:S04]  /*13290*/  STL [R1+0x340], R29 ;  /* 0x0003401d01007387 */ /* 0x0001e80000100800 */
[----:B0-----:R4:W3:Y:S04]  /*132a0*/  LDG.E.U16 R29, [R4.64] ;  /* 0x00000006041d7981 */ /* 0x0018e8000c1e1500 */
[----:B------:R0:W-:Y:S04]  /*132b0*/  STL [R1+0x33c], R0 ;  /* 0x00033c0001007387 */ /* 0x0001e80000100800 */
[----:B0-----:R2:W3:Y:S01]  /*132c0*/  LDG.E.U16 R0, [R6.64] ;  /* 0x0000000606007981 */ /* 0x0014e2000c1e1500 */
[----:B------:R-:W-:-:S03]  /*132d0*/  IMAD.WIDE R10, R28, 0x2, R16 ;  /* 0x000000021c0a7825 */ /* 0x000fc600078e0210 */
[----:B------:R0:W-:Y:S01]  /*132e0*/  STL [R1+0x338], R26 ;  /* 0x0003381a01007387 */ /* 0x0001e20000100800 */
[----:B-1----:R-:W-:-:S03]  /*132f0*/  IMAD.WIDE R2, R28, 0x2, R14 ;  /* 0x000000021c027825 */ /* 0x002fc600078e020e */
[----:B------:R-:W3:Y:S04]  /*13300*/  LDL.64 R16, [R1+0x1c50] ;  /* 0x001c500001107983 */ /* 0x000ee80000100a00 */
[----:B0-----:R3:W3:Y:S04]  /*13310*/  LDG.E.U16 R26, [R8.64] ;  /* 0x00000006081a7981 */ /* 0x0016e8000c1e1500 */
[----:B------:R0:W-:Y:S04]  /*13320*/  STL [R1+0x334], R27 ;  /* 0x0003341b01007387 */ /* 0x0001e80000100800 */
[----:B0-----:R0:W3:Y:S01]  /*13330*/  LDG.E.U16 R27, [R10.64] ;  /* 0x000000060a1b7981 */ /* 0x0010e2000c1e1500 */
[----:B--2---:R-:W-:-:S04]  /*13340*/  IMAD.WIDE R6, R28, 0x2, R18 ;  /* 0x000000021c067825 */ /* 0x004fc800078e0212 */
[----:B----4-:R-:W-:-:S04]  /*13350*/  IMAD.WIDE R4, R28, 0x2, R22 ;  /* 0x000000021c047825 */ /* 0x010fc800078e0216 */
[C---:B---3--:R-:W-:Y:S02]  /*13360*/  IMAD.WIDE R8, R28.reuse, 0x2, R20 ;  /* 0x000000021c087825 */ /* 0x048fe400078e0214 */
[----:B------:R1:W2:Y:S04]  /*13370*/  LDG.E.U16 R21, [R2.64] ;  /* 0x0000000602157981 */ /* 0x0002a8000c1e1500 */
[----:B------:R3:W-:Y:S04]  /*13380*/  STL [R1+0x330], R25 ;  /* 0x0003301901007387 */ /* 0x0007e80000100800 */
[----:B------:R-:W4:Y:S04]  /*13390*/  LDL.64 R14, [R1+0x1c40] ;  /* 0x001c4000010e7983 */ /* 0x000f280000100a00 */
[----:B------:R-:W4:Y:S04]  /*133a0*/  LDL.64 R22, [R1+0x1c38] ;  /* 0x001c380001167983 */ /* 0x000f280000100a00 */
[----:B---3--:R-:W3:Y:S04]  /*133b0*/  LDL.64 R24, [R1+0x1c48] ;  /* 0x001c480001187983 */ /* 0x008ee80000100a00 */
[----:B------:R-:W3:Y:S04]  /*133c0*/  LDL.64 R18, [R1+0x1c30] ;  /* 0x001c300001127983 */ /* 0x000ee80000100a00 */
[----:B------:R0:W-:Y:S04]  /*133d0*/  STL [R1+0x32c], R29 ;  /* 0x00032c1d01007387 */ /* 0x0001e80000100800 */
[----:B0-----:R3:W3:Y:S04]  /*133e0*/  LDG.E.U16 R29, [R4.64] ;  /* 0x00000006041d7981 */ /* 0x0016e8000c1e1500 */
[----:B------:R0:W-:Y:S04]  /*133f0*/  STL [R1+0x328], R0 ;  /* 0x0003280001007387 */ /* 0x0001e80000100800 */
[----:B0-----:R4:W3:Y:S01]  /*13400*/  LDG.E.U16 R0, [R6.64] ;  /* 0x0000000606007981 */ /* 0x0018e2000c1e1500 */
[----:B------:R-:W-:-:S03]  /*13410*/  IMAD.WIDE R10, R28, 0x2, R12 ;  /* 0x000000021c0a7825 */ /* 0x000fc600078e020c */
[----:B------:R0:W-:Y:S04]  /*13420*/  STL [R1+0x324], R26 ;  /* 0x0003241a01007387 */ /* 0x0001e80000100800 */
[----:B------:R-:W3:Y:S04]  /*13430*/  LDL.64 R12, [R1+0x1c28] ;  /* 0x001c2800010c7983 */ /* 0x000ee80000100a00 */
[----:B0-----:R0:W3:Y:S04]  /*13440*/  LDG.E.U16 R26, [R8.64] ;  /* 0x00000006081a7981 */ /* 0x0010e8000c1e1500 */
[----:B------:R0:W-:Y:S04]  /*13450*/  STL [R1+0x320], R27 ;  /* 0x0003201b01007387 */ /* 0x0001e80000100800 */
[----:B0-----:R0:W3:Y:S01]  /*13460*/  LDG.E.U16 R27, [R10.64] ;  /* 0x000000060a1b7981 */ /* 0x0010e2000c1e1500 */
[----:B-1----:R-:W-:-:S06]  /*13470*/  IMAD.WIDE R2, R28, 0x2, R16 ;  /* 0x000000021c027825 */ /* 0x002fcc00078e0210 */
[----:B------:R-:W3:Y:S04]  /*13480*/  LDG.E.U16 R3, [R2.64] ;  /* 0x0000000602037981 */ /* 0x000ee8000c1e1500 */
[----:B--2---:R1:W-:Y:S04]  /*13490*/  STL [R1+0x31c], R21 ;  /* 0x00031c1501007387 */ /* 0x0043e80000100800 */
[----:B------:R-:W2:Y:S04]  /*134a0*/  LDL.64 R16, [R1+0x1c18] ;  /* 0x001c180001107983 */ /* 0x000ea80000100a00 */
[----:B-1----:R-:W2:Y:S01]  /*134b0*/  LDL.64 R20, [R1+0x1c20] ;  /* 0x001c200001147983 */ /* 0x002ea20000100a00 */
[----:B----4-:R-:W-:-:S03]  /*134c0*/  IMAD.WIDE R6, R28, 0x2, R14 ;  /* 0x000000021c067825 */ /* 0x010fc600078e020e */
[----:B------:R-:W4:Y:S01]  /*134d0*/  LDL.64 R14, [R1+0x1c08] ;  /* 0x001c0800010e7983 */ /* 0x000f220000100a00 */
[----:B---3--:R-:W-:-:S03]  /*134e0*/  IMAD.WIDE R4, R28, 0x2, R24 ;  /* 0x000000021c047825 */ /* 0x008fc600078e0218 */
[----:B------:R-:W3:Y:S04]  /*134f0*/  LDL.64 R24, [R1+0x1c10] ;  /* 0x001c100001187983 */ /* 0x000ee80000100a00 */
[----:B------:R1:W-:Y:S04]  /*13500*/  STL [R1+0x318], R29 ;  /* 0x0003181d01007387 */ /* 0x0003e80000100800 */
[----:B-1----:R-:W3:Y:S04]  /*13510*/  LDG.E.U16 R29, [R4.64] ;  /* 0x00000006041d7981 */ /* 0x002ee8000c1e1500 */
[----:B------:R1:W-:Y:S01]  /*13520*/  STL [R1+0x314], R0 ;  /* 0x0003140001007387 */ /* 0x0003e20000100800 */
[----:B------:R-:W-:-:S03]  /*13530*/  IMAD.WIDE R8, R28, 0x2, R22 ;  /* 0x000000021c087825 */ /* 0x000fc600078e0216 */
[----:B-1----:R1:W4:Y:S01]  /*13540*/  LDG.E.U16 R0, [R6.64] ;  /* 0x0000000606007981 */ /* 0x002322000c1e1500 */
[----:B0-----:R-:W-:-:S03]  /*13550*/  IMAD.WIDE R10, R28, 0x2, R18 ;  /* 0x000000021c0a7825 */ /* 0x001fc600078e0212 */
[----:B------:R0:W-:Y:S04]  /*13560*/  STL [R1+0x310], R26 ;  /* 0x0003101a01007387 */ /* 0x0001e80000100800 */
[----:B------:R-:W4:Y:S04]  /*13570*/  LDL.64 R18, [R1+0x1c00] ;  /* 0x001c000001127983 */ /* 0x000f280000100a00 */
[----:B0-----:R0:W4:Y:S04]  /*13580*/  LDG.E.U16 R26, [R8.64] ;  /* 0x00000006081a7981 */ /* 0x001128000c1e1500 */
[----:B------:R1:W-:Y:S01]  /*13590*/  STL [R1+0x30c], R27 ;  /* 0x00030c1b01007387 */ /* 0x0003e20000100800 */
[----:B0-----:R-:W-:-:S03]  /*135a0*/  IMAD.WIDE R8, R28, 0x2, R12 ;  /* 0x000000021c087825 */ /* 0x001fc600078e020c */
[----:B------:R-:W4:Y:S04]  /*135b0*/  LDL.64 R22, [R1+0x1bf8] ;  /* 0x001bf80001167983 */ /* 0x000f280000100a00 */
[----:B------:R-:W4:Y:S04]  /*135c0*/  LDL.64 R12, [R1+0x1bf0] ;  /* 0x001bf000010c7983 */ /* 0x000f280000100a00 */
[----:B-1----:R2:W4:Y:S04]  /*135d0*/  LDG.E.U16 R27, [R10.64] ;  /* 0x000000060a1b7981 */ /* 0x002528000c1e1500 */
[----:B------:R-:W4:Y:S01]  /*135e0*/  LDG.E.U16 R9, [R8.64] ;  /* 0x0000000608097981 */ /* 0x000f22000c1e1500 */
[----:B--2---:R-:W-:-:S03]  /*135f0*/  IMAD.WIDE R10, R28, 0x2, R20 ;  /* 0x000000021c0a7825 */ /* 0x004fc600078e0214 */
[----:B------:R-:W2:Y:S01]  /*13600*/  LDL.64 R20, [R1+0x1be8] ;  /* 0x001be80001147983 */ /* 0x000ea20000100a00 */
[----:B------:R-:W-:-:S03]  /*13610*/  IMAD.WIDE R6, R28, 0x2, R16 ;  /* 0x000000021c067825 */ /* 0x000fc600078e0210 */
[----:B------:R-:W2:Y:S04]  /*13620*/  LDL.64 R16, [R1+0x1be0] ;  /* 0x001be00001107983 */ /* 0x000ea80000100a00 */
[----:B------:R-:W-:Y:S04]  /*13630*/  STL [R1+0x308], R3 ;  /* 0x0003080301007387 */ /* 0x000fe80000100800 */
[----:B---3--:R0:W-:Y:S04]  /*13640*/  STL [R1+0x304], R29 ;  /* 0x0003041d01007387 */ /* 0x0081e80000100800 */
[----:B0-----:R0:W3:Y:S04]  /*13650*/  LDG.E.U16 R29, [R10.64] ;  /* 0x000000060a1d7981 */ /* 0x0010e8000c1e1500 */
[----:B----4-:R1:W-:Y:S04]  /*13660*/  STL [R1+0x300], R0 ;  /* 0x0003000001007387 */ /* 0x0103e80000100800 */
[----:B-1----:R1:W4:Y:S01]  /*13670*/  LDG.E.U16 R0, [R6.64] ;  /* 0x0000000606007981 */ /* 0x002322000c1e1500 */
[----:B------:R-:W-:-:S03]  /*13680*/  IMAD.WIDE R4, R28, 0x2, R24 ;  /* 0x000000021c047825 */ /* 0x000fc600078e0218 */
[----:B------:R1:W-:Y:S01]  /*13690*/  STL [R1+0x2fc], R26 ;  /* 0x0002fc1a01007387 */ /* 0x0003e20000100800 */
[----:B------:R-:W-:-:S03]  /*136a0*/  IMAD.WIDE R2, R28, 0x2, R14 ;  /* 0x000000021c027825 */ /* 0x000fc600078e020e */
[----:B------:R-:W4:Y:S01]  /*136b0*/  LDL.64 R14, [R1+0x1bd8] ;  /* 0x001bd800010e7983 */ /* 0x000f220000100a00 */
[----:B0-----:R-:W-:-:S03]  /*136c0*/  IMAD.WIDE R10, R28, 0x2, R18 ;  /* 0x000000021c0a7825 */ /* 0x001fc600078e0212 */
[----:B-1----:R2:W4:Y:S04]  /*136d0*/  LDG.E.U16 R26, [R4.64] ;  /* 0x00000006041a7981 */ /* 0x002528000c1e1500 */
[----:B------:R0:W-:Y:S04]  /*136e0*/  STL [R1+0x2f8], R27 ;  /* 0x0002f81b01007387 */ /* 0x0001e80000100800 */
[----:B------:R-:W4:Y:S04]  /*136f0*/  LDL.64 R24, [R1+0x1bd0] ;  /* 0x001bd00001187983 */ /* 0x000f280000100a00 */
[----:B------:R-:W4:Y:S04]  /*13700*/  LDL.64 R18, [R1+0x1bc8] ;  /* 0x001bc80001127983 */ /* 0x000f280000100a00 */
[----:B------:R1:W-:Y:S04]  /*13710*/  STL [R1+0x2f4], R9 ;  /* 0x0002f40901007387 */ /* 0x0003e80000100800 */
[----:B0-----:R0:W4:Y:S01]  /*13720*/  LDG.E.U16 R27, [R2.64] ;  /* 0x00000006021b7981 */ /* 0x001122000c1e1500 */
[----:B-1----:R-:W-:-:S03]  /*13730*/  IMAD.WIDE R8, R28, 0x2, R22 ;  /* 0x000000021c087825 */ /* 0x002fc600078e0216 */
[----:B------:R-:W4:Y:S01]  /*13740*/  LDL.64 R22, [R1+0x1bc0] ;  /* 0x001bc00001167983 */ /* 0x000f220000100a00 */
[----:B------:R-:W-:-:S03]  /*13750*/  IMAD.WIDE R6, R28, 0x2, R12 ;  /* 0x000000021c067825 */ /* 0x000fc600078e020c */
[----:B------:R-:W4:Y:S01]  /*13760*/  LDL.64 R12, [R1+0x1bb8] ;  /* 0x001bb800010c7983 */ /* 0x000f220000100a00 */
[----:B--2---:R-:W-:-:S03]  /*13770*/  IMAD.WIDE R4, R28, 0x2, R20 ;  /* 0x000000021c047825 */ /* 0x004fc600078e0214 */
[----:B------:R1:W2:Y:S04]  /*13780*/  LDG.E.U16 R21, [R10.64] ;  /* 0x000000060a157981 */ /* 0x0002a8000c1e1500 */
[----:B---3--:R3:W-:Y:S04]  /*13790*/  STL [R1+0x2f0], R29 ;  /* 0x0002f01d01007387 */ /* 0x0087e80000100800 */
[----:B---3--:R3:W2:Y:S04]  /*137a0*/  LDG.E.U16 R29, [R8.64] ;  /* 0x00000006081d7981 */ /* 0x0086a8000c1e1500 */
[----:B----4-:R4:W-:Y:S04]  /*137b0*/  STL [R1+0x2ec], R0 ;  /* 0x0002ec0001007387 */ /* 0x0109e80000100800 */
[----:B----4-:R4:W2:Y:S01]  /*137c0*/  LDG.E.U16 R0, [R6.64] ;  /* 0x0000000606007981 */ /* 0x0108a2000c1e1500 */
[----:B0-----:R-:W-:-:S03]  /*137d0*/  IMAD.WIDE R2, R28, 0x2, R16 ;  /* 0x000000021c027825 */ /* 0x001fc600078e0210 */
[----:B------:R0:W-:Y:S01]  /*137e0*/  STL [R1+0x2e8], R26 ;  /* 0x0002e81a01007387 */ /* 0x0001e20000100800 */
[----:B-1----:R-:W-:-:S03]  /*137f0*/  IMAD.WIDE R10, R28, 0x2, R14 ;  /* 0x000000021c0a7825 */ /* 0x002fc600078e020e */
[----:B------:R-:W2:Y:S04]  /*13800*/  LDL.64 R16, [R1+0x1bb0] ;  /* 0x001bb00001107983 */ /* 0x000ea80000100a00 */
[----:B0-----:R0:W2:Y:S01]  /*13810*/  LDG.E.U16 R26, [R4.64] ;  /* 0x00000006041a7981 */ /* 0x0010a2000c1e1500 */
[----:B---3--:R-:W-:-:S03]  /*13820*/  IMAD.WIDE R8, R28, 0x2, R24 ;  /* 0x000000021c087825 */ /* 0x008fc600078e0218 */
[----:B------:R1:W-:Y:S01]  /*13830*/  STL [R1+0x2e4], R27 ;  /* 0x0002e41b01007387 */ /* 0x0003e20000100800 */
[----:B0-----:R-:W-:-:S03]  /*13840*/  IMAD.WIDE R4, R28, 0x2, R22 ;  /* 0x000000021c047825 */ /* 0x001fc600078e0216 */
[----:B-1----:R0:W3:Y:S04]  /*13850*/  LDG.E.U16 R27, [R2.64] ;  /* 0x00000006021b7981 */ /* 0x0020e8000c1e1500 */
[----:B------:R1:W3:Y:S01]  /*13860*/  LDG.E.U16 R23, [R10.64] ;  /* 0x000000060a177981 */ /* 0x0002e2000c1e1500 */
[----:B----4-:R-:W-:-:S03]  /*13870*/  IMAD.WIDE R6, R28, 0x2, R18 ;  /* 0x000000021c067825 */ /* 0x010fc600078e0212 */
[----:B--2---:R2:W-:Y:S04]  /*13880*/  STL [R1+0x2e0], R21 ;  /* 0x0002e01501007387 */ /* 0x0045e80000100800 */
[----:B------:R-:W4:Y:S04]  /*13890*/  LDL.64 R24, [R1+0x1b98] ;  /* 0x001b980001187983 */ /* 0x000f280000100a00 */
[----:B------:R-:W4:Y:S04]  /*138a0*/  LDL.64 R14, [R1+0x1ba0] ;  /* 0x001ba000010e7983 */ /* 0x000f280000100a00 */
[----:B--2---:R-:W2:Y:S04]  /*138b0*/  LDL.64 R20, [R1+0x1ba8] ;  /* 0x001ba80001147983 */ /* 0x004ea80000100a00 */
[----:B------:R-:W2:Y:S04]  /*138c0*/  LDL.64 R18, [R1+0x1b90] ;  /* 0x001b900001127983 */ /* 0x000ea80000100a00 */
[----:B------:R0:W-:Y:S04]  /*138d0*/  STL [R1+0x2dc], R29 ;  /* 0x0002dc1d01007387 */ /* 0x0001e80000100800 */
[----:B0-----:R2:W2:Y:S04]  /*138e0*/  LDG.E.U16 R29, [R8.64] ;  /* 0x00000006081d7981 */ /* 0x0014a8000c1e1500 */
[----:B------:R0:W-:Y:S04]  /*138f0*/  STL [R1+0x2d8], R0 ;  /* 0x0002d80001007387 */ /* 0x0001e80000100800 */
[----:B0-----:R0:W2:Y:S01]  /*13900*/  LDG.E.U16 R0, [R6.64] ;  /* 0x0000000606007981 */ /* 0x0010a2000c1e1500 */
[----:B------:R-:W-:-:S03]  /*13910*/  IMAD.WIDE R2, R28, 0x2, R12 ;  /* 0x000000021c027825 */ /* 0x000fc600078e020c */
[----:B------:R0:W-:Y:S01]  /*13920*/  STL [R1+0x2d4], R26 ;  /* 0x0002d41a01007387 */ /* 0x0001e20000100800 */
[----:B-1----:R-:W-:-:S03]  /*13930*/  IMAD.WIDE R10, R28, 0x2, R16 ;  /* 0x000000021c0a7825 */ /* 0x002fc600078e0210 */
[----:B------:R-:W2:Y:S04]  /*13940*/  LDL.64 R12, [R1+0x1b88] ;  /* 0x001b8800010c7983 */ /* 0x000ea80000100a00 */
[----:B0-----:R4:W2:Y:S04]  /*13950*/  LDG.E.U16 R26, [R4.64] ;  /* 0x00000006041a7981 */ /* 0x0018a8000c1e1500 */
[----:B---3--:R0:W-:Y:S04]  /*13960*/  STL [R1+0x2d0], R27 ;  /* 0x0002d01b01007387 */ /* 0x0081e80000100800 */
[----:B------:R1:W-:Y:S04]  /*13970*/  STL [R1+0x2cc], R23 ;  /* 0x0002cc1701007387 */ /* 0x0003e80000100800 */
[----:B------:R-:W3:Y:S04]  /*13980*/  LDL.64 R16, [R1+0x1b78] ;  /* 0x001b780001107983 */ /* 0x000ee80000100a00 */
[----:B0-----:R0:W3:Y:S04]  /*13990*/  LDG.E.U16 R27, [R2.64] ;  /* 0x00000006021b7981 */ /* 0x0010e8000c1e1500 */
[----:B-1----:R-:W3:Y:S01]  /*139a0*/  LDL.64 R22, [R1+0x1b80] ;  /* 0x001b800001167983 */ /* 0x002ee20000100a00 */
[----:B----4-:R-:W-:-:S03]  /*139b0*/  IMAD.WIDE R4, R28, 0x2, R24 ;  /* 0x000000021c047825 */ /* 0x010fc600078e0218 */
[----:B------:R1:W4:Y:S01]  /*139c0*/  LDG.E.U16 R25, [R10.64] ;  /* 0x000000060a197981 */ /* 0x000322000c1e1500 */
[----:B--2---:R-:W-:-:S03]  /*139d0*/  IMAD.WIDE R8, R28, 0x2, R20 ;  /* 0x000000021c087825 */ /* 0x004fc600078e0214 */
[----:B------:R-:W2:Y:S01]  /*139e0*/  LDL.64 R20, [R1+0x1b70] ;  /* 0x001b700001147983 */ /* 0x000ea20000100a00 */
[----:B------:R-:W-:-:S03]  /*139f0*/  IMAD.WIDE R6, R28, 0x2, R14 ;  /* 0x000000021c067825 */ /* 0x000fc600078e020e */
        /* <DEDUP_REMOVED lines=10> */
[----:B---3--:R0:W-:Y:S01]  /*13aa0*/  STL [R1+0x2bc], R27 ;  /* 0x0002bc1b01007387 */ /* 0x0081e20000100800 */
[----:B------:R-:W-:-:S03]  /*13ab0*/  IMAD.WIDE R8, R28, 0x2, R22 ;  /* 0x000000021c087825 */ /* 0x000fc600078e0216 */
[----:B0-----:R0:W3:Y:S01]  /*13ac0*/  LDG.E.U16 R27, [R2.64] ;  /* 0x00000006021b7981 */ /* 0x0010e2000c1e1500 */
[----:B------:R-:W-:-:S03]  /*13ad0*/  IMAD.WIDE R6, R28, 0x2, R16 ;  /* 0x000000021c067825 */ /* 0x000fc600078e0210 */
[----:B----4-:R1:W-:Y:S04]  /*13ae0*/  STL [R1+0x2b8], R25 ;  /* 0x0002b81901007387 */ /* 0x0103e80000100800 */
[----:B------:R-:W4:Y:S01]  /*13af0*/  LDL.64 R22, [R1+0x1b48] ;  /* 0x001b480001167983 */ /* 0x000f220000100a00 */
[----:B--2---:R-:W-:-:S03]  /*13b00*/  IMAD.WIDE R4, R28, 0x2, R20 ;  /* 0x000000021c047825 */ /* 0x004fc600078e0214 */
[----:B------:R-:W2:Y:S04]  /*13b10*/  LDL.64 R12, [R1+0x1b50] ;  /* 0x001b5000010c7983 */ /* 0x000ea80000100a00 */
[----:B-1----:R-:W2:Y:S04]  /*13b20*/  LDL.64 R24, [R1+0x1b58] ;  /* 0x001b580001187983 */ /* 0x002ea80000100a00 */
[----:B------:R1:W2:Y:S04]  /*13b30*/  LDG.E.U16 R21, [R10.64] ;  /* 0x000000060a157981 */ /* 0x0002a8000c1e1500 */
        /* <DEDUP_REMOVED lines=11> */
[----:B0-----:R0:W3:Y:S01]  /*13bf0*/  LDG.E.U16 R27, [R2.64] ;  /* 0x00000006021b7981 */ /* 0x0010e2000c1e1500 */
[----:B----4-:R-:W-:-:S03]  /*13c00*/  IMAD.WIDE R4, R28, 0x2, R22 ;  /* 0x000000021c047825 */ /* 0x010fc600078e0216 */
[----:B------:R1:W4:Y:S01]  /*13c10*/  LDG.E.U16 R23, [R10.64] ;  /* 0x000000060a177981 */ /* 0x000322000c1e1500 */
[----:B--2---:R-:W-:-:S03]  /*13c20*/  IMAD.WIDE R8, R28, 0x2, R24 ;  /* 0x000000021c087825 */ /* 0x004fc600078e0218 */
[----:B------:R2:W-:Y:S04]  /*13c30*/  STL [R1+0x2a4], R21 ;  /* 0x0002a41501007387 */ /* 0x0005e80000100800 */
[----:B------:R-:W4:Y:S01]  /*13c40*/  LDL.64 R24, [R1+0x1b20] ;  /* 0x001b200001187983 */ /* 0x000f220000100a00 */
[----:B------:R-:W-:-:S03]  /*13c50*/  IMAD.WIDE R6, R28, 0x2, R12 ;  /* 0x000000021c067825 */ /* 0x000fc600078e020c */
        /* <DEDUP_REMOVED lines=13> */
[----:B-1----:R1:W2:Y:S04]  /*13d30*/  LDG.E.U16 R27, [R2.64] ;  /* 0x00000006021b7981 */ /* 0x0022a8000c1e1500 */
[----:B----4-:R4:W-:Y:S04]  /*13d40*/  STL [R1+0x290], R23 ;  /* 0x0002901701007387 */ /* 0x0109e80000100800 */
[----:B------:R-:W3:Y:S04]  /*13d50*/  LDL.64 R14, [R1+0x1b00] ;  /* 0x001b0000010e7983 */ /* 0x000ee80000100a00 */
[----:B----4-:R-:W4:Y:S01]  /*13d60*/  LDL.64 R22, [R1+0x1b08] ;  /* 0x001b080001167983 */ /* 0x010f220000100a00 */
[----:B0-----:R-:W-:-:S03]  /*13d70*/  IMAD.WIDE R4, R28, 0x2, R24 ;  /* 0x000000021c047825 */ /* 0x001fc600078e0218 */
[----:B------:R0:W3:Y:S01]  /*13d80*/  LDG.E.U16 R25, [R10.64] ;  /* 0x000000060a197981 */ /* 0x0000e2000c1e1500 */
        /* <DEDUP_REMOVED lines=13> */
[----:B------:R1:W-:Y:S04]  /*13e60*/  STL [R1+0x280], R27 ;  /* 0x0002801b01007387 */ /* 0x0003e80000100800 */
[----:B-1----:R1:W2:Y:S01]  /*13e70*/  LDG.E.U16 R27, [R2.64] ;  /* 0x00000006021b7981 */ /* 0x0022a2000c1e1500 */
[----:B----4-:R-:W-:-:S03]  /*13e80*/  IMAD.WIDE R8, R28, 0x2, R22 ;  /* 0x000000021c087825 */ /* 0x010fc600078e0216 */
[----:B---3--:R3:W-:Y:S04]  /*13e90*/  STL [R1+0x27c], R25 ;  /* 0x00027c1901007387 */ /* 0x0087e80000100800 */
[----:B------:R-:W4:Y:S01]  /*13ea0*/  LDL.64 R22, [R1+0x1ad0] ;  /* 0x001ad00001167983 */ /* 0x000f220000100a00 */
[----:B--2---:R-:W-:-:S03]  /*13eb0*/  IMAD.WIDE R4, R28, 0x2, R20 ;  /* 0x000000021c047825 */ /* 0x004fc600078e0214 */
[----:B------:R-:W3:Y:S04]  /*13ec0*/  LDL.64 R16, [R1+0x1ad8] ;  /* 0x001ad80001107983 */ /* 0x000ee80000100a00 */
[----:B---3--:R-:W3:Y:S04]  /*13ed0*/  LDL.64 R24, [R1+0x1ae0] ;  /* 0x001ae00001187983 */ /* 0x008ee80000100a00 */
[----:B------:R1:W3:Y:S01]  /*13ee0*/  LDG.E.U16 R21, [R10.64] ;  /* 0x000000060a157981 */ /* 0x0002e2000c1e1500 */
[----:B0-----:R-:W-:-:S03]  /*13ef0*/  IMAD.WIDE R6, R28, 0x2, R14 ;  /* 0x000000021c067825 */ /* 0x001fc600078e020e */
[----:B------:R-:W3:Y:S04]  /*13f00*/  LDL.64 R14, [R1+0x1ac8] ;  /* 0x001ac800010e7983 */ /* 0x000ee80000100a00 */
[----:B------:R0:W-:Y:S04]  /*13f10*/  STL [R1+0x278], R29 ;  /* 0x0002781d01007387 */ /* 0x0001e80000100800 */
[----:B0-----:R3:W3:Y:S04]  /*13f20*/  LDG.E.U16 R29, [R8.64] ;  /* 0x00000006081d7981 */ /* 0x0016e8000c1e1500 */
        /* <DEDUP_REMOVED lines=8> */
[----:B-1----:R1:W3:Y:S01]  /*13fb0*/  LDG.E.U16 R27, [R2.64] ;  /* 0x00000006021b7981 */ /* 0x0022e2000c1e1500 */
[----:B----4-:R-:W-:-:S03]  /*13fc0*/  IMAD.WIDE R4, R28, 0x2, R22 ;  /* 0x000000021c047825 */ /* 0x010fc600078e0216 */
[----:B------:R4:W2:Y:S01]  /*13fd0*/  LDG.E.U16 R23, [R10.64] ;  /* 0x000000060a177981 */ /* 0x0008a2000c1e1500 */
[----:B---3--:R-:W-:-:S03]  /*13fe0*/  IMAD.WIDE R8, R28, 0x2, R24 ;  /* 0x000000021c087825 */ /* 0x008fc600078e0218 */
[----:B------:R3:W-:Y:S04]  /*13ff0*/  STL [R1+0x268], R21 ;  /* 0x0002681501007387 */ /* 0x0007e80000100800 */
[----:B------:R-:W2:Y:S01]  /*14000*/  LDL.64 R24, [R1+0x1aa8] ;  /* 0x001aa80001187983 */ /* 0x000ea20000100a00 */
[----:B0-----:R-:W-:-:S03]  /*14010*/  IMAD.WIDE R6, R28, 0x2, R16 ;  /* 0x000000021c067825 */ /* 0x001fc600078e0210 */
[----:B------:R-:W2:Y:S04]  /*14020*/  LDL.64 R12, [R1+0x1ab0] ;  /* 0x001ab000010c7983 */ /* 0x000ea80000100a00 */
[----:B---3--:R-:W3:Y:S04]  /*14030*/  LDL.64 R20, [R1+0x1ab8] ;  /* 0x001ab80001147983 */ /* 0x008ee80000100a00 */
[----:B------:R-:W3:Y:S04]  /*14040*/  LDL.64 R16, [R1+0x1aa0] ;  /* 0x001aa00001107983 */ /* 0x000ee80000100a00 */
[----:B------:R0:W-:Y:S04]  /*14050*/  STL [R1+0x264], R29 ;  /* 0x0002641d01007387 */ /* 0x0001e80000100800 */
[----:B0-----:R3:W3:Y:S04]  /*14060*/  LDG.E.U16 R29, [R8.64] ;  /* 0x00000006081d7981 */ /* 0x0016e8000c1e1500 */
[----:B------:R0:W-:Y:S04]  /*14070*/  STL [R1+0x260], R0 ;  /* 0x0002600001007387 */ /* 0x0001e80000100800 */
[----:B0-----:R0:W3:Y:S01]  /*14080*/  LDG.E.U16 R0, [R6.64] ;  /* 0x0000000606007981 */ /* 0x0010e2000c1e1500 */
[----:B-1----:R-:W-:-:S03]  /*14090*/  IMAD.WIDE R2, R28, 0x2, R14 ;  /* 0x000000021c027825 */ /* 0x002fc600078e020e */
[----:B------:R1:W-:Y:S01]  /*140a0*/  STL [R1+0x25c], R26 ;  /* 0x00025c1a01007387 */ /* 0x0003e20000100800 */
[----:B----4-:R-:W-:-:S03]  /*140b0*/  IMAD.WIDE R10, R28, 0x2, R18 ;  /* 0x000000021c0a7825 */ /* 0x010fc600078e0212 */
[----:B------:R-:W3:Y:S04]  /*140c0*/  LDL.64 R14, [R1+0x1a98] ;  /* 0x001a9800010e7983 */ /* 0x000ee80000100a00 */
[----:B-1----:R1:W3:Y:S04]  /*140d0*/  LDG.E.U16 R26, [R4.64] ;  /* 0x00000006041a7981 */ /* 0x0022e8000c1e1500 */
[----:B------:R0:W-:Y:S04]  /*140e0*/  STL [R1+0x258], R27 ;  /* 0x0002581b01007387 */ /* 0x0001e80000100800 */
[----:B0-----:R0:W3:Y:S04]  /*140f0*/  LDG.E.U16 R27, [R2.64] ;  /* 0x00000006021b7981 */ /* 0x0010e8000c1e1500 */
[----:B--2---:R2:W-:Y:S04]  /*14100*/  STL [R1+0x254], R23 ;  /* 0x0002541701007387 */ /* 0x0045e80000100800 */
[----:B------:R-:W4:Y:S04]  /*14110*/  LDL.64 R18, [R1+0x1a88] ;  /* 0x001a880001127983 */ /* 0x000f280000100a00 */
[----:B--2---:R-:W2:Y:S01]  /*14120*/  LDL.64 R22, [R1+0x1a90] ;  /* 0x001a900001167983 */ /* 0x004ea20000100a00 */
[----:B-1----:R-:W-:-:S03]  /*14130*/  IMAD.WIDE R4, R28, 0x2, R24 ;  /* 0x000000021c047825 */ /* 0x002fc600078e0218 */
[----:B------:R1:W4:Y:S01]  /*14140*/  LDG.E.U16 R25, [R10.64] ;  /* 0x000000060a197981 */ /* 0x000322000c1e1500 */
[----:B---3--:R-:W-:-:S03]  /*14150*/  IMAD.WIDE R8, R28, 0x2, R20 ;  /* 0x000000021c087825 */ /* 0x008fc600078e0214 */
[----:B------:R-:W3:Y:S01]  /*14160*/  LDL.64 R20, [R1+0x1a80] ;  /* 0x001a800001147983 */ /* 0x000ee20000100a00 */
[----:B------:R-:W-:-:S03]  /*14170*/  IMAD.WIDE R6, R28, 0x2, R12 ;  /* 0x000000021c067825 */ /* 0x000fc600078e020c */
        /* <DEDUP_REMOVED lines=12> */
[----:B--2---:R-:W-:-:S03]  /*14240*/  IMAD.WIDE R8, R28, 0x2, R22 ;  /* 0x000000021c087825 */ /* 0x004fc600078e0216 */
[----:B----4-:R1:W-:Y:S04]  /*14250*/  STL [R1+0x240], R25 ;  /* 0x0002401901007387 */ /* 0x0103e80000100800 */
[----:B------:R-:W2:Y:S01]  /*14260*/  LDL.64 R22, [R1+0x1a58] ;  /* 0x001a580001167983 */ /* 0x000ea20000100a00 */
[----:B---3--:R-:W-:-:S03]  /*14270*/  IMAD.WIDE R4, R28, 0x2, R20 ;  /* 0x000000021c047825 */ /* 0x008fc600078e0214 */
[----:B------:R-:W3:Y:S04]  /*14280*/  LDL.64 R14, [R1+0x1a60] ;  /* 0x001a6000010e7983 */ /* 0x000ee80000100a00 */
[----:B-1----:R-:W4:Y:S04]  /*14290*/  LDL.64 R24, [R1+0x1a68] ;  /* 0x001a680001187983 */ /* 0x002f280000100a00 */
[----:B------:R1:W3:Y:S01]  /*142a0*/  LDG.E.U16 R21, [R10.64] ;  /* 0x000000060a157981 */ /* 0x0002e2000c1e1500 */
        /* <DEDUP_REMOVED lines=14> */
[----:B------:R1:W2:Y:S01]  /*14390*/  LDG.E.U16 R23, [R10.64] ;  /* 0x000000060a177981 */ /* 0x0002a2000c1e1500 */
[----:B----4-:R-:W-:-:S03]  /*143a0*/  IMAD.WIDE R8, R28, 0x2, R24 ;  /* 0x000000021c087825 */ /* 0x010fc600078e0218 */
[----:B---3--:R3:W-:Y:S04]  /*143b0*/  STL [R1+0x22c], R21 ;  /* 0x00022c1501007387 */ /* 0x0087e80000100800 */
[----:B------:R-:W4:Y:S04]  /*143c0*/  LDL.64 R24, [R1+0x1a30] ;  /* 0x001a300001187983 */ /* 0x000f280000100a00 */
[----:B------:R-:W4:Y:S01]  /*143d0*/  LDL.64 R16, [R1+0x1a38] ;  /* 0x001a380001107983 */ /* 0x000f220000100a00 */
[----:B------:R-:W-:-:S03]  /*143e0*/  IMAD.WIDE R6, R28, 0x2, R14 ;  /* 0x000000021c067825 */ /* 0x000fc600078e020e */
[----:B---3--:R-:W3:Y:S04]  /*143f0*/  LDL.64 R20, [R1+0x1a40] ;  /* 0x001a400001147983 */ /* 0x008ee80000100a00 */
        /* <DEDUP_REMOVED lines=11> */
[----:B0-----:R0:W3:Y:S04]  /*144b0*/  LDG.E.U16 R27, [R2.64] ;  /* 0x00000006021b7981 */ /* 0x0010e8000c1e1500 */
[----:B--2---:R1:W-:Y:S04]  /*144c0*/  STL [R1+0x218], R23 ;  /* 0x0002181701007387 */ /* 0x0043e80000100800 */
[----:B------:R-:W2:Y:S04]  /*144d0*/  LDL.64 R12, [R1+0x1a10] ;  /* 0x001a1000010c7983 */ /* 0x000ea80000100a00 */
[----:B-1----:R-:W2:Y:S01]  /*144e0*/  LDL.64 R22, [R1+0x1a18] ;  /* 0x001a180001167983 */ /* 0x002ea20000100a00 */
[----:B----4-:R-:W-:-:S03]  /*144f0*/  IMAD.WIDE R4, R28, 0x2, R24 ;  /* 0x000000021c047825 */ /* 0x010fc600078e0218 */
[----:B------:R1:W4:Y:S01]  /*14500*/  LDG.E.U16 R25, [R10.64] ;  /* 0x000000060a197981 */ /* 0x000322000c1e1500 */
[----:B------:R-:W-:-:S03]  /*14510*/  IMAD.WIDE R6, R28, 0x2, R16 ;  /* 0x000000021c067825 */ /* 0x000fc600078e0210 */
[----:B------:R-:W4:Y:S01]  /*14520*/  LDL.64 R16, [R1+0x1a00] ;  /* 0x001a000001107983 */ /* 0x000f220000100a00 */
[----:B---3--:R-:W-:-:S03]  /*14530*/  IMAD.WIDE R8, R28, 0x2, R20 ;  /* 0x000000021c087825 */ /* 0x008fc600078e0214 */
[----:B------:R-:W3:Y:S04]  /*14540*/  LDL.64 R20, [R1+0x1a08] ;  /* 0x001a080001147983 */ /* 0x000ee80000100a00 */
[----:B------:R0:W-:Y:S04]  /*14550*/  STL [R1+0x214], R29 ;  /* 0x0002141d01007387 */ /* 0x0001e80000100800 */
[----:B0-----:R2:W3:Y:S04]  /*14560*/  LDG.E.U16 R29, [R8.64] ;  /* 0x00000006081d7981 */ /* 0x0014e8000c1e1500 */
[----:B------:R0:W-:Y:S04]  /*14570*/  STL [R1+0x210], R0 ;  /* 0x0002100001007387 */ /* 0x0001e80000100800 */
[----:B0-----:R0:W3:Y:S01]  /*14580*/  LDG.E.U16 R0, [R6.64] ;  /* 0x0000000606007981 */ /* 0x0010e2000c1e1500 */
[----:B------:R-:W-:-:S03]  /*14590*/  IMAD.WIDE R2, R28, 0x2, R14 ;  /* 0x000000021c027825 */ /* 0x000fc600078e020e */
[----:B------:R0:W-:Y:S04]  /*145a0*/  STL [R1+0x20c], R26 ;  /* 0x00020c1a01007387 */ /* 0x0001e80000100800 */
[----:B------:R-:W3:Y:S01]  /*145b0*/  LDL.64 R14, [R1+0x19f8] ;  /* 0x0019f800010e7983 */ /* 0x000ee20000100a00 */
[----:B-1----:R-:W-:-:S03]  /*145c0*/  IMAD.WIDE R10, R28, 0x2, R18 ;  /* 0x000000021c0a7825 */ /* 0x002fc600078e0212 */
[----:B0-----:R0:W3:Y:S04]  /*145d0*/  LDG.E.U16 R26, [R4.64] ;  /* 0x00000006041a7981 */ /* 0x0010e8000c1e1500 */
[----:B------:R1:W-:Y:S04]  /*145e0*/  STL [R1+0x208], R27 ;  /* 0x0002081b01007387 */ /* 0x0003e80000100800 */
[----:B-1----:R1:W3:Y:S01]  /*145f0*/  LDG.E.U16 R27, [R2.64] ;  /* 0x00000006021b7981 */ /* 0x0022e2000c1e1500 */
[----:B--2---:R-:W-:-:S03]  /*14600*/  IMAD.WIDE R8, R28, 0x2, R22 ;  /* 0x000000021c087825 */ /* 0x004fc600078e0216 */
[----:B----4-:R2:W-:Y:S04]  /*14610*/  STL [R1+0x204], R25 ;  /* 0x0002041901007387 */ /* 0x0105e80000100800 */
[----:B------:R-:W4:Y:S01]  /*14620*/  LDL.64 R22, [R1+0x19e0] ;  /* 0x0019e00001167983 */ /* 0x000f220000100a00 */
[----:B-1----:R-:W-:-:S03]  /*14630*/  IMAD.WIDE R2, R28, 0x2, R16 ;  /* 0x000000021c027825 */ /* 0x002fc600078e0210 */
[----:B------:R1:W4:Y:S04]  /*14640*/  LDG.E.U16 R17, [R10.64] ;  /* 0x000000060a117981 */ /* 0x000328000c1e1500 */
[----:B------:R-:W4:Y:S01]  /*14650*/  LDL.64 R18, [R1+0x19e8] ;  /* 0x0019e80001127983 */ /* 0x000f220000100a00 */
[----:B------:R-:W-:-:S03]  /*14660*/  IMAD.WIDE R6, R28, 0x2, R12 ;  /* 0x000000021c067825 */ /* 0x000fc600078e020c */
[----:B--2---:R-:W2:Y:S04]  /*14670*/  LDL.64 R24, [R1+0x19f0] ;  /* 0x0019f00001187983 */ /* 0x004ea80000100a00 */
[----:B------:R-:W2:Y:S04]  /*14680*/  LDL.64 R12, [R1+0x19d8] ;  /* 0x0019d800010c7983 */ /* 0x000ea80000100a00 */
[----:B---3--:R3:W-:Y:S04]  /*14690*/  STL [R1+0x200], R29 ;  /* 0x0002001d01007387 */ /* 0x0087e80000100800 */
[----:B---3--:R2:W3:Y:S04]  /*146a0*/  LDG.E.U16 R29, [R8.64] ;  /* 0x00000006081d7981 */ /* 0x0084e8000c1e1500 */
        /* <DEDUP_REMOVED lines=9> */
[----:B----4-:R-:W-:-:S03]  /*14740*/  IMAD.WIDE R4, R28, 0x2, R22 ;  /* 0x000000021c047825 */ /* 0x010fc600078e0216 */
[----:B------:R1:W4:Y:S04]  /*14750*/  LDG.E.U16 R23, [R10.64] ;  /* 0x000000060a177981 */ /* 0x000328000c1e1500 */
[----:B------:R0:W-:Y:S01]  /*14760*/  STL [R1+0x1f0], R17 ;  /* 0x0001f01101007387 */ /* 0x0001e20000100800 */
[----:B------:R-:W-:-:S03]  /*14770*/  IMAD.WIDE R6, R28, 0x2, R18 ;  /* 0x000000021c067825 */ /* 0x000fc600078e0212 */
[----:B------:R-:W4:Y:S01]  /*14780*/  LDL.64 R14, [R1+0x19c0] ;  /* 0x0019c000010e7983 */ /* 0x000f220000100a00 */
[----:B--2---:R-:W-:-:S03]  /*14790*/  IMAD.WIDE R8, R28, 0x2, R24 ;  /* 0x000000021c087825 */ /* 0x004fc600078e0218 */
[----:B------:R-:W2:Y:S04]  /*147a0*/  LDL.64 R18, [R1+0x19b0] ;  /* 0x0019b00001127983 */ /* 0x000ea80000100a00 */
[----:B0-----:R-:W2:Y:S04]  /*147b0*/  LDL.64 R16, [R1+0x19c8] ;  /* 0x0019c80001107983 */ /* 0x001ea80000100a00 */
[----:B------:R-:W2:Y:S04]  /*147c0*/  LDL.64 R24, [R1+0x19b8] ;  /* 0x0019b80001187983 */ /* 0x000ea80000100a00 */
[----:B---3--:R0:W-:Y:S04]  /*147d0*/  STL [R1+0x1ec], R29 ;  /* 0x0001ec1d01007387 */ /* 0x0081e80000100800 */
[----:B0-----:R0:W3:Y:S04]  /*147e0*/  LDG.E.U16 R29, [R8.64] ;  /* 0x00000006081d7981 */ /* 0x0010e8000c1e1500 */
[----:B------:R0:W-:Y:S04]  /*147f0*/  STL [R1+0x1e8], R0 ;  /* 0x0001e80001007387 */ /* 0x0001e80000100800 */
[----:B0-----:R0:W3:Y:S01]  /*14800*/  LDG.E.U16 R0, [R6.64] ;  /* 0x0000000606007981 */ /* 0x0010e2000c1e1500 */
[----:B------:R-:W-:-:S03]  /*14810*/  IMAD.WIDE R2, R28, 0x2, R12 ;  /* 0x000000021c027825 */ /* 0x000fc600078e020c */
[----:B------:R-:W3:Y:S01]  /*14820*/  LDL.64 R12, [R1+0x19a8] ;  /* 0x0019a800010c7983 */ /* 0x000ee20000100a00 */
[----:B-1----:R-:W-:-:S03]  /*14830*/  IMAD.WIDE R10, R28, 0x2, R20 ;  /* 0x000000021c0a7825 */ /* 0x002fc600078e0214 */
[----:B------:R1:W-:Y:S04]  /*14840*/  STL [R1+0x1e4], R26 ;  /* 0x0001e41a01007387 */ /* 0x0003e80000100800 */
[----:B-1----:R1:W3:Y:S04]  /*14850*/  LDG.E.U16 R26, [R4.64] ;  /* 0x00000006041a7981 */ /* 0x0022e8000c1e1500 */
[----:B------:R0:W-:Y:S04]  /*14860*/  STL [R1+0x1e0], R27 ;  /* 0x0001e01b01007387 */ /* 0x0001e80000100800 */
[----:B0-----:R2:W3:Y:S04]  /*14870*/  LDG.E.U16 R27, [R2.64] ;  /* 0x00000006021b7981 */ /* 0x0014e8000c1e1500 */
[----:B----4-:R0:W-:Y:S04]  /*14880*/  STL [R1+0x1dc], R23 ;  /* 0x0001dc1701007387 */ /* 0x0101e80000100800 */
[----:B------:R-:W4:Y:S04]  /*14890*/  LDL.64 R20, [R1+0x1998] ;  /* 0x0019980001147983 */ /* 0x000f280000100a00 */
[----:B0-----:R-:W4:Y:S01]  /*148a0*/  LDL.64 R22, [R1+0x19a0] ;  /* 0x0019a00001167983 */ /* 0x001f220000100a00 */
[----:B------:R-:W-:-:S03]  /*148b0*/  IMAD.WIDE R6, R28, 0x2, R14 ;  /* 0x000000021c067825 */ /* 0x000fc600078e020e */
[----:B------:R-:W4:Y:S01]  /*148c0*/  LDL.64 R14, [R1+0x1988] ;  /* 0x00198800010e7983 */ /* 0x000f220000100a00 */
[----:B--2---:R-:W-:-:S03]  /*148d0*/  IMAD.WIDE R2, R28, 0x2, R18 ;  /* 0x000000021c027825 */ /* 0x004fc600078e0212 */
[----:B------:R0:W2:Y:S01]  /*148e0*/  LDG.E.U16 R19, [R10.64] ;  /* 0x000000060a137981 */ /* 0x0000a2000c1e1500 */
[----:B------:R-:W-:-:S03]  /*148f0*/  IMAD.WIDE R8, R28, 0x2, R16 ;  /* 0x000000021c087825 */ /* 0x000fc600078e0210 */
[----:B------:R-:W2:Y:S01]  /*14900*/  LDL.64 R16, [R1+0x1990] ;  /* 0x0019900001107983 */ /* 0x000ea20000100a00 */
[----:B-1----:R-:W-:-:S03]  /*14910*/  IMAD.WIDE R4, R28, 0x2, R24 ;  /* 0x000000021c047825 */ /* 0x002fc600078e0218 */
[----:B------:R4:W2:Y:S04]  /*14920*/  LDG.E.U16 R25, [R6.64] ;  /* 0x0000000606197981 */ /* 0x0008a8000c1e1500 */
[----:B------:R1:W2:Y:S04]  /*14930*/  LDG.E.U16 R24, [R8.64] ;  /* 0x0000000608187981 */ /* 0x0002a8000c1e1500 */
[----:B---3--:R3:W-:Y:S04]  /*14940*/  STL [R1+0x1d8], R29 ;  /* 0x0001d81d01007387 */ /* 0x0087e80000100800 */
[----:B---3--:R3:W2:Y:S04]  /*14950*/  LDG.E.U16 R29, [R4.64] ;  /* 0x00000006041d7981 */ /* 0x0086a8000c1e1500 */
[----:B------:R0:W-:Y:S04]  /*14960*/  STL [R1+0x1d4], R0 ;  /* 0x0001d40001007387 */ /* 0x0001e80000100800 */
[----:B0-----:R0:W2:Y:S01]  /*14970*/  LDG.E.U16 R0, [R2.64] ;  /* 0x0000000602007981 */ /* 0x0010a2000c1e1500 */
[----:B------:R-:W-:-:S06]  /*14980*/  IMAD.WIDE R10, R28, 0x2, R12 ;  /* 0x000000021c0a7825 */ /* 0x000fcc00078e020c */
[----:B------:R-:W2:Y:S04]  /*14990*/  LDG.E.U16 R11, [R10.64] ;  /* 0x000000060a0b7981 */ /* 0x000ea8000c1e1500 */
[----:B------:R-:W-:Y:S04]  /*149a0*/  STL [R1+0x1cc], R27 ;  /* 0x0001cc1b01007387 */ /* 0x000fe80000100800 */
[----:B------:R0:W-:Y:S04]  /*149b0*/  STL [R1+0x1d0], R26 ;  /* 0x0001d01a01007387 */ /* 0x0001e80000100800 */
[----:B0-----:R-:W2:Y:S01]  /*149c0*/  LDL.64 R26, [R1+0x1980] ;  /* 0x00198000011a7983 */ /* 0x001ea20000100a00 */
[----:B----4-:R-:W-:-:S04]  /*149d0*/  IMAD.WIDE R6, R28, 0x2, R20 ;  /* 0x000000021c067825 */ /* 0x010fc800078e0214 */
[C---:B-1----:R-:W-:Y:S02]  /*149e0*/  IMAD.WIDE R8, R28.reuse, 0x2, R22 ;  /* 0x000000021c087825 */ /* 0x042fe400078e0216 */
[----:B------:R-:W4:Y:S04]  /*149f0*/  LDG.E.U16 R7, [R6.64] ;  /* 0x0000000606077981 */ /* 0x000f28000c1e1500 */
[----:B------:R-:W4:Y:S04]  /*14a00*/  LDG.E.U16 R9, [R8.64] ;  /* 0x0000000608097981 */ /* 0x000f28000c1e1500 */
[----:B--2---:R0:W-:Y:S01]  /*14a10*/  STL [R1+0x1c8], R19 ;  /* 0x0001c81301007387 */ /* 0x0041e20000100800 */
[----:B---3--:R-:W-:-:S03]  /*14a20*/  IMAD.WIDE R4, R28, 0x2, R16 ;  /* 0x000000021c047825 */ /* 0x008fc600078e0210 */
[----:B------:R-:W2:Y:S04]  /*14a30*/  LDL.64 R12, [R1+0x1970] ;  /* 0x00197000010c7983 */ /* 0x000ea80000100a00 */
[----:B0-----:R-:W3:Y:S04]  /*14a40*/  LDL.64 R18, [R1+0x1978] ;  /* 0x0019780001127983 */ /* 0x001ee80000100a00 */
[----:B------:R-:W-:Y:S04]  /*14a50*/  STL [R1+0x1c0], R25 ;  /* 0x0001c01901007387 */ /* 0x000fe80000100800 */
[----:B------:R0:W-:Y:S04]  /*14a60*/  STL [R1+0x1c4], R24 ;  /* 0x0001c41801007387 */ /* 0x0001e80000100800 */
[----:B------:R-:W3:Y:S04]  /*14a70*/  LDL.64 R20, [R1+0x1960] ;  /* 0x0019600001147983 */ /* 0x000ee80000100a00 */
[----:B------:R-:W3:Y:S04]  /*14a80*/  LDL.64 R16, [R1+0x1958] ;  /* 0x0019580001107983 */ /* 0x000ee80000100a00 */
[----:B0-----:R-:W3:Y:S04]  /*14a90*/  LDL.64 R24, [R1+0x1968] ;  /* 0x0019680001187983 */ /* 0x001ee80000100a00 */
[----:B------:R0:W-:Y:S04]  /*14aa0*/  STL [R1+0x1bc], R29 ;  /* 0x0001bc1d01007387 */ /* 0x0001e80000100800 */
[----:B0-----:R0:W3:Y:S01]  /*14ab0*/  LDG.E.U16 R29, [R4.64] ;  /* 0x00000006041d7981 */ /* 0x0010e2000c1e1500 */
[----:B------:R-:W-:-:S03]  /*14ac0*/  IMAD.WIDE R2, R28, 0x2, R14 ;  /* 0x000000021c027825 */ /* 0x000fc600078e020e */
[----:B------:R1:W-:Y:S04]  /*14ad0*/  STL [R1+0x1b8], R0 ;  /* 0x0001b80001007387 */ /* 0x0003e80000100800 */
[----:B------:R-:W3:Y:S04]  /*14ae0*/  LDL.64 R22, [R1+0x1950] ;  /* 0x0019500001167983 */ /* 0x000ee80000100a00 */
[----:B------:R-:W3:Y:S04]  /*14af0*/  LDL.64 R14, [R1+0x1948] ;  /* 0x00194800010e7983 */ /* 0x000ee80000100a00 */
[----:B-1----:R1:W3:Y:S04]  /*14b00*/  LDG.E.U16 R0, [R2.64] ;  /* 0x0000000602007981 */ /* 0x0022e8000c1e1500 */
[----:B------:R0:W-:Y:S02]  /*14b10*/  STL [R1+0x1b4], R11 ;  /* 0x0001b40b01007387 */ /* 0x0001e40000100800 */
[----:B0-----:R-:W-:-:S05]  /*14b20*/  IMAD.WIDE R10, R28, 0x2, R26 ;  /* 0x000000021c0a7825 */ /* 0x001fca00078e021a */
[----:B------:R0:W3:Y:S04]  /*14b30*/  LDG.E.U16 R27, [R10.64] ;  /* 0x000000060a1b7981 */ /* 0x0000e8000c1e1500 */
[----:B----4-:R-:W-:Y:S04]  /*14b40*/  STL [R1+0x1b0], R9 ;  /* 0x0001b00901007387 */ /* 0x010fe80000100800 */
[----:B------:R2:W-:Y:S02]  /*14b50*/  STL [R1+0x1ac], R7 ;  /* 0x0001ac0701007387 */ /* 0x0005e40000100800 */
[----:B--2---:R-:W-:-:S02]  /*14b60*/  IMAD.WIDE R6, R28, 0x2, R12 ;  /* 0x000000021c067825 */ /* 0x004fc400078e020c */
[----:B------:R-:W2:Y:S02]  /*14b70*/  LDL.64 R12, [R1+0x1938] ;  /* 0x00193800010c7983 */ /* 0x000ea40000100a00 */
[C---:B---3--:R-:W-:Y:S02]  /*14b80*/  IMAD.WIDE R8, R28.reuse, 0x2, R18 ;  /* 0x000000021c087825 */ /* 0x048fe400078e0212 */
[----:B------:R-:W3:Y:S02]  /*14b90*/  LDL.64 R18, [R1+0x1940] ;  /* 0x0019400001127983 */ /* 0x000ee40000100a00 */
[C---:B------:R-:W-:Y:S02]  /*14ba0*/  IMAD.WIDE R4, R28.reuse, 0x2, R24 ;  /* 0x000000021c047825 */ /* 0x040fe400078e0218 */
[----:B------:R4:W2:Y:S04]  /*14bb0*/  LDG.E.U16 R25, [R6.64] ;  /* 0x0000000606197981 */ /* 0x0008a8000c1e1500 */
[----:B------:R0:W2:Y:S04]  /*14bc0*/  LDG.E.U16 R24, [R8.64] ;  /* 0x0000000608187981 */ /* 0x0000a8000c1e1500 */
[----:B------:R0:W-:Y:S04]  /*14bd0*/  STL [R1+0x1a8], R29 ;  /* 0x0001a81d01007387 */ /* 0x0001e80000100800 */
[----:B0-----:R3:W2:Y:S01]  /*14be0*/  LDG.E.U16 R29, [R4.64] ;  /* 0x00000006041d7981 */ /* 0x0016a2000c1e1500 */
[----:B-1----:R-:W-:-:S04]  /*14bf0*/  IMAD.WIDE R2, R28, 0x2, R20 ;  /* 0x000000021c027825 */ /* 0x002fc800078e0214 */
[C---:B------:R-:W-:Y:S01]  /*14c00*/  IMAD.WIDE R10, R28.reuse, 0x2, R16 ;  /* 0x000000021c0a7825 */ /* 0x040fe200078e0210 */
[----:B------:R0:W-:Y:S03]  /*14c10*/  STL [R1+0x1a4], R0 ;  /* 0x0001a40001007387 */ /* 0x0001e60000100800 */
[C---:B------:R-:W-:Y:S01]  /*14c20*/  IMAD.WIDE R8, R28.reuse, 0x2, R22 ;  /* 0x000000021c087825 */ /* 0x040fe200078e0216 */
[----:B------:R-:W2:Y:S04]  /*14c30*/  LDL.64 R16, [R1+0x1928] ;  /* 0x0019280001107983 */ /* 0x000ea80000100a00 */
[----:B------:R-:W2:Y:S04]  /*14c40*/  LDG.E.U16 R11, [R10.64] ;  /* 0x000000060a0b7981 */ /* 0x000ea8000c1e1500 */
[----:B0-----:R0:W2:Y:S04]  /*14c50*/  LDG.E.U16 R0, [R2.64] ;  /* 0x0000000602007981 */ /* 0x0010a8000c1e1500 */
[----:B------:R-:W2:Y:S04]  /*14c60*/  LDG.E.U16 R9, [R8.64] ;  /* 0x0000000608097981 */ /* 0x000ea8000c1e1500 */
[----:B------:R-:W2:Y:S01]  /*14c70*/  LDL.64 R20, [R1+0x1930] ;  /* 0x0019300001147983 */ /* 0x000ea20000100a00 */
[----:B----4-:R-:W-:-:S06]  /*14c80*/  IMAD.WIDE R6, R28, 0x2, R14 ;  /* 0x000000021c067825 */ /* 0x010fcc00078e020e */
[----:B------:R-:W4:Y:S04]  /*14c90*/  LDG.E.U16 R7, [R6.64] ;  /* 0x0000000606077981 */ /* 0x000f28000c1e1500 */
[----:B------:R1:W-:Y:S04]  /*14ca0*/  STL [R1+0x1a0], R27 ;  /* 0x0001a01b01007387 */ /* 0x0003e80000100800 */
[----:B-1----:R-:W4:Y:S01]  /*14cb0*/  LDL.64 R26, [R1+0x1920] ;  /* 0x00192000011a7983 */ /* 0x002f220000100a00 */
[----:B---3--:R-:W-:-:S03]  /*14cc0*/  IMAD.WIDE R4, R28, 0x2, R18 ;  /* 0x000000021c047825 */ /* 0x008fc600078e0212 */
[----:B--2---:R-:W-:Y:S04]  /*14cd0*/  STL [R1+0x198], R25 ;  /* 0x0001981901007387 */ /* 0x004fe80000100800 */
[----:B------:R1:W-:Y:S04]  /*14ce0*/  STL [R1+0x19c], R24 ;  /* 0x00019c1801007387 */ /* 0x0003e80000100800 */
[----:B------:R-:W2:Y:S04]  /*14cf0*/  LDL.64 R14, [R1+0x1910] ;  /* 0x00191000010e7983 */ /* 0x000ea80000100a00 */
[----:B-1----:R-:W3:Y:S04]  /*14d00*/  LDL.64 R24, [R1+0x1918] ;  /* 0x0019180001187983 */ /* 0x002ee80000100a00 */
[----:B------:R1:W-:Y:S01]  /*14d10*/  STL [R1+0x194], R29 ;  /* 0x0001941d01007387 */ /* 0x0003e20000100800 */
[----:B0-----:R-:W-:-:S03]  /*14d20*/  IMAD.WIDE R2, R28, 0x2, R12 ;  /* 0x000000021c027825 */ /* 0x001fc600078e020c */
[----:B------:R-:W2:Y:S04]  /*14d30*/  LDL.64 R22, [R1+0x1908] ;  /* 0x0019080001167983 */ /* 0x000ea80000100a00 */
[----:B------:R-:W2:Y:S04]  /*14d40*/  LDL.64 R18, [R1+0x1900] ;  /* 0x0019000001127983 */ /* 0x000ea80000100a00 */
[----:B-1----:R-:W2:Y:S04]  /*14d50*/  LDG.E.U16 R29, [R4.64] ;  /* 0x00000006041d7981 */ /* 0x002ea8000c1e1500 */
[----:B------:R-:W3:Y:S04]  /*14d60*/  LDL.64 R12, [R1+0x18f8] ;  /* 0x0018f800010c7983 */ /* 0x000ee80000100a00 */
[----:B------:R0:W-:Y:S04]  /*14d70*/  STL [R1+0x190], R0 ;  /* 0x0001900001007387 */ /* 0x0001e80000100800 */
[----:B------:R-:W-:Y:S04]  /*14d80*/  STL [R1+0x18c], R11 ;  /* 0x00018c0b01007387 */ /* 0x000fe80000100800 */
[----:B------:R1:W-:Y:S04]  /*14d90*/  STL [R1+0x188], R9 ;  /* 0x0001880901007387 */ /* 0x0003e80000100800 */
[----:B0-----:R0:W3:Y:S01]  /*14da0*/  LDG.E.U16 R0, [R2.64] ;  /* 0x0000000602007981 */ /* 0x0010e2000c1e1500 */
[----:B-1----:R-:W-:-:S03]  /*14db0*/  IMAD.WIDE R8, R28, 0x2, R16 ;  /* 0x000000021c087825 */ /* 0x002fc600078e0210 */
[----:B------:R-:W3:Y:S01]  /*14dc0*/  LDL.64 R16, [R1+0x18e8] ;  /* 0x0018e80001107983 */ /* 0x000ee20000100a00 */
[----:B------:R-:W-:-:S03]  /*14dd0*/  IMAD.WIDE R10, R28, 0x2, R20 ;  /* 0x000000021c0a7825 */ /* 0x000fc600078e0214 */
[----:B------:R-:W3:Y:S04]  /*14de0*/  LDL.64 R20, [R1+0x18f0] ;  /* 0x0018f00001147983 */ /* 0x000ee80000100a00 */
[----:B----4-:R-:W-:Y:S04]  /*14df0*/  STL [R1+0x184], R7 ;  /* 0x0001840701007387 */ /* 0x010fe80000100800 */
[----:B--2---:R1:W-:Y:S04]  /*14e00*/  STL [R1+0x180], R29 ;  /* 0x0001801d01007387 */ /* 0x0043e80000100800 */
[----:B-1----:R1:W2:Y:S01]  /*14e10*/  LDG.E.U16 R29, [R10.64] ;  /* 0x000000060a1d7981 */ /* 0x0022a2000c1e1500 */
[----:B------:R-:W-:-:S03]  /*14e20*/  IMAD.WIDE R6, R28, 0x2, R26 ;  /* 0x000000021c067825 */ /* 0x000fc600078e021a */
[----:B------:R4:W2:Y:S01]  /*14e30*/  LDG.E.U16 R26, [R8.64] ;  /* 0x00000006081a7981 */ /* 0x0008a2000c1e1500 */
[----:B0-----:R-:W-:-:S03]  /*14e40*/  IMAD.WIDE R2, R28, 0x2, R14 ;  /* 0x000000021c027825 */ /* 0x001fc600078e020e */
[----:B------:R0:W2:Y:S01]  /*14e50*/  LDG.E.U16 R27, [R6.64] ;  /* 0x00000006061b7981 */ /* 0x0000a2000c1e1500 */
[----:B---3--:R-:W-:-:S03]  /*14e60*/  IMAD.WIDE R4, R28, 0x2, R24 ;  /* 0x000000021c047825 */ /* 0x008fc600078e0218 */
[----:B------:R3:W2:Y:S01]  /*14e70*/  LDG.E.U16 R25, [R2.64] ;  /* 0x0000000602197981 */ /* 0x0006a2000c1e1500 */
[----:B-1----:R-:W-:-:S03]  /*14e80*/  IMAD.WIDE R10, R28, 0x2, R22 ;  /* 0x000000021c0a7825 */ /* 0x002fc600078e0216 */
[----:B------:R1:W2:Y:S01]  /*14e90*/  LDG.E.U16 R24, [R4.64] ;  /* 0x0000000604187981 */ /* 0x0002a2000c1e1500 */
[----:B----4-:R-:W-:-:S03]  /*14ea0*/  IMAD.WIDE R8, R28, 0x2, R18 ;  /* 0x000000021c087825 */ /* 0x010fc600078e0212 */
[----:B------:R-:W4:Y:S01]  /*14eb0*/  LDL.64 R14, [R1+0x18e0] ;  /* 0x0018e000010e7983 */ /* 0x000f220000100a00 */
[----:B0-----:R-:W-:-:S03]  /*14ec0*/  IMAD.WIDE R6, R28, 0x2, R12 ;  /* 0x000000021c067825 */ /* 0x001fc600078e020c */
[----:B------:R-:W4:Y:S01]  /*14ed0*/  LDL.64 R22, [R1+0x18d0] ;  /* 0x0018d00001167983 */ /* 0x000f220000100a00 */
[----:B---3--:R-:W-:-:S03]  /*14ee0*/  IMAD.WIDE R2, R28, 0x2, R16 ;  /* 0x000000021c027825 */ /* 0x008fc600078e0210 */
[----:B------:R0:W3:Y:S04]  /*14ef0*/  LDG.E.U16 R17, [R8.64] ;  /* 0x0000000608117981 */ /* 0x0000e8000c1e1500 */
[----:B------:R4:W3:Y:S04]  /*14f00*/  LDG.E.U16 R16, [R10.64] ;  /* 0x000000060a107981 */ /* 0x0008e8000c1e1500 */
[----:B------:R-:W3:Y:S04]  /*14f10*/  LDG.E.U16 R7, [R6.64] ;  /* 0x0000000606077981 */ /* 0x000ee8000c1e1500 */
[----:B0-----:R-:W3:Y:S01]  /*14f20*/  LDL.64 R8, [R1+0x18d8] ;  /* 0x0018d80001087983 */ /* 0x001ee20000100a00 */
[----:B-1----:R-:W-:-:S03]  /*14f30*/  IMAD.WIDE R4, R28, 0x2, R20 ;  /* 0x000000021c047825 */ /* 0x002fc600078e0214 */
[----:B------:R-:W3:Y:S04]  /*14f40*/  LDL.64 R18, [R1+0x18c8] ;  /* 0x0018c80001127983 */ /* 0x000ee80000100a00 */
[----:B------:R-:W3:Y:S04]  /*14f50*/  LDL.64 R12, [R1+0x18c0] ;  /* 0x0018c000010c7983 */ /* 0x000ee80000100a00 */
[----:B------:R0:W-:Y:S04]  /*14f60*/  STL [R1+0x17c], R0 ;  /* 0x00017c0001007387 */ /* 0x0001e80000100800 */
[----:B0-----:R0:W3:Y:S04]  /*14f70*/  LDG.E.U16 R0, [R4.64] ;  /* 0x0000000604007981 */ /* 0x0010e8000c1e1500 */
[----:B--2---:R1:W-:Y:S04]  /*14f80*/  STL [R1+0x178], R29 ;  /* 0x0001781d01007387 */ /* 0x0043e80000100800 */
[----:B-1----:R1:W2:Y:S04]  /*14f90*/  LDG.E.U16 R29, [R2.64] ;  /* 0x00000006021d7981 */ /* 0x0022a8000c1e1500 */
[----:B------:R-:W-:Y:S04]  /*14fa0*/  STL [R1+0x170], R27 ;  /* 0x0001701b01007387 */ /* 0x000fe80000100800 */
[----:B------:R0:W-:Y:S01]  /*14fb0*/  STL [R1+0x174], R26 ;  /* 0x0001741a01007387 */ /* 0x0001e20000100800 */
[----:B----4-:R-:W-:-:S06]  /*14fc0*/  IMAD.WIDE R10, R28, 0x2, R14 ;  /* 0x000000021c0a7825 */ /* 0x010fcc00078e020e */
[----:B------:R-:W4:Y:S04]  /*14fd0*/  LDG.E.U16 R11, [R10.64] ;  /* 0x000000060a0b7981 */ /* 0x000f28000c1e1500 */
[----:B0-----:R-:W4:Y:S04]  /*14fe0*/  LDL.64 R26, [R1+0x18b8] ;  /* 0x0018b800011a7983 */ /* 0x001f280000100a00 */
[----:B------:R-:W-:Y:S04]  /*14ff0*/  STL [R1+0x168], R25 ;  /* 0x0001681901007387 */ /* 0x000fe80000100800 */
[----:B------:R0:W-:Y:S04]  /*15000*/  STL [R1+0x16c], R24 ;  /* 0x00016c1801007387 */ /* 0x0001e80000100800 */
[----:B------:R-:W4:Y:S01]  /*15010*/  LDL.64 R20, [R1+0x18a8] ;  /* 0x0018a80001147983 */ /* 0x000f220000100a00 */
[----:B---3--:R-:W-:-:S03]  /*15020*/  IMAD.WIDE R8, R28, 0x2, R8 ;  /* 0x000000021c087825 */ /* 0x008fc600078e0208 */
[----:B0-----:R-:W3:Y:S04]  /*15030*/  LDL.64 R24, [R1+0x18b0] ;  /* 0x0018b00001187983 */ /* 0x001ee80000100a00 */
[----:B------:R-:W-:Y:S04]  /*15040*/  STL [R1+0x160], R17 ;  /* 0x0001601101007387 */ /* 0x000fe80000100800 */
[----:B------:R0:W-:Y:S04]  /*15050*/  STL [R1+0x164], R16 ;  /* 0x0001641001007387 */ /* 0x0001e80000100800 */
[----:B------:R-:W3:Y:S01]  /*15060*/  LDL.64 R14, [R1+0x1898] ;  /* 0x00189800010e7983 */ /* 0x000ee20000100a00 */
[----:B------:R-:W-:-:S03]  /*15070*/  IMAD.WIDE R4, R28, 0x2, R18 ;  /* 0x000000021c047825 */ /* 0x000fc600078e0212 */
[----:B------:R-:W3:Y:S04]  /*15080*/  LDG.E.U16 R9, [R8.64] ;  /* 0x0000000608097981 */ /* 0x000ee8000c1e1500 */
[----:B0-----:R-:W3:Y:S04]  /*15090*/  LDL.64 R16, [R1+0x18a0] ;  /* 0x0018a00001107983 */ /* 0x001ee80000100a00 */
[----:B------:R0:W-:Y:S02]  /*150a0*/  STL [R1+0x15c], R7 ;  /* 0x00015c0701007387 */ /* 0x0001e40000100800 */
[----:B0-----:R-:W-:-:S02]  /*150b0*/  IMAD.WIDE R6, R28, 0x2, R22 ;  /* 0x000000021c067825 */ /* 0x001fc400078e0216 */
[----:B------:R0:W-:Y:S04]  /*150c0*/  STL [R1+0x158], R0 ;  /* 0x0001580001007387 */ /* 0x0001e80000100800 */
[----:B------:R-:W3:Y:S04]  /*150d0*/  LDL.64 R18, [R1+0x1890] ;  /* 0x0018900001127983 */ /* 0x000ee80000100a00 */
[----:B------:R-:W3:Y:S04]  /*150e0*/  LDG.E.U16 R7, [R6.64] ;  /* 0x0000000606077981 */ /* 0x000ee8000c1e1500 */
[----:B0-----:R0:W3:Y:S01]  /*150f0*/  LDG.E.U16 R0, [R4.64] ;  /* 0x0000000604007981 */ /* 0x0010e2000c1e1500 */
[----:B-1----:R-:W-:-:S03]  /*15100*/  IMAD.WIDE R2, R28, 0x2, R12 ;  /* 0x000000021c027825 */ /* 0x002fc600078e020c */
[----:B--2---:R1:W-:Y:S04]  /*15110*/  STL [R1+0x154], R29 ;  /* 0x0001541d01007387 */ /* 0x0043e80000100800 */
[----:B------:R-:W2:Y:S04]  /*15120*/  LDL.64 R12, [R1+0x1880] ;  /* 0x00188000010c7983 */ /* 0x000ea80000100a00 */
[----:B------:R-:W2:Y:S04]  /*15130*/  LDL.64 R22, [R1+0x1888] ;  /* 0x0018880001167983 */ /* 0x000ea80000100a00 */
[----:B-1----:R1:W2:Y:S04]  /*15140*/  LDG.E.U16 R29, [R2.64] ;  /* 0x00000006021d7981 */ /* 0x0022a8000c1e1500 */
[----:B----4-:R4:W-:Y:S02]  /*15150*/  STL [R1+0x150], R11 ;  /* 0x0001500b01007387 */ /* 0x0109e40000100800 */
[----:B----4-:R-:W-:-:S05]  /*15160*/  IMAD.WIDE R10, R28, 0x2, R26 ;  /* 0x000000021c0a7825 */ /* 0x010fca00078e021a */
[----:B------:R4:W4:Y:S04]  /*15170*/  LDG.E.U16 R27, [R10.64] ;  /* 0x000000060a1b7981 */ /* 0x000928000c1e1500 */
[----:B---3--:R3:W-:Y:S01]  /*15180*/  STL [R1+0x14c], R9 ;  /* 0x00014c0901007387 */ /* 0x0087e20000100800 */
[----:B0-----:R-:W-:-:S04]  /*15190*/  IMAD.WIDE R4, R28, 0x2, R16 ;  /* 0x000000021c047825 */ /* 0x001fc800078e0210 */
[C---:B---3--:R-:W-:Y:S02]  /*151a0*/  IMAD.WIDE R8, R28.reuse, 0x2, R24 ;  /* 0x000000021c087825 */ /* 0x048fe400078e0218 */
[----:B------:R0:W3:Y:S02]  /*151b0*/  LDG.E.U16 R25, [R4.64] ;  /* 0x0000000604197981 */ /* 0x0000e4000c1e1500 */
[C---:B-1----:R-:W-:Y:S02]  /*151c0*/  IMAD.WIDE R2, R28.reuse, 0x2, R14 ;  /* 0x000000021c027825 */ /* 0x042fe400078e020e */
[----:B------:R1:W3:Y:S04]  /*151d0*/  LDG.E.U16 R26, [R8.64] ;  /* 0x00000006081a7981 */ /* 0x0002e8000c1e1500 */
[----:B------:R2:W3:Y:S04]  /*151e0*/  LDG.E.U16 R24, [R2.64] ;  /* 0x0000000602187981 */ /* 0x0004e8000c1e1500 */
[----:B------:R0:W-:Y:S04]  /*151f0*/  STL [R1+0x148], R7 ;  /* 0x0001480701007387 */ /* 0x0001e80000100800 */
[----:B------:R-:W3:Y:S01]  /*15200*/  LDL.64 R16, [R1+0x1870] ;  /* 0x0018700001107983 */ /* 0x000ee20000100a00 */
[----:B0-----:R-:W-:-:S03]  /*15210*/  IMAD.WIDE R6, R28, 0x2, R20 ;  /* 0x000000021c067825 */ /* 0x001fc600078e0214 */
[----:B------:R-:W3:Y:S04]  /*15220*/  LDL.64 R20, [R1+0x1878] ;  /* 0x0018780001147983 */ /* 0x000ee80000100a00 */
[----:B------:R0:W-:Y:S04]  /*15230*/  STL [R1+0x144], R0 ;  /* 0x0001440001007387 */ /* 0x0001e80000100800 */
[----:B------:R-:W3:Y:S04]  /*15240*/  LDL.64 R14, [R1+0x1868] ;  /* 0x00186800010e7983 */ /* 0x000ee80000100a00 */
[----:B-1----:R-:W3:Y:S04]  /*15250*/  LDL.64 R8, [R1+0x1850] ;  /* 0x0018500001087983 */ /* 0x002ee80000100a00 */
[----:B0-----:R0:W3:Y:S02]  /*15260*/  LDG.E.U16 R0, [R6.64] ;  /* 0x0000000606007981 */ /* 0x0010e4000c1e1500 */
[----:B0-----:R-:W-:-:S02]  /*15270*/  IMAD.WIDE R6, R28, 0x2, R18 ;  /* 0x000000021c067825 */ /* 0x001fc400078e0212 */
[----:B------:R-:W3:Y:S02]  /*15280*/  LDL.64 R18, [R1+0x1860] ;  /* 0x0018600001127983 */ /* 0x000ee40000100a00 */
[C---:B--2---:R-:W-:Y:S02]  /*15290*/  IMAD.WIDE R2, R28.reuse, 0x2, R12 ;  /* 0x000000021c027825 */ /* 0x044fe400078e020c */
[----:B------:R-:W2:Y:S02]  /*152a0*/  LDL.64 R12, [R1+0x1858] ;  /* 0x00185800010c7983 */ /* 0x000ea40000100a00 */
[C---:B------:R-:W-:Y:S02]  /*152b0*/  IMAD.WIDE R4, R28.reuse, 0x2, R22 ;  /* 0x000000021c047825 */ /* 0x040fe400078e0216 */
[----:B------:R0:W2:Y:S04]  /*152c0*/  LDG.E.U16 R22, [R6.64] ;  /* 0x0000000606167981 */ /* 0x0000a8000c1e1500 */
[----:B------:R1:W-:Y:S04]  /*152d0*/  STL [R1+0x140], R29 ;  /* 0x0001401d01007387 */ /* 0x0003e80000100800 */
[----:B----4-:R-:W4:Y:S04]  /*152e0*/  LDL.64 R10, [R1+0x1848] ;  /* 0x00184800010a7983 */ /* 0x010f280000100a00 */
[----:B------:R0:W4:Y:S04]  /*152f0*/  LDG.E.U16 R23, [R4.64] ;  /* 0x0000000604177981 */ /* 0x000128000c1e1500 */
[----:B-1----:R3:W4:Y:S04]  /*15300*/  LDG.E.U16 R29, [R2.64] ;  /* 0x00000006021d7981 */ /* 0x002728000c1e1500 */
[----:B------:R1:W-:Y:S01]  /*15310*/  STL [R1+0x13c], R27 ;  /* 0x00013c1b01007387 */ /* 0x0003e20000100800 */
[----:B---3--:R-:W-:-:S03]  /*15320*/  IMAD.WIDE R2, R28, 0x2, R16 ;  /* 0x000000021c027825 */ /* 0x008fc600078e0210 */
[----:B------:R-:W3:Y:S04]  /*15330*/  LDL.64 R16, [R1+0x1840] ;  /* 0x0018400001107983 */ /* 0x000ee80000100a00 */
[----:B------:R1:W-:Y:S01]  /*15340*/  STL [R1+0x138], R26 ;  /* 0x0001381a01007387 */ /* 0x0003e20000100800 */
[----:B0-----:R-:W-:-:S03]  /*15350*/  IMAD.WIDE R4, R28, 0x2, R20 ;  /* 0x000000021c047825 */ /* 0x001fc600078e0214 */
[----:B------:R-:W3:Y:S04]  /*15360*/  LDL.64 R6, [R1+0x1830] ;  /* 0x0018300001067983 */ /* 0x000ee80000100a00 */
[----:B-1----:R0:W3:Y:S04]  /*15370*/  LDG.E.U16 R27, [R4.64] ;  /* 0x00000006041b7981 */ /* 0x0020e8000c1e1500 */
[----:B------:R1:W3:Y:S02]  /*15380*/  LDG.E.U16 R26, [R2.64] ;  /* 0x00000006021a7981 */ /* 0x0002e4000c1e1500 */
[----:B-1----:R-:W-:-:S02]  /*15390*/  IMAD.WIDE R2, R28, 0x2, R14 ;  /* 0x000000021c027825 */ /* 0x002fc400078e020e */
[----:B------:R-:W3:Y:S04]  /*153a0*/  LDL.64 R14, [R1+0x1838] ;  /* 0x00183800010e7983 */ /* 0x000ee80000100a00 */
[----:B------:R1:W3:Y:S04]  /*153b0*/  LDG.E.U16 R20, [R2.64] ;  /* 0x0000000602147981 */ /* 0x0002e8000c1e1500 */
[----:B------:R0:W-:Y:S01]  /*153c0*/  STL [R1+0x134], R0 ;  /* 0x0001340001007387 */ /* 0x0001e20000100800 */
[----:B-1----:R-:W-:-:S05]  /*153d0*/  IMAD.WIDE R2, R28, 0x2, R18 ;  /* 0x000000021c027825 */ /* 0x002fca00078e0212 */
[----:B0-----:R2:W3:Y:S02]  /*153e0*/  LDG.E.U16 R0, [R2.64] ;  /* 0x0000000602007981 */ /* 0x0014e4000c1e1500 */
[C---:B--2---:R-:W-:Y:S02]  /*153f0*/  IMAD.WIDE R2, R28.reuse, 0x2, R12 ;  /* 0x000000021c027825 */ /* 0x044fe400078e020c */
[----:B------:R-:W2:Y:S04]  /*15400*/  LDL.64 R12, [R1+0x1828] ;  /* 0x00182800010c7983 */ /* 0x000ea80000100a00 */
[----:B------:R0:W-:Y:S04]  /*15410*/  STL [R1+0x130], R25 ;  /* 0x0001301901007387 */ /* 0x0001e80000100800 */
[----:B0-----:R0:W2:Y:S02]  /*15420*/  LDG.E.U16 R25, [R2.64] ;  /* 0x0000000602197981 */ /* 0x0010a4000c1e1500 */
[----:B0-----:R-:W-:-:S02]  /*15430*/  IMAD.WIDE R2, R28, 0x2, R8 ;  /* 0x000000021c027825 */ /* 0x001fc400078e0208 */
[----:B------:R-:W2:Y:S04]  /*15440*/  LDL.64 R8, [R1+0x1820] ;  /* 0x0018200001087983 */ /* 0x000ea80000100a00 */
[----:B------:R0:W-:Y:S04]  /*15450*/  STL [R1+0x12c], R24 ;  /* 0x00012c1801007387 */ /* 0x0001e80000100800 */
[----:B0-----:R4:W2:Y:S02]  /*15460*/  LDG.E.U16 R24, [R2.64] ;  /* 0x0000000602187981 */ /* 0x0018a4000c1e1500 */
[----:B----4-:R-:W-:-:S02]  /*15470*/  IMAD.WIDE R2, R28, 0x2, R10 ;  /* 0x000000021c027825 */ /* 0x010fc400078e020a */
[----:B------:R-:W4:Y:S04]  /*15480*/  LDL.64 R10, [R1+0x1818] ;  /* 0x00181800010a7983 */ /* 0x000f280000100a00 */
[----:B------:R0:W-:Y:S04]  /*15490*/  STL [R1+0x128], R22 ;  /* 0x0001281601007387 */ /* 0x0001e80000100800 */
[----:B------:R-:W4:Y:S04]  /*154a0*/  LDL.64 R4, [R1+0x1810] ;  /* 0x0018100001047983 */ /* 0x000f280000100a00 */
[----:B0-----:R3:W4:Y:S02]  /*154b0*/  LDG.E.U16 R22, [R2.64] ;  /* 0x0000000602167981 */ /* 0x001724000c1e1500 */
[----:B---3--:R-:W-:-:S05]  /*154c0*/  IMAD.WIDE R2, R28, 0x2, R16 ;  /* 0x000000021c027825 */ /* 0x008fca00078e0210 */
[----:B------:R0:W3:Y:S02]  /*154d0*/  LDG.E.U16 R21, [R2.64] ;  /* 0x0000000602157981 */ /* 0x0000e4000c1e1500 */
[C---:B0-----:R-:W-:Y:S02]  /*154e0*/  IMAD.WIDE R2, R28.reuse, 0x2, R14 ;  /* 0x000000021c027825 */ /* 0x041fe400078e020e */
[----:B------:R-:W3:Y:S04]  /*154f0*/  LDL.64 R14, [R1+0x1808] ;  /* 0x00180800010e7983 */ /* 0x000ee80000100a00 */
[----:B------:R0:W3:Y:S04]  /*15500*/  LDG.E.U16 R19, [R2.64] ;  /* 0x0000000602137981 */ /* 0x0000e8000c1e1500 */
[----:B------:R1:W-:Y:S01]  /*15510*/  STL [R1+0x124], R23 ;  /* 0x0001241701007387 */ /* 0x0003e20000100800 */
[----:B0-----:R-:W-:-:S03]  /*15520*/  IMAD.WIDE R2, R28, 0x2, R6 ;  /* 0x000000021c027825 */ /* 0x001fc600078e0206 */
[----:B------:R-:W3:Y:S04]  /*15530*/  LDL.64 R6, [R1+0x1800] ;  /* 0x0018000001067983 */ /* 0x000ee80000100a00 */
[----:B-1----:R2:W3:Y:S04]  /*15540*/  LDG.E.U16 R23, [R2.64] ;  /* 0x0000000602177981 */ /* 0x0024e8000c1e1500 */
[----:B------:R-:W-:Y:S01]  /*15550*/  STL [R1+0x120], R29 ;  /* 0x0001201d01007387 */ /* 0x000fe20000100800 */
[----:B--2---:R-:W-:-:S03]  /*15560*/  IMAD.WIDE R2, R28, 0x2, R12 ;  /* 0x000000021c027825 */ /* 0x004fc600078e020c */
[----:B------:R-:W2:Y:S04]  /*15570*/  LDL.64 R12, [R1+0x17f8] ;  /* 0x0017f800010c7983 */ /* 0x000ea80000100a00 */
[----:B------:R0:W2:Y:S04]  /*15580*/  LDG.E.U16 R18, [R2.64] ;  /* 0x0000000602127981 */ /* 0x0000a8000c1e1500 */
[----:B------:R-:W-:Y:S01]  /*15590*/  STL [R1+0x11c], R27 ;  /* 0x00011c1b01007387 */ /* 0x000fe20000100800 */
[----:B0-----:R-:W-:-:S03]  /*155a0*/  IMAD.WIDE R2, R28, 0x2, R8 ;  /* 0x000000021c027825 */ /* 0x001fc600078e0208 */
[----:B------:R-:W2:Y:S04]  /*155b0*/  LDL.64 R8, [R1+0x17f0] ;  /* 0x0017f00001087983 */ /* 0x000ea80000100a00 */
[----:B------:R4:W2:Y:S04]  /*155c0*/  LDG.E.U16 R17, [R2.64] ;  /* 0x0000000602117981 */ /* 0x0008a8000c1e1500 */
[----:B------:R-:W-:Y:S01]  /*155d0*/  STL [R1+0x118], R26 ;  /* 0x0001181a01007387 */ /* 0x000fe20000100800 */
[----:B----4-:R-:W-:-:S03]  /*155e0*/  IMAD.WIDE R2, R28, 0x2, R10 ;  /* 0x000000021c027825 */ /* 0x010fc600078e020a */
[----:B------:R-:W4:Y:S04]  /*155f0*/  LDL.64 R10, [R1+0x17e8] ;  /* 0x0017e800010a7983 */ /* 0x000f280000100a00 */
[----:B------:R0:W4:Y:S04]  /*15600*/  LDG.E.U16 R16, [R2.64] ;  /* 0x0000000602107981 */ /* 0x000128000c1e1500 */
[----:B------:R1:W-:Y:S01]  /*15610*/  STL [R1+0x114], R20 ;  /* 0x0001141401007387 */ /* 0x0003e20000100800 */
[----:B0-----:R-:W-:-:S03]  /*15620*/  IMAD.WIDE R2, R28, 0x2, R4 ;  /* 0x000000021c027825 */ /* 0x001fc600078e0204 */
[----:B------:R-:W4:Y:S04]  /*15630*/  LDL.64 R4, [R1+0x17e0] ;  /* 0x0017e00001047983 */ /* 0x000f280000100a00 */
[----:B-1----:R3:W4:Y:S04]  /*15640*/  LDG.E.U16 R20, [R2.64] ;  /* 0x0000000602147981 */ /* 0x002728000c1e1500 */
[----:B------:R0:W-:Y:S01]  /*15650*/  STL [R1+0x110], R0 ;  /* 0x0001100001007387 */ /* 0x0001e20000100800 */
[----:B---3--:R-:W-:-:S03]  /*15660*/  IMAD.WIDE R2, R28, 0x2, R14 ;  /* 0x000000021c027825 */ /* 0x008fc600078e020e */
[----:B------:R-:W3:Y:S04]  /*15670*/  LDL.64 R14, [R1+0x17d8] ;  /* 0x0017d800010e7983 */ /* 0x000ee80000100a00 */
[----:B0-----:R0:W3:Y:S04]  /*15680*/  LDG.E.U16 R0, [R2.64] ;  /* 0x0000000602007981 */ /* 0x0010e8000c1e1500 */
[----:B------:R1:W-:Y:S01]  /*15690*/  STL [R1+0x10c], R25 ;  /* 0x00010c1901007387 */ /* 0x0003e20000100800 */
[----:B0-----:R-:W-:-:S03]  /*156a0*/  IMAD.WIDE R2, R28, 0x2, R6 ;  /* 0x000000021c027825 */ /* 0x001fc600078e0206 */
[----:B------:R-:W3:Y:S04]  /*156b0*/  LDL.64 R6, [R1+0x17d0] ;  /* 0x0017d00001067983 */ /* 0x000ee80000100a00 */
[----:B-1----:R2:W3:Y:S04]  /*156c0*/  LDG.E.U16 R25, [R2.64] ;  /* 0x0000000602197981 */ /* 0x0024e8000c1e1500 */
[----:B------:R0:W-:Y:S01]  /*156d0*/  STL [R1+0x108], R24 ;  /* 0x0001081801007387 */ /* 0x0001e20000100800 */
[----:B--2---:R-:W-:-:S03]  /*156e0*/  IMAD.WIDE R2, R28, 0x2, R12 ;  /* 0x000000021c027825 */ /* 0x004fc600078e020c */
[----:B------:R-:W2:Y:S04]  /*156f0*/  LDL.64 R12, [R1+0x17c8] ;  /* 0x0017c800010c7983 */ /* 0x000ea80000100a00 */
[----:B0-----:R0:W2:Y:S04]  /*15700*/  LDG.E.U16 R24, [R2.64] ;  /* 0x0000000602187981 */ /* 0x0010a8000c1e1500 */
[----:B------:R1:W-:Y:S01]  /*15710*/  STL [R1+0x104], R22 ;  /* 0x0001041601007387 */ /* 0x0003e20000100800 */
[----:B0-----:R-:W-:-:S03]  /*15720*/  IMAD.WIDE R2, R28, 0x2, R8 ;  /* 0x000000021c027825 */ /* 0x001fc600078e0208 */
[----:B------:R-:W2:Y:S04]  /*15730*/  LDL.64 R8, [R1+0x17c0] ;  /* 0x0017c00001087983 */ /* 0x000ea80000100a00 */
[----:B-1----:R4:W2:Y:S04]  /*15740*/  LDG.E.U16 R22, [R2.64] ;  /* 0x0000000602167981 */ /* 0x0028a8000c1e1500 */
[----:B------:R0:W-:Y:S01]  /*15750*/  STL [R1+0x100], R21 ;  /* 0x0001001501007387 */ /* 0x0001e20000100800 */
[----:B----4-:R-:W-:-:S03]  /*15760*/  IMAD.WIDE R2, R28, 0x2, R10 ;  /* 0x000000021c027825 */ /* 0x010fc600078e020a */
[----:B------:R-:W4:Y:S04]  /*15770*/  LDL.64 R10, [R1+0x17b8] ;  /* 0x0017b800010a7983 */ /* 0x000f280000100a00 */
[----:B0-----:R0:W4:Y:S04]  /*15780*/  LDG.E.U16 R21, [R2.64] ;  /* 0x0000000602157981 */ /* 0x001128000c1e1500 */
        /* <DEDUP_REMOVED lines=28> */
[----:B------:R-:W-:Y:S01]  /*15950*/  STL [R1+0xe0], R25 ;  /* 0x0000e01901007387 */ /* 0x000fe20000100800 */
[----:B---3--:R-:W-:-:S03]  /*15960*/  IMAD.WIDE R2, R28, 0x2, R14 ;  /* 0x000000021c027825 */ /* 0x008fc600078e020e */
[----:B------:R-:W3:Y:S04]  /*15970*/  LDL.64 R14, [R1+0x1778] ;  /* 0x00177800010e7983 */ /* 0x000ee80000100a00 */
[----:B------:R0:W3:Y:S04]  /*15980*/  LDG.E.U16 R27, [R2.64] ;  /* 0x00000006021b7981 */ /* 0x0000e8000c1e1500 */
[----:B------:R-:W-:Y:S01]  /*15990*/  STL [R1+0xdc], R24 ;  /* 0x0000dc1801007387 */ /* 0x000fe20000100800 */
[----:B0-----:R-:W-:-:S03]  /*159a0*/  IMAD.WIDE R2, R28, 0x2, R6 ;  /* 0x000000021c027825 */ /* 0x001fc600078e0206 */
[----:B------:R-:W3:Y:S04]  /*159b0*/  LDL.64 R6, [R1+0x1770] ;  /* 0x0017700001067983 */ /* 0x000ee80000100a00 */
[----:B------:R2:W3:Y:S04]  /*159c0*/  LDG.E.U16 R26, [R2.64] ;  /* 0x00000006021a7981 */ /* 0x0004e8000c1e1500 */
        /* <DEDUP_REMOVED lines=12> */
[----:B------:R-:W-:Y:S01]  /*15a90*/  STL [R1+0xcc], R23 ;  /* 0x0000cc1701007387 */ /* 0x000fe20000100800 */
[----:B0-----:R-:W-:-:S03]  /*15aa0*/  IMAD.WIDE R2, R28, 0x2, R4 ;  /* 0x000000021c027825 */ /* 0x001fc600078e0204 */
[----:B------:R-:W4:Y:S04]  /*15ab0*/  LDL.64 R4, [R1+0x1750] ;  /* 0x0017500001047983 */ /* 0x000f280000100a00 */
[----:B------:R3:W4:Y:S04]  /*15ac0*/  LDG.E.U16 R25, [R2.64] ;  /* 0x0000000602197981 */ /* 0x000728000c1e1500 */
[----:B------:R0:W-:Y:S01]  /*15ad0*/  STL [R1+0xc8], R18 ;  /* 0x0000c81201007387 */ /* 0x0001e20000100800 */
[----:B---3--:R-:W-:-:S03]  /*15ae0*/  IMAD.WIDE R2, R28, 0x2, R14 ;  /* 0x000000021c027825 */ /* 0x008fc600078e020e */
[----:B------:R-:W3:Y:S04]  /*15af0*/  LDL.64 R14, [R1+0x1748] ;  /* 0x00174800010e7983 */ /* 0x000ee80000100a00 */
[----:B0-----:R0:W3:Y:S04]  /*15b00*/  LDG.E.U16 R18, [R2.64] ;  /* 0x0000000602127981 */ /* 0x0010e8000c1e1500 */
[----:B------:R-:W-:Y:S01]  /*15b10*/  STL [R1+0xc4], R17 ;  /* 0x0000c41101007387 */ /* 0x000fe20000100800 */
[----:B0-----:R-:W-:-:S03]  /*15b20*/  IMAD.WIDE R2, R28, 0x2, R6 ;  /* 0x000000021c027825 */ /* 0x001fc600078e0206 */
[----:B------:R-:W3:Y:S04]  /*15b30*/  LDL.64 R6, [R1+0x1740] ;  /* 0x0017400001067983 */ /* 0x000ee80000100a00 */
[----:B------:R2:W3:Y:S04]  /*15b40*/  LDG.E.U16 R24, [R2.64] ;  /* 0x0000000602187981 */ /* 0x0004e8000c1e1500 */
[----:B------:R0:W-:Y:S04]  /*15b50*/  STL [R1+0xc0], R16 ;  /* 0x0000c01001007387 */ /* 0x0001e80000100800 */
[----:B0-----:R-:W3:Y:S04]  /*15b60*/  LDL.64 R16, [R1+0x1738] ;  /* 0x0017380001107983 */ /* 0x001ee80000100a00 */
[----:B------:R0:W-:Y:S01]  /*15b70*/  STL [R1+0xbc], R20 ;  /* 0x0000bc1401007387 */ /* 0x0001e20000100800 */
[----:B--2---:R-:W-:-:S05]  /*15b80*/  IMAD.WIDE R2, R28, 0x2, R12 ;  /* 0x000000021c027825 */ /* 0x004fca00078e020c */
[----:B------:R1:W2:Y:S02]  /*15b90*/  LDG.E.U16 R23, [R2.64] ;  /* 0x0000000602177981 */ /* 0x0002a4000c1e1500 */
[C---:B-1----:R-:W-:Y:S02]  /*15ba0*/  IMAD.WIDE R2, R28.reuse, 0x2, R8 ;  /* 0x000000021c027825 */ /* 0x042fe400078e0208 */
[----:B------:R-:W2:Y:S04]  /*15bb0*/  LDL.64 R8, [R1+0x1730] ;  /* 0x0017300001087983 */ /* 0x000ea80000100a00 */
[----:B------:R1:W-:Y:S04]  /*15bc0*/  STL [R1+0xb8], R0 ;  /* 0x0000b80001007387 */ /* 0x0003e80000100800 */
[----:B------:R-:W2:Y:S04]  /*15bd0*/  LDL.64 R12, [R1+0x1728] ;  /* 0x00172800010c7983 */ /* 0x000ea80000100a00 */
[----:B0-----:R4:W2:Y:S04]  /*15be0*/  LDG.E.U16 R20, [R2.64] ;  /* 0x0000000602147981 */ /* 0x0018a8000c1e1500 */
[----:B------:R0:W-:Y:S01]  /*15bf0*/  STL [R1+0xb4], R27 ;  /* 0x0000b41b01007387 */ /* 0x0001e20000100800 */
[----:B----4-:R-:W-:-:S03]  /*15c00*/  IMAD.WIDE R2, R28, 0x2, R10 ;  /* 0x000000021c027825 */ /* 0x010fc600078e020a */
[----:B------:R-:W4:Y:S04]  /*15c10*/  LDL.64 R10, [R1+0x1720] ;  /* 0x00172000010a7983 */ /* 0x000f280000100a00 */
[----:B-1----:R1:W4:Y:S04]  /*15c20*/  LDG.E.U16 R0, [R2.64] ;  /* 0x0000000602007981 */ /* 0x002328000c1e1500 */
[----:B------:R0:W-:Y:S01]  /*15c30*/  STL [R1+0xb0], R26 ;  /* 0x0000b01a01007387 */ /* 0x0001e20000100800 */
[----:B-1----:R-:W-:-:S03]  /*15c40*/  IMAD.WIDE R2, R28, 0x2, R4 ;  /* 0x000000021c027825 */ /* 0x002fc600078e0204 */
[----:B------:R-:W4:Y:S04]  /*15c50*/  LDL.64 R4, [R1+0x1718] ;  /* 0x0017180001047983 */ /* 0x000f280000100a00 */
[----:B0-----:R3:W4:Y:S04]  /*15c60*/  LDG.E.U16 R27, [R2.64] ;  /* 0x00000006021b7981 */ /* 0x001728000c1e1500 */
[----:B------:R0:W-:Y:S01]  /*15c70*/  STL [R1+0xac], R22 ;  /* 0x0000ac1601007387 */ /* 0x0001e20000100800 */
[----:B---3--:R-:W-:-:S03]  /*15c80*/  IMAD.WIDE R2, R28, 0x2, R14 ;  /* 0x000000021c027825 */ /* 0x008fc600078e020e */
[----:B------:R-:W3:Y:S04]  /*15c90*/  LDL.64 R14, [R1+0x1710] ;  /* 0x00171000010e7983 */ /* 0x000ee80000100a00 */
[----:B------:R1:W3:Y:S04]  /*15ca0*/  LDG.E.U16 R26, [R2.64] ;  /* 0x00000006021a7981 */ /* 0x0002e8000c1e1500 */
[----:B------:R0:W-:Y:S01]  /*15cb0*/  STL [R1+0xa8], R21 ;  /* 0x0000a81501007387 */ /* 0x0001e20000100800 */
[----:B-1----:R-:W-:-:S03]  /*15cc0*/  IMAD.WIDE R2, R28, 0x2, R6 ;  /* 0x000000021c027825 */ /* 0x002fc600078e0206 */
[----:B------:R-:W3:Y:S04]  /*15cd0*/  LDL.64 R6, [R1+0x1708] ;  /* 0x0017080001067983 */ /* 0x000ee80000100a00 */
[----:B0-----:R0:W3:Y:S04]  /*15ce0*/  LDG.E.U16 R22, [R2.64] ;  /* 0x0000000602167981 */ /* 0x0010e8000c1e1500 */
[----:B------:R1:W-:Y:S01]  /*15cf0*/  STL [R1+0xa4], R19 ;  /* 0x0000a41301007387 */ /* 0x0003e20000100800 */
[----:B0-----:R-:W-:-:S05]  /*15d00*/  IMAD.WIDE R2, R28, 0x2, R16 ;  /* 0x000000021c027825 */ /* 0x001fca00078e0210 */
[----:B------:R2:W3:Y:S02]  /*15d10*/  LDG.E.U16 R21, [R2.64] ;  /* 0x0000000602157981 */ /* 0x0004e4000c1e1500 */
[C---:B--2---:R-:W-:Y:S02]  /*15d20*/  IMAD.WIDE R2, R28.reuse, 0x2, R8 ;  /* 0x000000021c027825 */ /* 0x044fe400078e0208 */
[----:B------:R-:W2:Y:S04]  /*15d30*/  LDL.64 R8, [R1+0x1700] ;  /* 0x0017000001087983 */ /* 0x000ea80000100a00 */
[----:B-1----:R0:W2:Y:S04]  /*15d40*/  LDG.E.U16 R19, [R2.64] ;  /* 0x0000000602137981 */ /* 0x0020a8000c1e1500 */
[----:B------:R-:W-:Y:S01]  /*15d50*/  STL [R1+0xa0], R25 ;  /* 0x0000a01901007387 */ /* 0x000fe20000100800 */
[----:B0-----:R-:W-:-:S03]  /*15d60*/  IMAD.WIDE R2, R28, 0x2, R12 ;  /* 0x000000021c027825 */ /* 0x001fc600078e020c */
[----:B------:R-:W2:Y:S04]  /*15d70*/  LDL.64 R12, [R1+0x16f8] ;  /* 0x0016f800010c7983 */ /* 0x000ea80000100a00 */
[----:B------:R0:W-:Y:S04]  /*15d80*/  STL [R1+0x9c], R18 ;  /* 0x00009c1201007387 */ /* 0x0001e80000100800 */
[----:B0-----:R4:W2:Y:S02]  /*15d90*/  LDG.E.U16 R18, [R2.64] ;  /* 0x0000000602127981 */ /* 0x0018a4000c1e1500 */
[----:B----4-:R-:W-:-:S05]  /*15da0*/  IMAD.WIDE R2, R28, 0x2, R10 ;  /* 0x000000021c027825 */ /* 0x010fca00078e020a */
[----:B------:R0:W4:Y:S04]  /*15db0*/  LDG.E.U16 R25, [R2.64] ;  /* 0x0000000602197981 */ /* 0x000128000c1e1500 */
[----:B------:R1:W-:Y:S04]  /*15dc0*/  STL [R1+0x98], R24 ;  /* 0x0000981801007387 */ /* 0x0003e80000100800 */
[----:B------:R-:W4:Y:S01]  /*15dd0*/  LDL.64 R10, [R1+0x16f0] ;  /* 0x0016f000010a7983 */ /* 0x000f220000100a00 */
[----:B0-----:R-:W-:-:S03]  /*15de0*/  IMAD.WIDE R2, R28, 0x2, R4 ;  /* 0x000000021c027825 */ /* 0x001fc600078e0204 */
[----:B------:R-:W4:Y:S04]  /*15df0*/  LDL.64 R4, [R1+0x16e8] ;  /* 0x0016e80001047983 */ /* 0x000f280000100a00 */
[----:B-1----:R3:W4:Y:S04]  /*15e00*/  LDG.E.U16 R24, [R2.64] ;  /* 0x0000000602187981 */ /* 0x002728000c1e1500 */
[----:B------:R0:W-:Y:S04]  /*15e10*/  STL [R1+0x94], R23 ;  /* 0x0000941701007387 */ /* 0x0001e80000100800 */
[----:B------:R1:W-:Y:S04]  /*15e20*/  STL [R1+0x90], R20 ;  /* 0x0000901401007387 */ /* 0x0003e80000100800 */
[----:B------:R-:W4:Y:S01]  /*15e30*/  LDL.64 R16, [R1+0x16e0] ;  /* 0x0016e00001107983 */ /* 0x000f220000100a00 */
[----:B---3--:R-:W-:-:S05]  /*15e40*/  IMAD.WIDE R2, R28, 0x2, R14 ;  /* 0x000000021c027825 */ /* 0x008fca00078e020e */
[----:B0-----:R0:W3:Y:S02]  /*15e50*/  LDG.E.U16 R23, [R2.64] ;  /* 0x0000000602177981 */ /* 0x0010e4000c1e1500 */
[C---:B0-----:R-:W-:Y:S02]  /*15e60*/  IMAD.WIDE R2, R28.reuse, 0x2, R6 ;  /* 0x000000021c027825 */ /* 0x041fe400078e0206 */
[----:B------:R-:W3:Y:S04]  /*15e70*/  LDL.64 R6, [R1+0x16d8] ;  /* 0x0016d80001067983 */ /* 0x000ee80000100a00 */
[----:B-1----:R2:W3:Y:S04]  /*15e80*/  LDG.E.U16 R20, [R2.64] ;  /* 0x0000000602147981 */ /* 0x0024e8000c1e1500 */
[----:B------:R0:W-:Y:S01]  /*15e90*/  STL [R1+0x8c], R0 ;  /* 0x00008c0001007387 */ /* 0x0001e20000100800 */
[----:B--2---:R-:W-:-:S03]  /*15ea0*/  IMAD.WIDE R2, R28, 0x2, R8 ;  /* 0x000000021c027825 */ /* 0x004fc600078e0208 */
[----:B------:R-:W2:Y:S04]  /*15eb0*/  LDL.64 R8, [R1+0x16d0] ;  /* 0x0016d00001087983 */ /* 0x000ea80000100a00 */
[----:B0-----:R0:W2:Y:S02]  /*15ec0*/  LDG.E.U16 R0, [R2.64] ;  /* 0x0000000602007981 */ /* 0x0010a4000c1e1500 */
[----:B0-----:R-:W-:-:S05]  /*15ed0*/  IMAD.WIDE R2, R28, 0x2, R12 ;  /* 0x000000021c027825 */ /* 0x001fca00078e020c */
[----:B------:R4:W2:Y:S04]  /*15ee0*/  LDG.E.U16 R29, [R2.64] ;  /* 0x00000006021d7981 */ /* 0x0008a8000c1e1500 */
[----:B------:R-:W-:Y:S04]  /*15ef0*/  STL [R1+0x88], R27 ;  /* 0x0000881b01007387 */ /* 0x000fe80000100800 */
[----:B------:R-:W3:Y:S04]  /*15f00*/  LDL.64 R14, [R1+0x658] ;  /* 0x00065800010e7983 */ /* 0x000ee80000100a00 */
[----:B------:R-:W3:Y:S04]  /*15f10*/  LDL.64 R12, [R1+0x16c8] ;  /* 0x0016c800010c7983 */ /* 0x000ee80000100a00 */
[----:B------:R-:W-:Y:S01]  /*15f20*/  STL [R1+0x84], R26 ;  /* 0x0000841a01007387 */ /* 0x000fe20000100800 */
[----:B----4-:R-:W-:-:S03]  /*15f30*/  IMAD.WIDE R2, R28, 0x2, R10 ;  /* 0x000000021c027825 */ /* 0x010fc600078e020a */
[----:B--2---:R-:W-:Y:S04]  /*15f40*/  STL [R1+0x3eb0], R29 ;  /* 0x003eb01d01007387 */ /* 0x004fe80000100800 */
[----:B------:R0:W-:Y:S04]  /*15f50*/  STL [R1+0x80], R22 ;  /* 0x0000801601007387 */ /* 0x0001e80000100800 */
[----:B------:R-:W2:Y:S04]  /*15f60*/  LDL.64 R10, [R1+0x1670] ;  /* 0x00167000010a7983 */ /* 0x000ea80000100a00 */
[----:B0-----:R0:W4:Y:S04]  /*15f70*/  LDG.E.U16 R22, [R2.64] ;  /* 0x0000000602167981 */ /* 0x001128000c1e1500 */
[----:B------:R1:W-:Y:S01]  /*15f80*/  STL [R1+0x7c], R21 ;  /* 0x00007c1501007387 */ /* 0x0003e20000100800 */
[----:B0-----:R-:W-:-:S03]  /*15f90*/  IMAD.WIDE R2, R28, 0x2, R4 ;  /* 0x000000021c027825 */ /* 0x001fc600078e0204 */
[----:B------:R-:W4:Y:S04]  /*15fa0*/  LDL.64 R4, [R1+0x1668] ;  /* 0x0016680001047983 */ /* 0x000f280000100a00 */
[----:B-1----:R0:W4:Y:S04]  /*15fb0*/  LDG.E.U16 R21, [R2.64] ;  /* 0x0000000602157981 */ /* 0x002128000c1e1500 */
[----:B------:R1:W-:Y:S01]  /*15fc0*/  STL [R1+0x78], R19 ;  /* 0x0000781301007387 */ /* 0x0003e20000100800 */
[----:B0-----:R-:W-:-:S05]  /*15fd0*/  IMAD.WIDE R2, R28, 0x2, R16 ;  /* 0x000000021c027825 */ /* 0x001fca00078e0210 */
[----:B-1----:R3:W4:Y:S02]  /*15fe0*/  LDG.E.U16 R19, [R2.64] ;  /* 0x0000000602137981 */ /* 0x002724000c1e1500 */
[C---:B---3--:R-:W-:Y:S02]  /*15ff0*/  IMAD.WIDE R2, R28.reuse, 0x2, R6 ;  /* 0x000000021c027825 */ /* 0x048fe400078e0206 */
[----:B------:R-:W3:Y:S04]  /*16000*/  LDL.64 R6, [R1+0x15f0] ;  /* 0x0015f00001067983 */ /* 0x000ee80000100a00 */
[----:B------:R0:W-:Y:S04]  /*16010*/  STL [R1+0x74], R18 ;  /* 0x0000741201007387 */ /* 0x0001e80000100800 */
[----:B0-----:R0:W3:Y:S02]  /*16020*/  LDG.E.U16 R18, [R2.64] ;  /* 0x0000000602127981 */ /* 0x0010e4000c1e1500 */
[----:B0-----:R-:W-:-:S05]  /*16030*/  IMAD.WIDE R2, R28, 0x2, R8 ;  /* 0x000000021c027825 */ /* 0x001fca00078e0208 */
[----:B------:R0:W3:Y:S02]  /*16040*/  LDG.E.U16 R27, [R2.64] ;  /* 0x00000006021b7981 */ /* 0x0000e4000c1e1500 */
[C---:B0-----:R-:W-:Y:S02]  /*16050*/  IMAD.WIDE R2, R28.reuse, 0x2, R14 ;  /* 0x000000021c027825 */ /* 0x041fe400078e020e */
[----:B------:R-:W-:Y:S04]  /*16060*/  STL [R1+0x6c], R25 ;  /* 0x00006c1901007387 */ /* 0x000fe80000100800 */
[----:B------:R0:W3:Y:S04]  /*16070*/  LDG.E.U16 R26, [R2.64] ;  /* 0x00000006021a7981 */ /* 0x0000e8000c1e1500 */
[----:B------:R-:W3:Y:S01]  /*16080*/  LDL.64 R8, [R1+0x15e8] ;  /* 0x0015e80001087983 */ /* 0x000ee20000100a00 */
[----:B0-----:R-:W-:-:S03]  /*16090*/  IMAD.WIDE R2, R28, 0x2, R12 ;  /* 0x000000021c027825 */ /* 0x001fc600078e020c */
[----:B------:R0:W-:Y:S04]  /*160a0*/  STL [R1+0x68], R24 ;  /* 0x0000681801007387 */ /* 0x0001e80000100800 */
[----:B------:R-:W3:Y:S04]  /*160b0*/  LDL.64 R16, [R1+0x16c0] ;  /* 0x0016c00001107983 */ /* 0x000ee80000100a00 */
[----:B0-----:R2:W3:Y:S04]  /*160c0*/  LDG.E.U16 R24, [R2.64] ;  /* 0x0000000602187981 */ /* 0x0014e8000c1e1500 */
[----:B------:R0:W-:Y:S04]  /*160d0*/  STL [R1+0x64], R23 ;  /* 0x0000641701007387 */ /* 0x0001e80000100800 */
[----:B------:R-:W3:Y:S04]  /*160e0*/  LDL.64 R14, [R1+0x16b8] ;  /* 0x0016b800010e7983 */ /* 0x000ee80000100a00 */
[----:B------:R-:W-:Y:S04]  /*160f0*/  STL [R1+0x60], R20 ;  /* 0x0000601401007387 */ /* 0x000fe80000100800 */
[----:B------:R-:W3:Y:S01]  /*16100*/  LDL.64 R12, [R1+0x1660] ;  /* 0x00166000010c7983 */ /* 0x000ee20000100a00 */
[----:B--2---:R-:W-:-:S05]  /*16110*/  IMAD.WIDE R2, R28, 0x2, R10 ;  /* 0x000000021c027825 */ /* 0x004fca00078e020a */
[----:B0-----:R4:W2:Y:S02]  /*16120*/  LDG.E.U16 R23, [R2.64] ;  /* 0x0000000602177981 */ /* 0x0018a4000c1e1500 */
[C---:B----4-:R-:W-:Y:S02]  /*16130*/  IMAD.WIDE R2, R28.reuse, 0x2, R4 ;  /* 0x000000021c027825 */ /* 0x050fe400078e0204 */
[----:B------:R-:W4:Y:S04]  /*16140*/  LDL.64 R4, [R1+0x1658] ;  /* 0x0016580001047983 */ /* 0x000f280000100a00 */
[----:B------:R0:W-:Y:S04]  /*16150*/  STL [R1+0x5c], R0 ;  /* 0x00005c0001007387 */ /* 0x0001e80000100800 */
[----:B0-----:R3:W2:Y:S02]  /*16160*/  LDG.E.U16 R0, [R2.64] ;  /* 0x0000000602007981 */ /* 0x0016a4000c1e1500 */
[----:B---3--:R-:W-:-:S02]  /*16170*/  IMAD.WIDE R2, R28, 0x2, R6 ;  /* 0x000000021c027825 */ /* 0x008fc400078e0206 */
[----:B------:R-:W3:Y:S04]  /*16180*/  LDL.64 R6, [R1+0x15e0] ;  /* 0x0015e00001067983 */ /* 0x000ee80000100a00 */
[----:B------:R0:W2:Y:S02]  /*16190*/  LDG.E.U16 R20, [R2.64] ;  /* 0x0000000602147981 */ /* 0x0000a4000c1e1500 */
[----:B0-----:R-:W-:-:S05]  /*161a0*/  IMAD.WIDE R2, R28, 0x2, R8 ;  /* 0x000000021c027825 */ /* 0x001fca00078e0208 */
[----:B------:R0:W3:Y:S04]  /*161b0*/  LDG.E.U16 R11, [R2.64] ;  /* 0x00000006020b7981 */ /* 0x0000e8000c1e1500 */
[----:B--2---:R-:W-:Y:S04]  /*161c0*/  STL [R1+0x3f48], R20 ;  /* 0x003f481401007387 */ /* 0x004fe80000100800 */
[----:B------:R-:W2:Y:S01]  /*161d0*/  LDL.64 R8, [R1+0x15d8] ;  /* 0x0015d80001087983 */ /* 0x000ea20000100a00 */
[----:B0-----:R-:W-:-:S05]  /*161e0*/  IMAD.WIDE R2, R28, 0x2, R16 ;  /* 0x000000021c027825 */ /* 0x001fca00078e0210 */
[----:B------:R0:W2:Y:S04]  /*161f0*/  LDG.E.U16 R25, [R2.64] ;  /* 0x0000000602197981 */ /* 0x0000a8000c1e1500 */
[----:B------:R1:W-:Y:S01]  /*16200*/  STL [R1+0x54], R22 ;  /* 0x0000541601007387 */ /* 0x0003e20000100800 */
[----:B0-----:R-:W-:-:S05]  /*16210*/  IMAD.WIDE R2, R28, 0x2, R14 ;  /* 0x000000021c027825 */ /* 0x001fca00078e020e */
[----:B-1----:R0:W2:Y:S02]  /*16220*/  LDG.E.U16 R22, [R2.64] ;  /* 0x0000000602167981 */ /* 0x0020a4000c1e1500 */
[C---:B0-----:R-:W-:Y:S02]  /*16230*/  IMAD.WIDE R2, R28.reuse, 0x2, R12 ;  /* 0x000000021c027825 */ /* 0x041fe400078e020c */
[----:B---3--:R-:W-:Y:S04]  /*16240*/  STL [R1+0x3f4c], R11 ;  /* 0x003f4c0b01007387 */ /* 0x008fe80000100800 */
[----:B------:R0:W-:Y:S04]  /*16250*/  STL [R1+0x50], R21 ;  /* 0x0000501501007387 */ /* 0x0001e80000100800 */
[----:B------:R-:W3:Y:S04]  /*16260*/  LDL.64 R16, [R1+0x16b0] ;  /* 0x0016b00001107983 */ /* 0x000ee80000100a00 */
[----:B0-----:R4:W3:Y:S02]  /*16270*/  LDG.E.U16 R21, [R2.64] ;  /* 0x0000000602157981 */ /* 0x0018e4000c1e1500 */
[----:B----4-:R-:W-:-:S05]  /*16280*/  IMAD.WIDE R2, R28, 0x2, R4 ;  /* 0x000000021c027825 */ /* 0x010fca00078e0204 */
[----:B------:R0:W4:Y:S02]  /*16290*/  LDG.E.U16 R20, [R2.64] ;  /* 0x0000000602147981 */ /* 0x000124000c1e1500 */
[C---:B0-----:R-:W-:Y:S02]  /*162a0*/  IMAD.WIDE R2, R28.reuse, 0x2, R6 ;  /* 0x000000021c027825 */ /* 0x041fe400078e0206 */
[----:B------:R-:W-:Y:S04]  /*162b0*/  STL [R1+0x4c], R19 ;  /* 0x00004c1301007387 */ /* 0x000fe80000100800 */
[----:B------:R2:W4:Y:S04]  /*162c0*/  LDG.E.U16 R10, [R2.64] ;  /* 0x00000006020a7981 */ /* 0x000528000c1e1500 */
[----:B------:R-:W4:Y:S04]  /*162d0*/  LDL.64 R14, [R1+0x1650] ;  /* 0x00165000010e7983 */ /* 0x000f280000100a00 */
[----:B------:R0:W-:Y:S04]  /*162e0*/  STL [R1+0x48], R18 ;  /* 0x0000481201007387 */ /* 0x0001e80000100800 */
[----:B0-----:R-:W4:Y:S04]  /*162f0*/  LDL.64 R18, [R1+0x1648] ;  /* 0x0016480001127983 */ /* 0x001f280000100a00 */
[----:B------:R-:W-:Y:S04]  /*16300*/  STL [R1+0x44], R27 ;  /* 0x0000441b01007387 */ /* 0x000fe80000100800 */
[----:B------:R-:W4:Y:S04]  /*16310*/  LDL.64 R4, [R1+0x15d0] ;  /* 0x0015d00001047983 */ /* 0x000f280000100a00 */
[----:B------:R-:W-:Y:S04]  /*16320*/  STL [R1+0x70], R26 ;  /* 0x0000701a01007387 */ /* 0x000fe80000100800 */
[----:B------:R-:W4:Y:S01]  /*16330*/  LDL.64 R6, [R1+0x15c8] ;  /* 0x0015c80001067983 */ /* 0x000f220000100a00 */
[----:B--2---:R-:W-:-:S05]  /*16340*/  IMAD.WIDE R2, R28, 0x2, R8 ;  /* 0x000000021c027825 */ /* 0x004fca00078e0208 */
[----:B------:R3:W2:Y:S02]  /*16350*/  LDG.E.U16 R9, [R2.64] ;  /* 0x0000000602097981 */ /* 0x0006a4000c1e1500 */
[C---:B---3--:R-:W-:Y:S02]  /*16360*/  IMAD.WIDE R2, R28.reuse, 0x2, R16 ;  /* 0x000000021c027825 */ /* 0x048fe400078e0210 */
[----:B----4-:R-:W-:Y:S04]  /*16370*/  STL [R1+0x3f40], R10 ;  /* 0x003f400a01007387 */ /* 0x010fe80000100800 */
[----:B------:R0:W-:Y:S04]  /*16380*/  STL [R1+0x40], R24 ;  /* 0x0000401801007387 */ /* 0x0001e80000100800 */
[----:B------:R-:W3:Y:S04]  /*16390*/  LDL.64 R12, [R1+0x16a8] ;  /* 0x0016a800010c7983 */ /* 0x000ee80000100a00 */
[----:B0-----:R0:W4:Y:S04]  /*163a0*/  LDG.E.U16 R24, [R2.64] ;  /* 0x0000000602187981 */ /* 0x001128000c1e1500 */
[----:B------:R-:W-:Y:S01]  /*163b0*/  STL [R1+0x30], R23 ;  /* 0x0000301701007387 */ /* 0x000fe20000100800 */
[----:B0-----:R-:W-:-:S03]  /*163c0*/  IMAD.WIDE R2, R28, 0x2, R14 ;  /* 0x000000021c027825 */ /* 0x001fc600078e020e */
[----:B--2---:R-:W-:Y:S04]  /*163d0*/  STL [R1+0x3f44], R9 ;  /* 0x003f440901007387 */ /* 0x004fe80000100800 */
[----:B------:R0:W-:Y:S04]  /*163e0*/  STL [R1+0x28], R0 ;  /* 0x0000280001007387 */ /* 0x0001e80000100800 */
[----:B------:R-:W2:Y:S04]  /*163f0*/  LDL.64 R16, [R1+0x1640] ;  /* 0x0016400001107983 */ /* 0x000ea80000100a00 */
[----:B------:R-:W2:Y:S04]  /*16400*/  LDL.64 R14, [R1+0x1638] ;  /* 0x00163800010e7983 */ /* 0x000ea80000100a00 */
[----:B0-----:R0:W2:Y:S04]  /*16410*/  LDG.E.U16 R0, [R2.64] ;  /* 0x0000000602007981 */ /* 0x0010a8000c1e1500 */
[----:B------:R-:W2:Y:S01]  /*16420*/  LDL.64 R10, [R1+0x15c0] ;  /* 0x0015c000010a7983 */ /* 0x000ea20000100a00 */
[----:B0-----:R-:W-:-:S05]  /*16430*/  IMAD.WIDE R2, R28, 0x2, R18 ;  /* 0x000000021c027825 */ /* 0x001fca00078e0212 */
[----:B------:R0:W2:Y:S02]  /*16440*/  LDG.E.U16 R23, [R2.64] ;  /* 0x0000000602177981 */ /* 0x0000a4000c1e1500 */
[C---:B0-----:R-:W-:Y:S02]  /*16450*/  IMAD.WIDE R2, R28.reuse, 0x2, R4 ;  /* 0x000000021c027825 */ /* 0x041fe400078e0204 */
[----:B------:R-:W2:Y:S04]  /*16460*/  LDL.64 R4, [R1+0x15b8] ;  /* 0x0015b80001047983 */ /* 0x000ea80000100a00 */
[----:B------:R0:W2:Y:S02]  /*16470*/  LDG.E.U16 R8, [R2.64] ;  /* 0x0000000602087981 */ /* 0x0000a4000c1e1500 */
[----:B0-----:R-:W-:-:S05]  /*16480*/  IMAD.WIDE R2, R28, 0x2, R6 ;  /* 0x000000021c027825 */ /* 0x001fca00078e0206 */
[----:B------:R3:W4:Y:S04]  /*16490*/  LDG.E.U16 R7, [R2.64] ;  /* 0x0000000602077981 */ /* 0x000728000c1e1500 */
[----:B------:R-:W-:Y:S01]  /*164a0*/  STL [R1+0x3c], R25 ;  /* 0x00003c1901007387 */ /* 0x000fe20000100800 */
[----:B---3--:R-:W-:-:S03]  /*164b0*/  IMAD.WIDE R2, R28, 0x2, R12 ;  /* 0x000000021c027825 */ /* 0x008fc600078e020c */
[----:B--2---:R-:W-:Y:S04]  /*164c0*/  STL [R1+0x3f28], R8 ;  /* 0x003f280801007387 */ /* 0x004fe80000100800 */
[----:B----4-:R-:W-:Y:S04]  /*164d0*/  STL [R1+0x3f2c], R7 ;  /* 0x003f2c0701007387 */ /* 0x010fe80000100800 */
[----:B------:R0:W-:Y:S04]  /*164e0*/  STL [R1+0x38], R22 ;  /* 0x0000381601007387 */ /* 0x0001e80000100800 */
[----:B------:R-:W2:Y:S04]  /*164f0*/  LDL.64 R18, [R1+0x16a0] ;  /* 0x0016a00001127983 */ /* 0x000ea80000100a00 */
[----:B0-----:R0:W3:Y:S04]  /*16500*/  LDG.E.U16 R22, [R2.64] ;  /* 0x0000000602167981 */ /* 0x0010e8000c1e1500 */
[----:B------:R1:W-:Y:S04]  /*16510*/  STL [R1+0x24], R21 ;  /* 0x0000241501007387 */ /* 0x0003e80000100800 */
[----:B------:R-:W4:Y:S01]  /*16520*/  LDL.64 R12, [R1+0x1698] ;  /* 0x00169800010c7983 */ /* 0x000f220000100a00 */
[----:B0-----:R-:W-:-:S03]  /*16530*/  IMAD.WIDE R2, R28, 0x2, R16 ;  /* 0x000000021c027825 */ /* 0x001fc600078e0210 */
[----:B------:R-:W3:Y:S04]  /*16540*/  LDL.64 R8, [R1+0x1630] ;  /* 0x0016300001087983 */ /* 0x000ee80000100a00 */
[----:B-1----:R0:W3:Y:S04]  /*16550*/  LDG.E.U16 R21, [R2.64] ;  /* 0x0000000602157981 */ /* 0x0020e8000c1e1500 */
[----:B------:R1:W-:Y:S04]  /*16560*/  STL [R1+0x20], R20 ;  /* 0x0000201401007387 */ /* 0x0003e80000100800 */
[----:B------:R-:W3:Y:S01]  /*16570*/  LDL.64 R16, [R1+0x1628] ;  /* 0x0016280001107983 */ /* 0x000ee20000100a00 */
[----:B0-----:R-:W-:-:S03]  /*16580*/  IMAD.WIDE R2, R28, 0x2, R14 ;  /* 0x000000021c027825 */ /* 0x001fc600078e020e */
[----:B------:R-:W3:Y:S04]  /*16590*/  LDL.64 R14, [R1+0x15b0] ;  /* 0x0015b000010e7983 */ /* 0x000ee80000100a00 */
[----:B-1----:R0:W3:Y:S02]  /*165a0*/  LDG.E.U16 R20, [R2.64] ;  /* 0x0000000602147981 */ /* 0x0020e4000c1e1500 */
[----:B0-----:R-:W-:-:S05]  /*165b0*/  IMAD.WIDE R2, R28, 0x2, R10 ;  /* 0x000000021c027825 */ /* 0x001fca00078e020a */
[----:B------:R0:W3:Y:S02]  /*165c0*/  LDG.E.U16 R6, [R2.64] ;  /* 0x0000000602067981 */ /* 0x0000e4000c1e1500 */
[----:B0-----:R-:W-:-:S05]  /*165d0*/  IMAD.WIDE R2, R28, 0x2, R4 ;  /* 0x000000021c027825 */ /* 0x001fca00078e0204 */
[----:B------:R2:W4:Y:S02]  /*165e0*/  LDG.E.U16 R5, [R2.64] ;  /* 0x0000000602057981 */ /* 0x000524000c1e1500 */
[C---:B--2---:R-:W-:Y:S02]  /*165f0*/  IMAD.WIDE R2, R28.reuse, 0x2, R18 ;  /* 0x000000021c027825 */ /* 0x044fe400078e0212 */
[----:B---3--:R-:W-:Y:S04]  /*16600*/  STL [R1+0x3f14], R6 ;  /* 0x003f140601007387 */ /* 0x008fe80000100800 */
[----:B------:R-:W2:Y:S04]  /*16610*/  LDL.64 R10, [R1+0x15a8] ;  /* 0x0015a800010a7983 */ /* 0x000ea80000100a00 */
[----:B------:R-:W-:Y:S04]  /*16620*/  STL [R1+0x34], R24 ;  /* 0x0000341801007387 */ /* 0x000fe80000100800 */
[----:B----4-:R0:W-:Y:S04]  /*16630*/  STL [R1+0x3f18], R5 ;  /* 0x003f180501007387 */ /* 0x0101e80000100800 */
[----:B------:R1:W-:Y:S04]  /*16640*/  STL [R1+0x1c], R0 ;  /* 0x00001c0001007387 */ /* 0x0003e80000100800 */
[----:B0-----:R0:W3:Y:S02]  /*16650*/  LDG.E.U16 R5, [R2.64] ;  /* 0x0000000602057981 */ /* 0x0010e4000c1e1500 */
[----:B0-----:R-:W-:-:S02]  /*16660*/  IMAD.WIDE R2, R28, 0x2, R12 ;  /* 0x000000021c027825 */ /* 0x001fc400078e020c */
[----:B------:R-:W4:Y:S04]  /*16670*/  LDL.64 R12, [R1+0x1690] ;  /* 0x00169000010c7983 */ /* 0x000f280000100a00 */
[----:B-1----:R0:W3:Y:S02]  /*16680*/  LDG.E.U16 R0, [R2.64] ;  /* 0x0000000602007981 */ /* 0x0020e4000c1e1500 */
[----:B0-----:R-:W-:-:S05]  /*16690*/  IMAD.WIDE R2, R28, 0x2, R8 ;  /* 0x000000021c027825 */ /* 0x001fca00078e0208 */
[----:B------:R0:W3:Y:S02]  /*166a0*/  LDG.E.U16 R18, [R2.64] ;  /* 0x0000000602127981 */ /* 0x0000e4000c1e1500 */
[----:B0-----:R-:W-:-:S05]  /*166b0*/  IMAD.WIDE R2, R28, 0x2, R16 ;  /* 0x000000021c027825 */ /* 0x001fca00078e0210 */
[----:B------:R0:W3:Y:S04]  /*166c0*/  LDG.E.U16 R26, [R2.64] ;  /* 0x00000006021a7981 */ /* 0x0000e8000c1e1500 */
[----:B------:R-:W-:Y:S04]  /*166d0*/  STL [R1+0x10], R23 ;  /* 0x0000101701007387 */ /* 0x000fe80000100800 */
[----:B------:R-:W3:Y:S01]  /*166e0*/  LDL.64 R8, [R1+0x1620] ;  /* 0x0016200001087983 */ /* 0x000ee20000100a00 */
[----:B0-----:R-:W-:-:S03]  /*166f0*/  IMAD.WIDE R2, R28, 0x2, R14 ;  /* 0x000000021c027825 */ /* 0x001fc600078e020e */
[----:B------:R-:W3:Y:S04]  /*16700*/  LDL.64 R6, [R1+0x1618] ;  /* 0x0016180001067983 */ /* 0x000ee80000100a00 */
[----:B------:R2:W3:Y:S02]  /*16710*/  LDG.E.U16 R4, [R2.64] ;  /* 0x0000000602047981 */ /* 0x0004e4000c1e1500 */
[----:B--2---:R-:W-:-:S06]  /*16720*/  IMAD.WIDE R2, R28, 0x2, R10 ;  /* 0x000000021c027825 */ /* 0x004fcc00078e020a */
[----:B------:R-:W2:Y:S01]  /*16730*/  LDG.E.U16 R3, [R2.64] ;  /* 0x0000000602037981 */ /* 0x000ea2000c1e1500 */
[----:B----4-:R-:W-:-:S05]  /*16740*/  IMAD.WIDE R12, R28, 0x2, R12 ;  /* 0x000000021c0c7825 */ /* 0x010fca00078e020c */
[----:B------:R0:W4:Y:S04]  /*16750*/  LDG.E.U16 R29, [R12.64] ;  /* 0x000000060c1d7981 */ /* 0x000128000c1e1500 */
[----:B---3--:R-:W-:Y:S04]  /*16760*/  STL [R1+0x3efc], R26 ;  /* 0x003efc1a01007387 */ /* 0x008fe80000100800 */
[----:B------:R-:W3:Y:S01]  /*16770*/  LDL.64 R16, [R1+0x15a0] ;  /* 0x0015a00001107983 */ /* 0x000ee20000100a00 */
[----:B0-----:R-:W-:-:S05]  /*16780*/  IMAD.WIDE R12, R28, 0x2, R8 ;  /* 0x000000021c0c7825 */ /* 0x001fca00078e0208 */
[----:B------:R0:W3:Y:S04]  /*16790*/  LDG.E.U16 R24, [R12.64] ;  /* 0x000000060c187981 */ /* 0x0000e8000c1e1500 */
[----:B------:R-:W-:Y:S01]  /*167a0*/  STL [R1+0x3f00], R4 ;  /* 0x003f000401007387 */ /* 0x000fe20000100800 */
[----:B0-----:R-:W-:-:S03]  /*167b0*/  IMAD.WIDE R12, R28, 0x2, R6 ;  /* 0x000000021c0c7825 */ /* 0x001fc600078e0206 */
[----:B------:R0:W-:Y:S04]  /*167c0*/  STL [R1+0x2c], R22 ;  /* 0x00002c1601007387 */ /* 0x0001e80000100800 */
[----:B------:R-:W3:Y:S04]  /*167d0*/  LDL.64 R14, [R1+0x1598] ;  /* 0x00159800010e7983 */ /* 0x000ee80000100a00 */
[----:B------:R-:W3:Y:S04]  /*167e0*/  LDL.64 R10, [R1+0x1688] ;  /* 0x00168800010a7983 */ /* 0x000ee80000100a00 */
[----:B0-----:R3:W3:Y:S04]  /*167f0*/  LDG.E.U16 R22, [R12.64] ;  /* 0x000000060c167981 */ /* 0x0016e8000c1e1500 */
[----:B------:R-:W-:Y:S04]  /*16800*/  STL [R1+0xc], R21 ;  /* 0x00000c1501007387 */ /* 0x000fe80000100800 */
[----:B--2---:R-:W-:Y:S04]  /*16810*/  STL [R1+0x3f04], R3 ;  /* 0x003f040301007387 */ /* 0x004fe80000100800 */
[----:B------:R-:W-:Y:S04]  /*16820*/  STL [R1+0x8], R20 ;  /* 0x0000081401007387 */ /* 0x000fe80000100800 */
[----:B----4-:R-:W-:Y:S04]  /*16830*/  STL [R1+0x3ec4], R29 ;  /* 0x003ec41d01007387 */ /* 0x010fe80000100800 */
[----:B------:R-:W2:Y:S01]  /*16840*/  LDL.64 R8, [R1+0x1610] ;  /* 0x0016100001087983 */ /* 0x000ea20000100a00 */
[----:B---3--:R-:W-:-:S05]  /*16850*/  IMAD.WIDE R12, R28, 0x2, R16 ;  /* 0x000000021c0c7825 */ /* 0x008fca00078e0210 */
[----:B------:R0:W3:Y:S04]  /*16860*/  LDG.E.U16 R2, [R12.64] ;  /* 0x000000060c027981 */ /* 0x0000e8000c1e1500 */
[----:B------:R-:W-:Y:S04]  /*16870*/  STL [R1+0x3ee4], R24 ;  /* 0x003ee41801007387 */ /* 0x000fe80000100800 */
[----:B------:R-:W4:Y:S01]  /*16880*/  LDL.64 R6, [R1+0x1608] ;  /* 0x0016080001067983 */ /* 0x000f220000100a00 */
[----:B0-----:R-:W-:-:S03]  /*16890*/  IMAD.WIDE R12, R28, 0x2, R14 ;  /* 0x000000021c0c7825 */ /* 0x001fc600078e020e */
[----:B------:R-:W-:Y:S04]  /*168a0*/  STL [R1+0x3ee8], R22 ;  /* 0x003ee81601007387 */ /* 0x000fe80000100800 */
[----:B------:R0:W-:Y:S04]  /*168b0*/  STL [R1+0x18], R5 ;  /* 0x0000180501007387 */ /* 0x0001e80000100800 */
[----:B0-----:R-:W2:Y:S04]  /*168c0*/  LDL.64 R4, [R1+0x1590] ;  /* 0x0015900001047983 */ /* 0x001ea80000100a00 */
[----:B------:R0:W-:Y:S04]  /*168d0*/  STL [R1+0x14], R0 ;  /* 0x0000140001007387 */ /* 0x0001e80000100800 */
[----:B0-----:R0:W2:Y:S02]  /*168e0*/  LDG.E.U16 R0, [R12.64] ;  /* 0x000000060c007981 */ /* 0x0010a4000c1e1500 */
[----:B0-----:R-:W-:-:S02]  /*168f0*/  IMAD.WIDE R12, R28, 0x2, R10 ;  /* 0x000000021c0c7825 */ /* 0x001fc400078e020a */
[----:B---3--:R-:W-:Y:S04]  /*16900*/  STL [R1+0x3eec], R2 ;  /* 0x003eec0201007387 */ /* 0x008fe80000100800 */
[----:B------:R0:W-:Y:S01]  /*16910*/  STL [R1+0x4], R18 ;  /* 0x0000041201007387 */ /* 0x0001e20000100800 */
[----:B----4-:R-:W-:-:S03]  /*16920*/  IMAD.WIDE R14, R28, 0x2, R6 ;  /* 0x000000021c0e7825 */ /* 0x010fc600078e0206 */
[----:B0-----:R2:W3:Y:S04]  /*16930*/  LDG.E.U16 R18, [R12.64] ;  /* 0x000000060c127981 */ /* 0x0014e8000c1e1500 */
[----:B------:R0:W4:Y:S01]  /*16940*/  LDG.E.U16 R14, [R14.64] ;  /* 0x000000060e0e7981 */ /* 0x000122000c1e1500 */
[----:B--2---:R-:W-:-:S05]  /*16950*/  IMAD.WIDE R12, R28, 0x2, R8 ;  /* 0x000000021c0c7825 */ /* 0x004fca00078e0208 */
[----:B------:R1:W2:Y:S04]  /*16960*/  LDG.E.U16 R16, [R12.64] ;  /* 0x000000060c107981 */ /* 0x0002a8000c1e1500 */
[----:B------:R-:W-:Y:S04]  /*16970*/  STL [R1+0x3ef0], R0 ;  /* 0x003ef00001007387 */ /* 0x000fe80000100800 */
[----:B------:R-:W4:Y:S04]  /*16980*/  LDL.64 R2, [R1+0x1588] ;  /* 0x0015880001027983 */ /* 0x000f280000100a00 */
[----:B------:R-:W4:Y:S01]  /*16990*/  LDL.64 R20, [R1+0x1680] ;  /* 0x0016800001147983 */ /* 0x000f220000100a00 */
[----:B-1----:R-:W-:-:S05]  /*169a0*/  IMAD.WIDE R12, R28, 0x2, R4 ;  /* 0x000000021c0c7825 */ /* 0x002fca00078e0204 */
[----:B0-----:R0:W4:Y:S04]  /*169b0*/  LDG.E.U16 R15, [R12.64] ;  /* 0x000000060c0f7981 */ /* 0x001128000c1e1500 */
[----:B---3--:R-:W-:Y:S04]  /*169c0*/  STL [R1+0x3ec8], R18 ;  /* 0x003ec81201007387 */ /* 0x008fe80000100800 */
[----:B------:R-:W3:Y:S04]  /*169d0*/  LDL.64 R10, [R1+0x1678] ;  /* 0x00167800010a7983 */ /* 0x000ee80000100a00 */
[----:B--2---:R-:W-:Y:S04]  /*169e0*/  STL [R1+0x3ecc], R16 ;  /* 0x003ecc1001007387 */ /* 0x004fe80000100800 */
[----:B------:R-:W2:Y:S04]  /*169f0*/  LDL.64 R8, [R1+0x1600] ;  /* 0x0016000001087983 */ /* 0x000ea80000100a00 */
[----:B----4-:R-:W-:Y:S04]  /*16a00*/  STL [R1+0x3ed0], R14 ;  /* 0x003ed00e01007387 */ /* 0x010fe80000100800 */
[----:B------:R-:W4:Y:S04]  /*16a10*/  LDL.64 R6, [R1+0x15f8] ;  /* 0x0015f80001067983 */ /* 0x000f280000100a00 */
[----:B------:R-:W4:Y:S01]  /*16a20*/  LDL.64 R4, [R1+0x1580] ;  /* 0x0015800001047983 */ /* 0x000f220000100a00 */
[----:B0-----:R-:W-:-:S05]  /*16a30*/  IMAD.WIDE R12, R28, 0x2, R2 ;  /* 0x000000021c0c7825 */ /* 0x001fca00078e0202 */
[----:B------:R0:W4:Y:S02]  /*16a40*/  LDG.E.U16 R17, [R12.64] ;  /* 0x000000060c117981 */ /* 0x000124000c1e1500 */
[----:B0-----:R-:W-:-:S05]  /*16a50*/  IMAD.WIDE R12, R28, 0x2, R20 ;  /* 0x000000021c0c7825 */ /* 0x001fca00078e0214 */
[----:B------:R3:W4:Y:S02]  /*16a60*/  LDG.E.U16 R19, [R12.64] ;  /* 0x000000060c137981 */ /* 0x000724000c1e1500 */
[----:B---3--:R-:W-:-:S05]  /*16a70*/  IMAD.WIDE R12, R28, 0x2, R10 ;  /* 0x000000021c0c7825 */ /* 0x008fca00078e020a */
[----:B------:R2:W3:Y:S02]  /*16a80*/  LDG.E.U16 R21, [R12.64] ;  /* 0x000000060c157981 */ /* 0x0004e4000c1e1500 */
[----:B--2---:R-:W-:-:S05]  /*16a90*/  IMAD.WIDE R12, R28, 0x2, R8 ;  /* 0x000000021c0c7825 */ /* 0x004fca00078e0208 */
[----:B------:R4:W2:Y:S02]  /*16aa0*/  LDG.E.U16 R23, [R12.64] ;  /* 0x000000060c177981 */ /* 0x0008a4000c1e1500 */
[----:B----4-:R-:W-:-:S05]  /*16ab0*/  IMAD.WIDE R12, R28, 0x2, R6 ;  /* 0x000000021c0c7825 */ /* 0x010fca00078e0206 */
[----:B------:R0:W4:Y:S02]  /*16ac0*/  LDG.E.U16 R25, [R12.64] ;  /* 0x000000060c197981 */ /* 0x000124000c1e1500 */
[----:B0-----:R-:W-:-:S05]  /*16ad0*/  IMAD.WIDE R12, R28, 0x2, R4 ;  /* 0x000000021c0c7825 */ /* 0x001fca00078e0204 */
[----:B------:R-:W4:Y:S04]  /*16ae0*/  LDG.E.U16 R27, [R12.64] ;  /* 0x000000060c1b7981 */ /* 0x000f28000c1e1500 */
[----:B------:R-:W0:Y:S04]  /*16af0*/  S2R R24, SR_TID.X ;  /* 0x0000000000187919 */ /* 0x000e280000002100 */
[----:B------:R-:W-:Y:S04]  /*16b00*/  STL [R1+0x3ed4], R15 ;  /* 0x003ed40f01007387 */ /* 0x000fe80000100800 */
[----:B------:R-:W4:Y:S04]  /*16b10*/  LDL.64 R2, [R1+0x1578] ;  /* 0x0015780001027983 */ /* 0x000f280000100a00 */
[----:B------:R-:W-:Y:S04]  /*16b20*/  STL [R1+0x3ed8], R17 ;  /* 0x003ed81101007387 */ /* 0x000fe80000100800 */
[----:B------:R-:W-:Y:S04]  /*16b30*/  STL [R1+0x3eb4], R19 ;  /* 0x003eb41301007387 */ /* 0x000fe80000100800 */
[----:B---3--:R-:W-:Y:S04]  /*16b40*/  STL [R1+0x3eb8], R21 ;  /* 0x003eb81501007387 */ /* 0x008fe80000100800 */
[----:B--2---:R-:W-:Y:S04]  /*16b50*/  STL [R1+0x3ebc], R23 ;  /* 0x003ebc1701007387 */ /* 0x004fe80000100800 */
[----:B----4-:R-:W-:Y:S04]  /*16b60*/  STL [R1+0x3ec0], R25 ;  /* 0x003ec01901007387 */ /* 0x010fe80000100800 */
[----:B0-----:R-:W-:Y:S04]  /*16b70*/  STL [R1+0x3f1c], R24 ;  /* 0x003f1c1801007387 */ /* 0x001fe80000100800 */
[----:B------:R-:W-:Y:S04]  /*16b80*/  STL [R1+0x3edc], R27 ;  /* 0x003edc1b01007387 */ /* 0x000fe80000100800 */
[----:B------:R-:W2:Y:S04]  /*16b90*/  LDL.LU R9, [R1+0x70] ;  /* 0x0000700001097983 */ /* 0x000ea80000300800 */
[----:B------:R-:W3:Y:S01]  /*16ba0*/  LDL.LU R11, [R1+0x358] ;  /* 0x00035800010b7983 */ /* 0x000ee20000300800 */
[----:B------:R-:W-:-:S06]  /*16bb0*/  IMAD.WIDE R12, R28, 0x2, R2 ;  /* 0x000000021c0c7825 */ /* 0x000fcc00078e0202 */
[----:B------:R0:W4:Y:S01]  /*16bc0*/  LDG.E.U16 R12, [R12.64] ;  /* 0x000000060c0c7981 */ /* 0x000122000c1e1500 */
[----:B------:R-:W-:-:S03]  /*16bd0*/  LOP3.LUT R29, R24, 0x7f, RZ, 0xc0, !PT ;  /* 0x0000007f181d7812 */ /* 0x000fc600078ec0ff */
[----:B------:R-:W-:Y:S06]  /*16be0*/  BAR.SYNC.DEFER_BLOCKING 0x0 ;  /* 0x0000000000007b1d */ /* 0x000fec0000010000 */
[----:B---3--:R1:W-:Y:S04]  /*16bf0*/  STL [R1+0x3f50], R11 ;  /* 0x003f500b01007387 */ /* 0x0083e80000100800 */
[----:B-1----:R-:W3:Y:S04]  /*16c00*/  LDL.LU R11, [R1+0x394] ;  /* 0x00039400010b7983 */ /* 0x002ee80000300800 */
[----:B------:R-:W3:Y:S04]  /*16c10*/  LDL.LU R20, [R1+0x354] ;  /* 0x0003540001147983 */ /* 0x000ee80000300800 */
        /* <DEDUP_REMOVED lines=22> */
[----:B------:R1:W-:Y:S04]  /*16d80*/  STL [R1+0x1d70], R28 ;  /* 0x001d701c01007387 */ /* 0x0003e80000100800 */
[----:B------:R0:W-:Y:S01]  /*16d90*/  STL [R1+0x3f08], R29 ;  /* 0x003f081d01007387 */ /* 0x0001e20000100800 */
[----:B-1----:R-:W-:-:S03]  /*16da0*/  IMAD.SHL.U32 R28, R29, 0x2, RZ ;  /* 0x000000021d1c7824 */ /* 0x002fc600078e00ff */
[----:B0-----:R-:W3:Y:S04]  /*16db0*/  LDL.LU R29, [R1+0x2d8] ;  /* 0x0002d800011d7983 */ /* 0x001ee80000300800 */
[----:B------:R-:W3:Y:S04]  /*16dc0*/  LDL.LU R13, [R1+0x314] ;  /* 0x00031400010d7983 */ /* 0x000ee80000300800 */
[----:B----4-:R0:W-:Y:S04]  /*16dd0*/  STL [R1+0x3ee0], R12 ;  /* 0x003ee00c01007387 */ /* 0x0101e80000100800 */
[----:B--2---:R1:W-:Y:S04]  /*16de0*/  STS.U16 [R28+0x10000], R9 ;  /* 0x010000091c007388 */ /* 0x0043e80000000400 */
[----:B0-----:R-:W2:Y:S04]  /*16df0*/  LDL.LU R12, [R1+0x318] ;  /* 0x00031800010c7983 */ /* 0x001ea80000300800 */
[----:B-1----:R-:W4:Y:S04]  /*16e00*/  LDL.LU R9, [R1+0x28] ;  /* 0x0000280001097983 */ /* 0x002f280000300800 */
[----:B---3--:R0:W-:Y:S04]  /*16e10*/  STS.U16 [R28+0x10100], R11 ;  /* 0x0101000b1c007388 */ /* 0x0081e80000000400 */
[----:B0-----:R-:W3:Y:S04]  /*16e20*/  LDL.LU R11, [R1+0x3f50] ;  /* 0x003f5000010b7983 */ /* 0x001ee80000300800 */
[----:B---3--:R0:W-:Y:S04]  /*16e30*/  STS.U16 [R28+0x11000], R11 ;  /* 0x0110000b1c007388 */ /* 0x0081e80000000400 */
[----:B------:R1:W-:Y:S04]  /*16e40*/  STS.U16 [R28+0x11100], R20 ;  /* 0x011100141c007388 */ /* 0x0003e80000000400 */
[----:B0-----:R-:W3:Y:S04]  /*16e50*/  LDL.LU R11, [R1+0x3f4c] ;  /* 0x003f4c00010b7983 */ /* 0x001ee80000300800 */
[----:B-1----:R-:W3:Y:S04]  /*16e60*/  LDL.LU R20, [R1+0x3f48] ;  /* 0x003f480001147983 */ /* 0x002ee80000300800 */
        /* <DEDUP_REMOVED lines=18> */
[----:B0-----:R-:W0:Y:S04]  /*16f90*/  S2R R10, SR_TID.X ;  /* 0x00000000000a7919 */ /* 0x001e280000002100 */
[----:B------:R-:W-:Y:S04]  /*16fa0*/  STS.U16 [R28+0x1b000], R3 ;  /* 0x01b000031c007388 */ /* 0x000fe80000000400 */
[----:B------:R-:W-:Y:S04]  /*16fb0*/  STS.U16 [R28+0x1b100], R4 ;  /* 0x01b100041c007388 */ /* 0x000fe80000000400 */
[----:B------:R-:W-:Y:S04]  /*16fc0*/  STS.U16 [R28+0x1c000], R26 ;  /* 0x01c0001a1c007388 */ /* 0x000fe80000000400 */
[----:B------:R1:W-:Y:S01]  /*16fd0*/  STS.U16 [R28+0x1c100], R5 ;  /* 0x01c100051c007388 */ /* 0x0003e20000000400 */
[----:B0-----:R-:W-:-:S03]  /*16fe0*/  LOP3.LUT R10, R10, 0x7f, RZ, 0xc0, !PT ;  /* 0x0000007f0a0a7812 */ /* 0x001fc600078ec0ff */
[----:B------:R-:W-:Y:S01]  /*16ff0*/  STS.U16 [R28+0x1d000], R6 ;  /* 0x01d000061c007388 */ /* 0x000fe20000000400 */
[----:B------:R-:W-:-:S03]  /*17000*/  SHF.L.U32 R10, R10, 0x1, RZ ;  /* 0x000000010a0a7819 */ /* 0x000fc600000006ff */
[----:B------:R-:W-:Y:S04]  /*17010*/  STS.U16 [R28+0x1d100], R7 ;  /* 0x01d100071c007388 */ /* 0x000fe80000000400 */
[----:B------:R-:W-:Y:S01]  /*17020*/  STS.U16 [R28+0x1e000], R8 ;  /* 0x01e000081c007388 */ /* 0x000fe20000000400 */
[----:B------:R-:W-:-:S03]  /*17030*/  LOP3.LUT R0, R10, 0x10, RZ, 0x3c, !PT ;  /* 0x000000100a007812 */ /* 0x000fc600078e3cff */
[----:B-1----:R-:W2:Y:S04]  /*17040*/  LDL.LU R5, [R1+0x390] ;  /* 0x0003900001057983 */ /* 0x002ea80000300800 */
[----:B----4-:R0:W-:Y:S04]  /*17050*/  STS.U16 [R28+0x1e100], R9 ;  /* 0x01e100091c007388 */ /* 0x0101e80000000400 */
[----:B0-----:R-:W4:Y:S04]  /*17060*/  LDL.LU R9, [R1+0x38c] ;  /* 0x00038c0001097983 */ /* 0x001f280000300800 */
        /* <DEDUP_REMOVED lines=21> */
[----:B---3--:R0:W-:Y:S04]  /*171c0*/  STS.U16 [R28+0x1f000], R20 ;  /* 0x01f000141c007388 */ /* 0x0081e80000000400 */
[----:B------:R1:W-:Y:S04]  /*171d0*/  STS.U16 [R28+0x1f100], R11 ;  /* 0x01f1000b1c007388 */ /* 0x0003e80000000400 */
[----:B0-----:R-:W3:Y:S04]  /*171e0*/  LDL.LU R20, [R1+0x2d0] ;  /* 0x0002d00001147983 */ /* 0x001ee80000300800 */
[----:B-1----:R-:W3:Y:S04]  /*171f0*/  LDL.LU R11, [R1+0x30c] ;  /* 0x00030c00010b7983 */ /* 0x002ee80000300800 */
[----:B------:R0:W-:Y:S04]  /*17200*/  STL [R1+0x3ef4], R28 ;  /* 0x003ef41c01007387 */ /* 0x0001e80000100800 */
[----:B0-----:R-:W3:Y:S04]  /*17210*/  LDL.LU R28, [R1+0x310] ;  /* 0x00031000011c7983 */ /* 0x001ee80000300800 */
[----:B------:R-:W3:Y:S04]  /*17220*/  LDL.LU R4, [R1+0x4c] ;  /* 0x00004c0001047983 */ /* 0x000ee80000300800 */
[----:B------:R-:W3:Y:S04]  /*17230*/  LDL.LU R26, [R1+0x48] ;  /* 0x00004800011a7983 */ /* 0x000ee80000300800 */
[----:B--2---:R0:W-:Y:S04]  /*17240*/  STS.U16 [R0+0x10200], R5 ;  /* 0x0102000500007388 */ /* 0x0041e80000000400 */
[----:B0-----:R-:W2:Y:S04]  /*17250*/  LDL.LU R5, [R1+0x24] ;  /* 0x0000240001057983 */ /* 0x001ea80000300800 */
[----:B----4-:R0:W-:Y:S04]  /*17260*/  STS.U16 [R0+0x10300], R9 ;  /* 0x0103000900007388 */ /* 0x0101e80000000400 */
[----:B------:R1:W-:Y:S04]  /*17270*/  STS.U16 [R0+0x11200], R10 ;  /* 0x0112000a00007388 */ /* 0x0003e80000000400 */
[----:B------:R4:W-:Y:S04]  /*17280*/  STS.U16 [R0+0x11300], R8 ;  /* 0x0113000800007388 */ /* 0x0009e80000000400 */
[----:B0-----:R-:W2:Y:S04]  /*17290*/  LDL.LU R9, [R1+0x3f44] ;  /* 0x003f440001097983 */ /* 0x001ea80000300800 */
[----:B-1----:R-:W2:Y:S04]  /*172a0*/  LDL.LU R10, [R1+0x3f40] ;  /* 0x003f4000010a7983 */ /* 0x002ea80000300800 */
[----:B----4-:R-:W4:Y:S04]  /*172b0*/  LDL.LU R8, [R1+0x20] ;  /* 0x0000200001087983 */ /* 0x010f280000300800 */
[----:B---3--:R-:W-:Y:S04]  /*172c0*/  STS.U16 [R0+0x12200], R28 ;  /* 0x0122001c00007388 */ /* 0x008fe80000000400 */
        /* <DEDUP_REMOVED lines=19> */
[----:B------:R-:W-:Y:S04]  /*17400*/  STS.U16 [R0+0x1b300], R22 ;  /* 0x01b3001600007388 */ /* 0x000fe80000000400 */
[----:B------:R-:W-:Y:S01]  /*17410*/  STS.U16 [R0+0x1c200], R3 ;  /* 0x01c2000300007388 */ /* 0x000fe20000000400 */
[----:B0-----:R-:W-:-:S03]  /*17420*/  LOP3.LUT R7, R7, 0x7f, RZ, 0xc0, !PT ;  /* 0x0000007f07077812 */ /* 0x001fc600078ec0ff */
[----:B------:R0:W-:Y:S02]  /*17430*/  STS.U16 [R0+0x1c300], R6 ;  /* 0x01c3000600007388 */ /* 0x0001e40000000400 */
[----:B0-----:R-:W-:-:S04]  /*17440*/  SHF.L.U32 R6, R7, 0x1, RZ ;  /* 0x0000000107067819 */ /* 0x001fc800000006ff */
[----:B------:R-:W-:-:S05]  /*17450*/  LOP3.LUT R2, R6, 0x20, RZ, 0x3c, !PT ;  /* 0x0000002006027812 */ /* 0x000fca00078e3cff */
[----:B------:R-:W-:Y:S04]  /*17460*/  STL [R1+0x3f3c], R2 ;  /* 0x003f3c0201007387 */ /* 0x000fe80000100800 */
[----:B------:R0:W-:Y:S04]  /*17470*/  STL [R1+0x3f30], R6 ;  /* 0x003f300601007387 */ /* 0x0001e80000100800 */
[----:B0-----:R-:W3:Y:S01]  /*17480*/  LDL.LU R6, [R1+0x348] ;  /* 0x0003480001067983 */ /* 0x001ee20000300800 */
[----:B------:R-:W-:-:S03]  /*17490*/  IMAD.SHL.U32 R7, R7, 0x2, RZ ;  /* 0x0000000207077824 */ /* 0x000fc600078e00ff */
[----:B---3--:R0:W-:Y:S04]  /*174a0*/  STL [R1+0x3f34], R6 ;  /* 0x003f340601007387 */ /* 0x0081e80000100800 */
[----:B0-----:R-:W3:Y:S01]  /*174b0*/  LDL.LU R6, [R1+0x384] ;  /* 0x0003840001067983 */ /* 0x001ee20000300800 */
[----:B------:R-:W-:-:S03]  /*174c0*/  LOP3.LUT R2, R7, 0x10, RZ, 0x3c, !PT ;  /* 0x0000001007027812 */ /* 0x000fc600078e3cff */
[----:B------:R-:W-:Y:S04]  /*174d0*/  STS.U16 [R0+0x1d200], R4 ;  /* 0x01d2000400007388 */ /* 0x000fe80000000400 */
[----:B------:R-:W-:Y:S04]  /*174e0*/  STS.U16 [R0+0x1d300], R26 ;  /* 0x01d3001a00007388 */ /* 0x000fe80000000400 */
[----:B--2---:R-:W-:Y:S04]  /*174f0*/  STS.U16 [R0+0x1e200], R5 ;  /* 0x01e2000500007388 */ /* 0x004fe80000000400 */
[----:B----4-:R-:W-:Y:S04]  /*17500*/  STS.U16 [R2+0x1e300], R8 ;  /* 0x01e3000802007388 */ /* 0x010fe80000000400 */
[----:B------:R-:W-:Y:S04]  /*17510*/  STS.U16 [R2+0x1f200], R10 ;  /* 0x01f2000a02007388 */ /* 0x000fe80000000400 */
[----:B------:R-:W-:Y:S04]  /*17520*/  STS.U16 [R2+0x1f300], R9 ;  /* 0x01f3000902007388 */ /* 0x000fe80000000400 */
[----:B---3--:R0:W-:Y:S04]  /*17530*/  STL [R1+0x3f38], R6 ;  /* 0x003f380601007387 */ /* 0x0081e80000100800 */
[----:B0-----:R-:W2:Y:S04]  /*17540*/  LDL.LU R6, [R1+0x388] ;  /* 0x0003880001067983 */ /* 0x001ea80000300800 */
[----:B------:R-:W3:Y:S04]  /*17550*/  LDL.LU R7, [R1+0x344] ;  /* 0x0003440001077983 */ /* 0x000ee80000300800 */
[----:B------:R-:W4:Y:S04]  /*17560*/  LDL.LU R8, [R1+0x308] ;  /* 0x0003080001087983 */ /* 0x000f280000300800 */
        /* <DEDUP_REMOVED lines=25> */
[----:B------:R-:W3:Y:S04]  /*17700*/  LDL.LU R9, [R1+0x304] ;  /* 0x0003040001097983 */ /* 0x000ee80000300800 */
[----:B--2---:R0:W-:Y:S04]  /*17710*/  STS.U16 [R2+0x10400], R6 ;  /* 0x0104000602007388 */ /* 0x0041e80000000400 */
[----:B0-----:R-:W2:Y:S04]  /*17720*/  LDL.LU R6, [R1+0x3f38] ;  /* 0x003f380001067983 */ /* 0x001ea80000300800 */
[----:B--2---:R0:W-:Y:S04]  /*17730*/  STS.U16 [R2+0x10500], R6 ;  /* 0x0105000602007388 */ /* 0x0041e80000000400 */
[----:B0-----:R-:W2:Y:S04]  /*17740*/  LDL.LU R6, [R1+0x3f34] ;  /* 0x003f340001067983 */ /* 0x001ea80000300800 */
[----:B--2---:R0:W-:Y:S04]  /*17750*/  STS.U16 [R2+0x11400], R6 ;  /* 0x0114000602007388 */ /* 0x0041e80000000400 */
[----:B---3--:R1:W-:Y:S04]  /*17760*/  STS.U16 [R2+0x11500], R7 ;  /* 0x0115000702007388 */ /* 0x0083e80000000400 */
[----:B----4-:R2:W-:Y:S04]  /*17770*/  STS.U16 [R2+0x12400], R8 ;  /* 0x0124000802007388 */ /* 0x0105e80000000400 */
[----:B------:R-:W-:Y:S04]  /*17780*/  STS.U16 [R2+0x12500], R9 ;  /* 0x0125000902007388 */ /* 0x000fe80000000400 */
[----:B------:R-:W-:Y:S04]  /*17790*/  STS.U16 [R2+0x13400], R10 ;  /* 0x0134000a02007388 */ /* 0x000fe80000000400 */
[----:B------:R-:W-:Y:S04]  /*177a0*/  STS.U16 [R2+0x13500], R28 ;  /* 0x0135001c02007388 */ /* 0x000fe80000000400 */
[----:B------:R-:W-:Y:S04]  /*177b0*/  STS.U16 [R2+0x14400], R11 ;  /* 0x0144000b02007388 */ /* 0x000fe80000000400 */
[----:B------:R-:W-:Y:S04]  /*177c0*/  STS.U16 [R2+0x14500], R20 ;  /* 0x0145001402007388 */ /* 0x000fe80000000400 */
[----:B------:R-:W-:Y:S04]  /*177d0*/  STS.U16 [R2+0x15400], R12 ;  /* 0x0154000c02007388 */ /* 0x000fe80000000400 */
[----:B------:R-:W-:Y:S04]  /*177e0*/  STS.U16 [R2+0x15500], R13 ;  /* 0x0155000d02007388 */ /* 0x000fe80000000400 */
[----:B0-----:R-:W3:Y:S04]  /*177f0*/  LDL.LU R6, [R1+0x3f30] ;  /* 0x003f300001067983 */ /* 0x001ee80000300800 */
[----:B------:R-:W-:Y:S04]  /*17800*/  STS.U16 [R2+0x16400], R29 ;  /* 0x0164001d02007388 */ /* 0x000fe80000000400 */
[----:B-1----:R-:W4:Y:S04]  /*17810*/  LDL.LU R7, [R1+0x3f2c] ;  /* 0x003f2c0001077983 */ /* 0x002f280000300800 */
[----:B------:R-:W-:Y:S04]  /*17820*/  STS.U16 [R2+0x16500], R27 ;  /* 0x0165001b02007388 */ /* 0x000fe80000000400 */
[----:B--2---:R-:W2:Y:S04]  /*17830*/  LDL.LU R8, [R1+0x3f28] ;  /* 0x003f280001087983 */ /* 0x004ea80000300800 */
[----:B------:R0:W-:Y:S04]  /*17840*/  STS.U16 [R2+0x17400], R24 ;  /* 0x0174001802007388 */ /* 0x0001e80000000400 */
[----:B0-----:R-:W2:Y:S04]  /*17850*/  LDL.LU R24, [R1+0x340] ;  /* 0x0003400001187983 */ /* 0x001ea80000300800 */
[----:B--2---:R0:W-:Y:S04]  /*17860*/  STL [R1+0x3f20], R24 ;  /* 0x003f201801007387 */ /* 0x0041e80000100800 */
[----:B0-----:R-:W2:Y:S04]  /*17870*/  LDL.LU R24, [R1+0x37c] ;  /* 0x00037c0001187983 */ /* 0x001ea80000300800 */
        /* <DEDUP_REMOVED lines=8> */
[----:B--2---:R0:W-:Y:S04]  /*17900*/  STL [R1+0x3f24], R24 ;  /* 0x003f241801007387 */ /* 0x0041e80000100800 */
[----:B0-----:R-:W2:Y:S04]  /*17910*/  LDL.LU R24, [R1+0x380] ;  /* 0x0003800001187983 */ /* 0x001ea80000300800 */
[----:B------:R-:W-:Y:S04]  /*17920*/  STS.U16 [R2+0x1b500], R18 ;  /* 0x01b5001202007388 */ /* 0x000fe80000000400 */
[----:B------:R3:W-:Y:S04]  /*17930*/  STS.U16 [R2+0x1c400], R0 ;  /* 0x01c4000002007388 */ /* 0x0007e80000000400 */
[----:B------:R-:W-:Y:S04]  /*17940*/  STS.U16 [R2+0x1c500], R22 ;  /* 0x01c5001602007388 */ /* 0x000fe80000000400 */
[----:B------:R-:W-:Y:S04]  /*17950*/  STS.U16 [R2+0x1d400], R3 ;  /* 0x01d4000302007388 */ /* 0x000fe80000000400 */
[----:B------:R-:W-:Y:S01]  /*17960*/  STS.U16 [R2+0x1d500], R4 ;  /* 0x01d5000402007388 */ /* 0x000fe20000000400 */
[----:B---3--:R-:W-:-:S03]  /*17970*/  LOP3.LUT R0, R6, 0x30, RZ, 0x3c, !PT ;  /* 0x0000003006007812 */ /* 0x008fc600078e3cff */
[----:B------:R-:W-:Y:S04]  /*17980*/  STS.U16 [R2+0x1e400], R26 ;  /* 0x01e4001a02007388 */ /* 0x000fe80000000400 */
[----:B------:R0:W-:Y:S04]  /*17990*/  STS.U16 [R2+0x1e500], R5 ;  /* 0x01e5000502007388 */ /* 0x0001e80000000400 */
[----:B0-----:R-:W3:Y:S04]  /*179a0*/  LDL.LU R5, [R1+0x33c] ;  /* 0x00033c0001057983 */ /* 0x001ee80000300800 */
        /* <DEDUP_REMOVED lines=18> */
[----:B------:R0:W-:Y:S04]  /*17ad0*/  STS.U16 [R2+0x1f400], R8 ;  /* 0x01f4000802007388 */ /* 0x0001e80000000400 */
[----:B----4-:R1:W-:Y:S04]  /*17ae0*/  STS.U16 [R2+0x1f500], R7 ;  /* 0x01f5000702007388 */ /* 0x0103e80000000400 */
[----:B0-----:R-:W4:Y:S04]  /*17af0*/  LDL.LU R8, [R1+0x2c0] ;  /* 0x0002c00001087983 */ /* 0x001f280000300800 */
[----:B-1----:R-:W3:Y:S04]  /*17b00*/  LDL.LU R7, [R1+0x2fc] ;  /* 0x0002fc0001077983 */ /* 0x002ee80000300800 */
[----:B------:R-:W3:Y:S04]  /*17b10*/  LDL.LU R18, [R1+0x80] ;  /* 0x0000800001127983 */ /* 0x000ee80000300800 */
[----:B------:R-:W3:Y:S04]  /*17b20*/  LDL.LU R2, [R1+0x7c] ;  /* 0x00007c0001027983 */ /* 0x000ee80000300800 */
[----:B------:R-:W3:Y:S04]  /*17b30*/  LDL.LU R22, [R1+0x3c] ;  /* 0x00003c0001167983 */ /* 0x000ee80000300800 */
[----:B------:R-:W3:Y:S04]  /*17b40*/  LDL.LU R3, [R1+0x38] ;  /* 0x0000380001037983 */ /* 0x000ee80000300800 */
[----:B------:R-:W3:Y:S04]  /*17b50*/  LDL.LU R4, [R1+0xc] ;  /* 0x00000c0001047983 */ /* 0x000ee80000300800 */
[----:B------:R-:W3:Y:S04]  /*17b60*/  LDL.LU R26, [R1+0x8] ;  /* 0x00000800011a7983 */ /* 0x000ee80000300800 */
[----:B--2---:R0:W-:Y:S04]  /*17b70*/  STS.U16 [R0+0x10600], R24 ;  /* 0x0106001800007388 */ /* 0x0041e80000000400 */
[----:B0-----:R-:W2:Y:S04]  /*17b80*/  LDL.LU R24, [R1+0x3f24] ;  /* 0x003f240001187983 */ /* 0x001ea80000300800 */
[----:B--2---:R0:W-:Y:S04]  /*17b90*/  STS.U16 [R0+0x10700], R24 ;  /* 0x0107001800007388 */ /* 0x0041e80000000400 */
[----:B0-----:R-:W2:Y:S04]  /*17ba0*/  LDL.LU R24, [R1+0x3f20] ;  /* 0x003f200001187983 */ /* 0x001ea80000300800 */
[----:B--2---:R0:W-:Y:S04]  /*17bb0*/  STS.U16 [R0+0x11600], R24 ;  /* 0x0116001800007388 */ /* 0x0041e80000000400 */
[----:B0-----:R-:W2:Y:S04]  /*17bc0*/  LDL.LU R24, [R1+0x3f1c] ;  /* 0x003f1c0001187983 */ /* 0x001ea80000300800 */
[----:B---3--:R0:W-:Y:S04]  /*17bd0*/  STS.U16 [R0+0x11700], R5 ;  /* 0x0117000500007388 */ /* 0x0081e80000000400 */
[----:B------:R1:W-:Y:S04]  /*17be0*/  STS.U16 [R0+0x12600], R6 ;  /* 0x0126000600007388 */ /* 0x0003e80000000400 */
[----:B------:R-:W-:Y:S04]  /*17bf0*/  STS.U16 [R0+0x12700], R7 ;  /* 0x0127000700007388 */ /* 0x000fe80000000400 */
        /* <DEDUP_REMOVED lines=24> */
[----:B0-----:R-:W4:Y:S04]  /*17d80*/  LDL.LU R5, [R1+0x3f18] ;  /* 0x003f180001057983 */ /* 0x001f280000300800 */
[----:B-1----:R-:W4:Y:S01]  /*17d90*/  LDL.LU R6, [R1+0x3f14] ;  /* 0x003f140001067983 */ /* 0x002f220000300800 */
[----:B--2---:R-:W-:-:S04]  /*17da0*/  LOP3.LUT R24, R24, 0x7f, RZ, 0xc0, !PT ;  /* 0x0000007f18187812 */ /* 0x004fc800078ec0ff */
[----:B------:R-:W-:-:S04]  /*17db0*/  SHF.L.U32 R24, R24, 0x1, RZ ;  /* 0x0000000118187819 */ /* 0x000fc800000006ff */
[----:B---3--:R-:W-:-:S05]  /*17dc0*/  LOP3.LUT R0, R24, 0x40, RZ, 0x3c, !PT ;  /* 0x0000004018007812 */ /* 0x008fca00078e3cff */
[----:B------:R0:W-:Y:S04]  /*17dd0*/  STL [R1+0x3f10], R0 ;  /* 0x003f100001007387 */ /* 0x0001e80000100800 */
[----:B------:R-:W2:Y:S01]  /*17de0*/  LDL.LU R29, [R1+0x374] ;  /* 0x00037400011d7983 */ /* 0x000ea20000300800 */
[----:B0-----:R-:W-:-:S05]  /*17df0*/  LOP3.LUT R0, R24, 0x30, RZ, 0x3c, !PT ;  /* 0x0000003018007812 */ /* 0x001fca00078e3cff */
[----:B----4-:R-:W-:Y:S04]  /*17e00*/  STS.U16 [R0+0x1f600], R6 ;  /* 0x01f6000600007388 */ /* 0x010fe80000000400 */
[----:B------:R-:W-:Y:S04]  /*17e10*/  STS.U16 [R0+0x1f700], R5 ;  /* 0x01f7000500007388 */ /* 0x000fe80000000400 */
[----:B--2---:R0:W-:Y:S04]  /*17e20*/  STL [R1+0x3f0c], R29 ;  /* 0x003f0c1d01007387 */ /* 0x0041e80000100800 */
        /* <DEDUP_REMOVED lines=33> */
[----:B---3--:R0:W-:Y:S04]  /*18040*/  STS.U16 [R0+0x11800], R3 ;  /* 0x0118000300007388 */ /* 0x0081e80000000400 */
[----:B----4-:R1:W-:Y:S04]  /*18050*/  STS.U16 [R0+0x11900], R4 ;  /* 0x0119000400007388 */ /* 0x0103e80000000400 */
[----:B------:R3:W-:Y:S04]  /*18060*/  STS.U16 [R0+0x12800], R26 ;  /* 0x0128001a00007388 */ /* 0x0007e80000000400 */
[----:B0-----:R-:W4:Y:S04]  /*18070*/  LDL.LU R3, [R1+0x3f04] ;  /* 0x003f040001037983 */ /* 0x001f280000300800 */
[----:B-1----:R-:W4:Y:S04]  /*18080*/  LDL.LU R4, [R1+0x3f00] ;  /* 0x003f000001047983 */ /* 0x002f280000300800 */
[----:B---3--:R-:W3:Y:S04]  /*18090*/  LDL.LU R26, [R1+0x3efc] ;  /* 0x003efc00011a7983 */ /* 0x008ee80000300800 */
        /* <DEDUP_REMOVED lines=23> */
[----:B------:R1:W-:Y:S01]  /*18210*/  STS.U16 [R0+0x1e800], R24 ;  /* 0x01e8001800007388 */ /* 0x0003e20000000400 */
[----:B--2---:R-:W-:-:S04]  /*18220*/  SHF.L.U32 R29, R29, 0x1, RZ ;  /* 0x000000011d1d7819 */ /* 0x004fc800000006ff */
[----:B0-----:R-:W-:-:S05]  /*18230*/  LOP3.LUT R12, R29, 0x50, RZ, 0x3c, !PT ;  /* 0x000000501d0c7812 */ /* 0x001fca00078e3cff */
[----:B------:R0:W-:Y:S04]  /*18240*/  STL [R1+0x3ef8], R12 ;  /* 0x003ef80c01007387 */ /* 0x0001e80000100800 */
[----:B------:R-:W2:Y:S04]  /*18250*/  LDL.LU R28, [R1+0x370] ;  /* 0x00037000011c7983 */ /* 0x000ea80000300800 */
[----:B-1----:R-:W2:Y:S04]  /*18260*/  LDL.LU R0, [R1+0x36c] ;  /* 0x00036c0001007983 */ /* 0x002ea80000300800 */
        /* <DEDUP_REMOVED lines=13> */
[----:B------:R-:W2:Y:S01]  /*18340*/  LDL.LU R25, [R1+0x130] ;  /* 0x0001300001197983 */ /* 0x000ea20000300800 */
[----:B0-----:R-:W-:-:S03]  /*18350*/  LOP3.LUT R12, R29, 0x40, RZ, 0x3c, !PT ;  /* 0x000000401d0c7812 */ /* 0x001fc600078e3cff */
        /* <DEDUP_REMOVED lines=10> */
[----:B----4-:R1:W-:Y:S04]  /*18400*/  STS.U16 [R12+0x1f800], R4 ;  /* 0x01f800040c007388 */ /* 0x0103e80000000400 */
[----:B------:R3:W-:Y:S04]  /*18410*/  STS.U16 [R12+0x1f900], R3 ;  /* 0x01f900030c007388 */ /* 0x0007e80000000400 */
[----:B0-----:R-:W2:Y:S04]  /*18420*/  LDL.LU R26, [R1+0x2ac] ;  /* 0x0002ac00011a7983 */ /* 0x001ea80000300800 */
[----:B-1----:R-:W2:Y:S04]  /*18430*/  LDL.LU R4, [R1+0x2b0] ;  /* 0x0002b00001047983 */ /* 0x002ea80000300800 */
[----:B---3--:R-:W2:Y:S04]  /*18440*/  LDL.LU R12, [R1+0x3ef8] ;  /* 0x003ef800010c7983 */ /* 0x008ea80000300800 */
[----:B------:R-:W3:Y:S04]  /*18450*/  LDL.LU R3, [R1+0x2ec] ;  /* 0x0002ec0001037983 */ /* 0x000ee80000300800 */
[----:B--2---:R0:W-:Y:S04]  /*18460*/  STS.U16 [R12+0x10a00], R28 ;  /* 0x010a001c0c007388 */ /* 0x0041e80000000400 */
[----:B------:R1:W-:Y:S04]  /*18470*/  STS.U16 [R12+0x10b00], R0 ;  /* 0x010b00000c007388 */ /* 0x0003e80000000400 */
[----:B------:R2:W-:Y:S04]  /*18480*/  STS.U16 [R12+0x11a00], R2 ;  /* 0x011a00020c007388 */ /* 0x0005e80000000400 */
[----:B0-----:R-:W4:Y:S04]  /*18490*/  LDL.LU R28, [R1+0x3ef4] ;  /* 0x003ef400011c7983 */ /* 0x001f280000300800 */
[----:B-1----:R-:W4:Y:S04]  /*184a0*/  LDL.LU R0, [R1+0x3ef0] ;  /* 0x003ef00001007983 */ /* 0x002f280000300800 */
[----:B--2---:R-:W2:Y:S04]  /*184b0*/  LDL.LU R2, [R1+0x3eec] ;  /* 0x003eec0001027983 */ /* 0x004ea80000300800 */
[----:B------:R0:W-:Y:S04]  /*184c0*/  STS.U16 [R12+0x11b00], R22 ;  /* 0x011b00160c007388 */ /* 0x0001e80000000400 */
[----:B------:R1:W-:Y:S04]  /*184d0*/  STS.U16 [R12+0x12a00], R24 ;  /* 0x012a00180c007388 */ /* 0x0003e80000000400 */
[----:B---3--:R-:W-:Y:S04]  /*184e0*/  STS.U16 [R12+0x12b00], R3 ;  /* 0x012b00030c007388 */ /* 0x008fe80000000400 */
[----:B0-----:R-:W3:Y:S04]  /*184f0*/  LDL.LU R22, [R1+0x3ee8] ;  /* 0x003ee80001167983 */ /* 0x001ee80000300800 */
[----:B-1----:R-:W2:Y:S04]  /*18500*/  LDL.LU R24, [R1+0x3ee4] ;  /* 0x003ee40001187983 */ /* 0x002ea80000300800 */
        /* <DEDUP_REMOVED lines=16> */
[----:B------:R1:W-:Y:S04]  /*18610*/  STS.U16 [R12+0x1ba00], R17 ;  /* 0x01ba00110c007388 */ /* 0x0003e80000000400 */
[----:B0-----:R-:W3:Y:S04]  /*18620*/  LDL.LU R27, [R1+0x368] ;  /* 0x00036800011b7983 */ /* 0x001ee80000300800 */
[----:B------:R0:W-:Y:S04]  /*18630*/  STS.U16 [R12+0x1bb00], R15 ;  /* 0x01bb000f0c007388 */ /* 0x0001e80000000400 */
[----:B-1----:R-:W3:Y:S04]  /*18640*/  LDL.LU R17, [R1+0x364] ;  /* 0x0003640001117983 */ /* 0x002ee80000300800 */
        /* <DEDUP_REMOVED lines=23> */
[----:B------:R-:W3:Y:S01]  /*187c0*/  LDL.LU R19, [R1+0x60] ;  /* 0x0000600001137983 */ /* 0x000ee20000300800 */
[----:B----4-:R-:W-:-:S03]  /*187d0*/  LOP3.LUT R25, R28, 0x60, RZ, 0x3c, !PT ;  /* 0x000000601c197812 */ /* 0x010fc600078e3cff */
[----:B--2---:R0:W-:Y:S04]  /*187e0*/  STS.U16 [R12+0x1ea00], R24 ;  /* 0x01ea00180c007388 */ /* 0x0041e80000000400 */
[----:B---3--:R1:W-:Y:S04]  /*187f0*/  STS.U16 [R12+0x1eb00], R22 ;  /* 0x01eb00160c007388 */ /* 0x0083e80000000400 */
[----:B------:R2:W-:Y:S04]  /*18800*/  STS.U16 [R12+0x1fa00], R2 ;  /* 0x01fa00020c007388 */ /* 0x0005e80000000400 */
[----:B0-----:R-:W3:Y:S04]  /*18810*/  LDL.LU R24, [R1+0x228] ;  /* 0x0002280001187983 */ /* 0x001ee80000300800 */
[----:B-1----:R-:W4:Y:S04]  /*18820*/  LDL.LU R22, [R1+0x264] ;  /* 0x0002640001167983 */ /* 0x002f280000300800 */
[----:B--2---:R-:W2:Y:S04]  /*18830*/  LDL.LU R2, [R1+0x268] ;  /* 0x0002680001027983 */ /* 0x004ea80000300800 */
[----:B------:R0:W-:Y:S04]  /*18840*/  STS.U16 [R12+0x1fb00], R0 ;  /* 0x01fb00000c007388 */ /* 0x0001e80000000400 */
[----:B0-----:R-:W2:Y:S04]  /*18850*/  LDL.LU R12, [R1+0x3ee0] ;  /* 0x003ee000010c7983 */ /* 0x001ea80000300800 */
[----:B------:R-:W2:Y:S04]  /*18860*/  LDL.LU R0, [R1+0x2a4] ;  /* 0x0002a40001007983 */ /* 0x000ea80000300800 */
[----:B------:R0:W-:Y:S04]  /*18870*/  STS.U16 [R25+0x10c00], R27 ;  /* 0x010c001b19007388 */ /* 0x0001e80000000400 */
        /* <DEDUP_REMOVED lines=13> */
[----:B--2---:R-:W-:Y:S04]  /*18950*/  STS.U16 [R25+0x13d00], R0 ;  /* 0x013d000019007388 */ /* 0x004fe80000000400 */
[----:B------:R-:W-:Y:S04]  /*18960*/  STS.U16 [R25+0x14c00], R2 ;  /* 0x014c000219007388 */ /* 0x000fe80000000400 */
[----:B----4-:R-:W-:Y:S04]  /*18970*/  STS.U16 [R25+0x14d00], R22 ;  /* 0x014d001619007388 */ /* 0x010fe80000000400 */
        /* <DEDUP_REMOVED lines=14> */
[----:B------:R1:W-:Y:S04]  /*18a60*/  STS.U16 [R25+0x1cc00], R21 ;  /* 0x01cc001519007388 */ /* 0x0003e80000000400 */
[----:B------:R2:W-:Y:S04]  /*18a70*/  STS.U16 [R25+0x1cd00], R19 ;  /* 0x01cd001319007388 */ /* 0x0005e80000000400 */
[----:B0-----:R-:W3:Y:S04]  /*18a80*/  LDL.LU R23, [R1+0x360] ;  /* 0x0003600001177983 */ /* 0x001ee80000300800 */
[----:B-1----:R-:W4:Y:S04]  /*18a90*/  LDL.LU R21, [R1+0x35c] ;  /* 0x00035c0001157983 */ /* 0x002f280000300800 */
[----:B--2---:R-:W2:Y:S04]  /*18aa0*/  LDL.LU R19, [R1+0x320] ;  /* 0x0003200001137983 */ /* 0x004ea80000300800 */
[----:B------:R0:W-:Y:S04]  /*18ab0*/  STS.U16 [R25+0x1dc00], R29 ;  /* 0x01dc001d19007388 */ /* 0x0001e80000000400 */
[----:B0-----:R-:W2:Y:S04]  /*18ac0*/  LDL.LU R29, [R1+0x31c] ;  /* 0x00031c00011d7983 */ /* 0x001ea80000300800 */
        /* <DEDUP_REMOVED lines=13> */
[----:B------:R-:W-:-:S03]  /*18ba0*/  LOP3.LUT R3, R28, 0x70, RZ, 0x3c, !PT ;  /* 0x000000701c037812 */ /* 0x000fc600078e3cff */
[----:B------:R-:W2:Y:S04]  /*18bb0*/  LDL.LU R20, [R1+0xa0] ;  /* 0x0000a00001147983 */ /* 0x000ea80000300800 */
[----:B------:R-:W2:Y:S04]  /*18bc0*/  LDL.LU R13, [R1+0x9c] ;  /* 0x00009c00010d7983 */ /* 0x000ea80000300800 */
[----:B------:R0:W-:Y:S04]  /*18bd0*/  STS.U16 [R25+0x1dd00], R18 ;  /* 0x01dd001219007388 */ /* 0x0001e80000000400 */
[----:B------:R1:W-:Y:S04]  /*18be0*/  STS.U16 [R25+0x1ec00], R16 ;  /* 0x01ec001019007388 */ /* 0x0003e80000000400 */
[----:B------:R1:W-:Y:S04]  /*18bf0*/  STS.U16 [R25+0x1ed00], R14 ;  /* 0x01ed000e19007388 */ /* 0x0003e80000000400 */
[----:B0-----:R-:W2:Y:S04]  /*18c00*/  LDL.LU R18, [R1+0x260] ;  /* 0x0002600001127983 */ /* 0x001ea80000300800 */
[----:B-1----:R-:W2:Y:S04]  /*18c10*/  LDL.LU R16, [R1+0x29c] ;  /* 0x00029c0001107983 */ /* 0x002ea80000300800 */
[----:B------:R-:W2:Y:S04]  /*18c20*/  LDL.LU R28, [R1+0x5c] ;  /* 0x00005c00011c7983 */ /* 0x000ea80000300800 */
[----:B------:R-:W2:Y:S04]  /*18c30*/  LDL.LU R14, [R1+0x2a0] ;  /* 0x0002a000010e7983 */ /* 0x000ea80000300800 */
[----:B------:R0:W-:Y:S04]  /*18c40*/  STS.U16 [R25+0x1fc00], R15 ;  /* 0x01fc000f19007388 */ /* 0x0001e80000000400 */
[----:B------:R1:W-:Y:S04]  /*18c50*/  STS.U16 [R25+0x1fd00], R17 ;  /* 0x01fd001119007388 */ /* 0x0003e80000000400 */
[----:B0-----:R-:W2:Y:S04]  /*18c60*/  LDL.LU R15, [R1+0x2dc] ;  /* 0x0002dc00010f7983 */ /* 0x001ea80000300800 */
[----:B-1----:R-:W2:Y:S04]  /*18c70*/  LDL.LU R25, [R1+0x3ec0] ;  /* 0x003ec00001197983 */ /* 0x002ea80000300800 */
[----:B------:R-:W2:Y:S04]  /*18c80*/  LDL.LU R17, [R1+0x2e0] ;  /* 0x0002e00001117983 */ /* 0x000ea80000300800 */
[----:B---3--:R0:W-:Y:S04]  /*18c90*/  STS.U16 [R3+0x10e00], R23 ;  /* 0x010e001703007388 */ /* 0x0081e80000000400 */
[----:B----4-:R1:W-:Y:S04]  /*18ca0*/  STS.U16 [R3+0x10f00], R21 ;  /* 0x010f001503007388 */ /* 0x0103e80000000400 */
[----:B--2---:R2:W-:Y:S04]  /*18cb0*/  STS.U16 [R3+0x11e00], R19 ;  /* 0x011e001303007388 */ /* 0x0045e80000000400 */
[----:B0-----:R-:W2:Y:S04]  /*18cc0*/  LDL.LU R23, [R1+0x3ebc] ;  /* 0x003ebc0001177983 */ /* 0x001ea80000300800 */
[----:B-1----:R-:W4:Y:S04]  /*18cd0*/  LDL.LU R21, [R1+0x3eb8] ;  /* 0x003eb80001157983 */ /* 0x002f280000300800 */
[----:B--2---:R-:W2:Y:S04]  /*18ce0*/  LDL.LU R19, [R1+0x3eb4] ;  /* 0x003eb40001137983 */ /* 0x004ea80000300800 */
[----:B------:R0:W-:Y:S04]  /*18cf0*/  STS.U16 [R3+0x11f00], R29 ;  /* 0x011f001d03007388 */ /* 0x0001e80000000400 */
[----:B0-----:R-:W2:Y:S04]  /*18d00*/  LDL.LU R29, [R1+0x3eb0] ;  /* 0x003eb000011d7983 */ /* 0x001ea80000300800 */
[----:B------:R0:W-:Y:S04]  /*18d10*/  STS.U16 [R3+0x12e00], R17 ;  /* 0x012e001103007388 */ /* 0x0001e80000000400 */
[----:B------:R-:W-:Y:S04]  /*18d20*/  STS.U16 [R3+0x12f00], R15 ;  /* 0x012f000f03007388 */ /* 0x000fe80000000400 */
[----:B------:R-:W-:Y:S04]  /*18d30*/  STS.U16 [R3+0x13e00], R14 ;  /* 0x013e000e03007388 */ /* 0x000fe80000000400 */
[----:B------:R1:W-:Y:S04]  /*18d40*/  STS.U16 [R3+0x13f00], R16 ;  /* 0x013f001003007388 */ /* 0x0003e80000000400 */
[----:B------:R-:W-:Y:S04]  /*18d50*/  STS.U16 [R3+0x14e00], R18 ;  /* 0x014e001203007388 */ /* 0x000fe80000000400 */
[----:B------:R1:W-:Y:S04]  /*18d60*/  STS.U16 [R3+0x14f00], R0 ;  /* 0x014f000003007388 */ /* 0x0003e80000000400 */
[----:B0-----:R-:W3:Y:S04]  /*18d70*/  LDL R17, [R1+0x640] ;  /* 0x0006400001117983 */ /* 0x001ee80000100800 */
[----:B-1----:R-:W3:Y:S04]  /*18d80*/  LDL R16, [R1+0x1514] ;  /* 0x0015140001107983 */ /* 0x002ee80000100800 */
[----:B------:R-:W3:Y:S04]  /*18d90*/  LDL R0, [R1+0x678] ;  /* 0x0006780001007983 */ /* 0x000ee80000100800 */
        /* <DEDUP_REMOVED lines=14> */
[----:B0-----:R-:W3:Y:S04]  /*18e80*/  LDL R2, [R1+0x1510] ;  /* 0x0015100001027983 */ /* 0x001ee80000100800 */
[----:B------:R-:W-:Y:S04]  /*18e90*/  STS.U16 [R3+0x1ce00], R28 ;  /* 0x01ce001c03007388 */ /* 0x000fe80000000400 */
[----:B--2---:R0:W-:Y:S04]  /*18ea0*/  STS.U16 [R3+0x1cf00], R29 ;  /* 0x01cf001d03007388 */ /* 0x0041e80000000400 */
[----:B0-----:R-:W2:Y:S04]  /*18eb0*/  LDL R29, [R1+0x150c] ;  /* 0x00150c00011d7983 */ /* 0x001ea80000100800 */
[----:B------:R-:W-:Y:S04]  /*18ec0*/  STS.U16 [R3+0x1de00], R19 ;  /* 0x01de001303007388 */ /* 0x000fe80000000400 */
[----:B----4-:R-:W-:Y:S04]  /*18ed0*/  STS.U16 [R3+0x1df00], R21 ;  /* 0x01df001503007388 */ /* 0x010fe80000000400 */
[----:B------:R-:W-:Y:S04]  /*18ee0*/  STS.U16 [R3+0x1ee00], R23 ;  /* 0x01ee001703007388 */ /* 0x000fe80000000400 */
[----:B------:R-:W-:Y:S04]  /*18ef0*/  STS.U16 [R3+0x1ef00], R25 ;  /* 0x01ef001903007388 */ /* 0x000fe80000000400 */
[----:B------:R-:W-:Y:S04]  /*18f00*/  STS.U16 [R3+0x1fe00], R27 ;  /* 0x01fe001b03007388 */ /* 0x000fe80000000400 */
[----:B------:R-:W-:Y:S04]  /*18f10*/  STS.U16 [R3+0x1ff00], R12 ;  /* 0x01ff000c03007388 */ /* 0x000fe80000000400 */
[----:B------:R-:W-:Y:S06]  /*18f20*/  BAR.SYNC.DEFER_BLOCKING 0x0 ;  /* 0x0000000000007b1d */ /* 0x000fec0000010000 */
[----:B---3--:R-:W0:Y:S04]  /*18f30*/  LDSM.16.MT88.4 R24, [R17] ;  /* 0x000000001118783b */ /* 0x008e280000004200 */
[----:B------:R-:W1:Y:S04]  /*18f40*/  LDSM.16.M88.4 R8, [R0+0x10000] ;  /* 0x010000000008783b */ /* 0x000e680000000200 */
[----:B------:R-:W3:Y:S04]  /*18f50*/  LDSM.16.M88.4 R4, [R0+0x14000] ;  /* 0x014000000004783b */ /* 0x000ee80000000200 */
[----:B------:R-:W4:Y:S04]  /*18f60*/  LDSM.16.M88.4 R20, [R0+0x18000] ;  /* 0x018000000014783b */ /* 0x000f280000000200 */
[----:B------:R-:W3:Y:S04]  /*18f70*/  LDSM.16.M88.4 R12, [R0+0x1c000] ;  /* 0x01c00000000c783b */ /* 0x000ee80000000200 */
[----:B0-----:R-:W-:Y:S04]  /*18f80*/  STL [R1+0x3e9c], R27 ;  /* 0x003e9c1b01007387 */ /* 0x001fe80000100800 */
[----:B-1----:R-:W-:Y:S04]  /*18f90*/  STL [R1+0x3d34], R10 ;  /* 0x003d340a01007387 */ /* 0x002fe80000100800 */
[----:B------:R-:W-:Y:S04]  /*18fa0*/  STL [R1+0x3d30], R11 ;  /* 0x003d300b01007387 */ /* 0x000fe80000100800 */
[----:B---3--:R-:W-:Y:S04]  /*18fb0*/  STL.64 [R1+0x3ea8], R6 ;  /* 0x003ea80601007387 */ /* 0x008fe80000100a00 */
[----:B------:R-:W-:Y:S04]  /*18fc0*/  STL.64 [R1+0x3ea0], R4 ;  /* 0x003ea00401007387 */ /* 0x000fe80000100a00 */
[----:B------:R-:W0:Y:S04]  /*18fd0*/  LDSM.16.MT88.4 R4, [R16] ;  /* 0x000000001004783b */ /* 0x000e280000004200 */
[----:B----4-:R-:W-:Y:S04]  /*18fe0*/  STL [R1+0x3dec], R22 ;  /* 0x003dec1601007387 */ /* 0x010fe80000100800 */
[----:B------:R-:W-:Y:S04]  /*18ff0*/  STL [R1+0x3de8], R23 ;  /* 0x003de81701007387 */ /* 0x000fe80000100800 */
[----:B------:R-:W-:Y:S04]  /*19000*/  STL [R1+0x3d68], R15 ;  /* 0x003d680f01007387 */ /* 0x000fe80000100800 */
[----:B------:R-:W-:Y:S04]  /*19010*/  STL [R1+0x3e98], R14 ;  /* 0x003e980e01007387 */ /* 0x000fe80000100800 */
[----:B------:R-:W-:Y:S04]  /*19020*/  STL.64 [R1+0x3e90], R12 ;  /* 0x003e900c01007387 */ /* 0x000fe80000100a00 */
[----:B------:R1:W-:Y:S04]  /*19030*/  STL [R1+0x3788], R0 ;  /* 0x0037880001007387 */ /* 0x0003e80000100800 */
[----:B------:R-:W3:Y:S04]  /*19040*/  LDSM.16.MT88.4 R12, [R2] ;  /* 0x00000000020c783b */ /* 0x000ee80000004200 */
[----:B0-----:R-:W-:Y:S01]  /*19050*/  STL.64 [R1+0x70], R4 ;  /* 0x0000700401007387 */ /* 0x001fe20000100a00 */
[----:B------:R-:W-:Y:S01]  /*19060*/  IMAD.MOV.U32 R11, RZ, RZ, R4 ;  /* 0x000000ffff0b7224 */ /* 0x000fe200078e0004 */
[----:B------:R-:W-:Y:S01]  /*19070*/  MOV R10, R5 ;  /* 0x00000005000a7202 */ /* 0x000fe20000000f00 */
[----:B-1----:R-:W-:Y:S01]  /*19080*/  IMAD.MOV.U32 R0, RZ, RZ, R7 ;  /* 0x000000ffff007224 */ /* 0x002fe200078e0007 */
[----:B------:R-:W-:Y:S01]  /*19090*/  MOV R3, R6 ;  /* 0x0000000600037202 */ /* 0x000fe20000000f00 */
[----:B------:R-:W-:Y:S04]  /*190a0*/  STL.64 [R1+0x78], R6 ;  /* 0x0000780601007387 */ /* 0x000fe80000100a00 */
[----:B---3--:R-:W-:Y:S04]  /*190b0*/  STL.64 [R1+0x50], R12 ;  /* 0x0000500c01007387 */ /* 0x008fe80000100a00 */
[----:B------:R-:W-:Y:S04]  /*190c0*/  STL.64 [R1+0x58], R14 ;  /* 0x0000580e01007387 */ /* 0x000fe80000100a00 */
[----:B--2---:R-:W0:Y:S04]  /*190d0*/  LDSM.16.MT88.4 R4, [R29] ;  /* 0x000000001d04783b */ /* 0x004e280000004200 */
[----:B0-----:R-:W-:Y:S01]  /*190e0*/  STL.64 [R1+0x30], R4 ;  /* 0x0000300401007387 */ /* 0x001fe20000100a00 */
[----:B------:R-:W-:Y:S01]  /*190f0*/  MOV R15, R4 ;  /* 0x00000004000f7202 */ /* 0x000fe20000000f00 */
[----:B------:R-:W-:Y:S01]  /*19100*/  IMAD.MOV.U32 R13, RZ, RZ, R6 ;  /* 0x000000ffff0d7224 */ /* 0x000fe200078e0006 */
[----:B------:R-:W-:Y:S01]  /*19110*/  MOV R14, R5 ;  /* 0x00000005000e7202 */ /* 0x000fe20000000f00 */
[----:B------:R-:W-:Y:S01]  /*19120*/  STL.64 [R1+0x38], R6 ;  /* 0x0000380601007387 */ /* 0x000fe20000100a00 */
[----:B------:R-:W-:-:S03]  /*19130*/  MOV R12, R7 ;  /* 0x00000007000c7202 */ /* 0x000fc60000000f00 */
[----:B------:R-:W0:Y:S04]  /*19140*/  LDSM.16.MT88.4 R4, [R17+0x80] ;  /* 0x000080001104783b */ /* 0x000e280000004200 */
[----:B------:R-:W1:Y:S04]  /*19150*/  LDSM.16.MT88.4 R16, [R16+0x80] ;  /* 0x000080001010783b */ /* 0x000e680000004200 */
[----:B0-----:R-:W-:Y:S01]  /*19160*/  STL.64 [R1+0x80], R4 ;  /* 0x0000800401007387 */ /* 0x001fe20000100a00 */
[----:B------:R-:W-:Y:S01]  /*19170*/  MOV R23, R6 ;  /* 0x0000000600177202 */ /* 0x000fe20000000f00 */
[----:B------:R-:W-:Y:S01]  /*19180*/  IMAD.MOV.U32 R28, RZ, RZ, R5 ;  /* 0x000000ffff1c7224 */ /* 0x000fe200078e0005 */
[----:B------:R-:W-:Y:S01]  /*19190*/  MOV R22, R7 ;  /* 0x0000000700167202 */ /* 0x000fe20000000f00 */
[----:B------:R0:W-:Y:S01]  /*191a0*/  STL.64 [R1+0x88], R6 ;  /* 0x0000880601007387 */ /* 0x0001e20000100a00 */
[----:B------:R-:W-:-:S03]  /*191b0*/  MOV R27, R4 ;  /* 0x00000004001b7202 */ /* 0x000fc60000000f00 */
[----:B0-----:R-:W2:Y:S04]  /*191c0*/  LDL.LU.64 R6, [R1+0x3ea8] ;  /* 0x003ea80001067983 */ /* 0x001ea80000300a00 */
[----:B------:R-:W3:Y:S04]  /*191d0*/  LDL.LU.64 R4, [R1+0x3ea0] ;  /* 0x003ea00001047983 */ /* 0x000ee80000300a00 */
[----:B-1----:R-:W-:Y:S04]  /*191e0*/  STL.64 [R1+0x60], R16 ;  /* 0x0000601001007387 */ /* 0x002fe80000100a00 */
[----:B------:R-:W-:Y:S04]  /*191f0*/  STL.64 [R1+0x68], R18 ;  /* 0x0000681201007387 */ /* 0x000fe80000100a00 */
[----:B------:R-:W0:Y:S04]  /*19200*/  LDSM.16.MT88.4 R16, [R2+0x80] ;  /* 0x000080000210783b */ /* 0x000e280000004200 */
[----:B------:R-:W-:Y:S04]  /*19210*/  STL [R1+0x3df0], R2 ;  /* 0x003df00201007387 */ /* 0x000fe80000100800 */
[----:B0-----:R-:W-:Y:S04]  /*19220*/  STL.64 [R1+0x40], R16 ;  /* 0x0000401001007387 */ /* 0x001fe80000100a00 */
[----:B------:R-:W-:Y:S04]  /*19230*/  STL.64 [R1+0x48], R18 ;  /* 0x0000481201007387 */ /* 0x000fe80000100a00 */
[----:B------:R-:W0:Y:S04]  /*19240*/  LDSM.16.MT88.4 R16, [R29+0x80] ;  /* 0x000080001d10783b */ /* 0x000e280000004200 */
[----:B0-----:R-:W-:Y:S04]  /*19250*/  STL.64 [R1+0x3e68], R18 ;  /* 0x003e681201007387 */ /* 0x001fe80000100a00 */
[----:B------:R0:W-:Y:S02]  /*19260*/  STL.64 [R1+0x3e60], R16 ;  /* 0x003e601001007387 */ /* 0x0001e40000100a00 */
[----:B0-----:R-:W-:-:S02]  /*19270*/  IMAD.MOV.U32 R16, RZ, RZ, R27 ;  /* 0x000000ffff107224 */ /* 0x001fc400078e001b */
[----:B------:R-:W4:Y:S01]  /*19280*/  LDL.LU R27, [R1+0x3e9c] ;  /* 0x003e9c00011b7983 */ /* 0x000f220000300800 */
[----:B------:R-:W-:Y:S01]  /*19290*/  MOV R18, R23 ;  /* 0x0000001700127202 */ /* 0x000fe20000000f00 */
[----:B------:R-:W-:Y:S01]  /*192a0*/  IMAD.MOV.U32 R19, RZ, RZ, R22 ;  /* 0x000000ffff137224 */ /* 0x000fe200078e0016 */
[----:B------:R-:W-:-:S04]  /*192b0*/  MOV R17, R28 ;  /* 0x0000001c00117202 */ /* 0x000fc80000000f00 */
[----:B------:R0:W-:Y:S04]  /*192c0*/  STL.64 [R1+0x3e78], R18 ;  /* 0x003e781201007387 */ /* 0x0001e80000100a00 */
[----:B------:R1:W-:Y:S01]  /*192d0*/  STL.64 [R1+0x3e70], R16 ;  /* 0x003e701001007387 */ /* 0x0003e20000100a00 */
[----:B0-----:R-:W-:Y:S01]  /*192e0*/  IMAD.MOV.U32 R18, RZ, RZ, R13 ;  /* 0x000000ffff127224 */ /* 0x001fe200078e000d */
[----:B------:R-:W-:Y:S02]  /*192f0*/  MOV R19, R12 ;  /* 0x0000000c00137202 */ /* 0x000fe40000000f00 */
[----:B-1----:R-:W-:Y:S02]  /*19300*/  MOV R16, R15 ;  /* 0x0000000f00107202 */ /* 0x002fe40000000f00 */
[----:B------:R-:W-:Y:S01]  /*19310*/  MOV R17, R14 ;  /* 0x0000000e00117202 */ /* 0x000fe20000000f00 */
[----:B------:R0:W-:Y:S04]  /*19320*/  STL.64 [R1+0x3e88], R18 ;  /* 0x003e881201007387 */ /* 0x0001e80000100a00 */
[----:B------:R1:W-:Y:S04]  /*19330*/  STL.64 [R1+0x3e80], R16 ;  /* 0x003e801001007387 */ /* 0x0003e80000100a00 */
[----:B0-----:R-:W2:Y:S04]  /*19340*/  LDL.64 R18, [R1+0x58] ;  /* 0x0000580001127983 */ /* 0x001ea80000100a00 */
[----:B-1----:R-:W2:Y:S01]  /*19350*/  LDL.64 R16, [R1+0x50] ;  /* 0x0000500001107983 */ /* 0x002ea20000100a00 */
[C---:B----4-:R-:W-:Y:S11]  /*19360*/  HMMA.16816.F32 R12, R24.reuse, R8, RZ ;  /* 0x00000008180c723c */ /* 0x050ff600000018ff */
[----:B------:R-:W-:Y:S11]  /*19370*/  @!UPT UIADD3 URZ, URZ, URZ, URZ ;  /* 0x0000003f3f3ff290 */ /* 0x000ff6000fffe03f */
[----:B------:R-:W-:Y:S01]  /*19380*/  @!UPT UIADD3 URZ, URZ, URZ, URZ ;  /* 0x0000003f3f3ff290 */ /* 0x000fe2000fffe03f */
[----:B------:R-:W-:Y:S04]  /*19390*/  STL.64 [R1+0x180], R12 ;  /* 0x0001800c01007387 */ /* 0x000fe80000100a00 */
[----:B------:R3:W-:Y:S02]  /*193a0*/  STL.64 [R1+0x188], R14 ;  /* 0x0001880e01007387 */ /* 0x0007e40000100a00 */
[C---:B---3--:R-:W-:Y:S11]  /*193b0*/  HMMA.16816.F32 R12, R24.reuse, R4, RZ ;  /* 0x00000004180c723c */ /* 0x048ff600000018ff */
[----:B------:R-:W-:Y:S11]  /*193c0*/  @!UPT UIADD3 URZ, URZ, URZ, URZ ;  /* 0x0000003f3f3ff290 */ /* 0x000ff6000fffe03f */
[----:B------:R-:W-:Y:S01]  /*193d0*/  @!UPT UIADD3 URZ, URZ, URZ, URZ ;  /* 0x0000003f3f3ff290 */ /* 0x000fe2000fffe03f */
[----:B------:R-:W-:Y:S04]  /*193e0*/  STL.64 [R1+0x170], R12 ;  /* 0x0001700c01007387 */ /* 0x000fe80000100a00 */
[----:B------:R0:W-:Y:S02]  /*193f0*/  STL.64 [R1+0x178], R14 ;  /* 0x0001780e01007387 */ /* 0x0001e40000100a00 */
[----:B0-----:R-:W-:Y:S11]  /*19400*/  HMMA.16816.F32 R12, R24, R20, RZ ;  /* 0x00000014180c723c */ /* 0x001ff600000018ff */
[----:B------:R-:W-:Y:S11]  /*19410*/  @!UPT UIADD3 URZ, URZ, URZ, URZ ;  /* 0x0000003f3f3ff290 */ /* 0x000ff6000fffe03f */
[----:B------:R-:W-:Y:S01]  /*19420*/  @!UPT UIADD3 URZ, URZ, URZ, URZ ;  /* 0x0000003f3f3ff290 */ /* 0x000fe2000fffe03f */
[----:B------:R-:W-:Y:S04]  /*19430*/  STL.64 [R1+0x160], R12 ;  /* 0x0001600c01007387 */ /* 0x000fe80000100a00 */
[----:B------:R0:W-:Y:S04]  /*19440*/  STL.64 [R1+0x168], R14 ;  /* 0x0001680e01007387 */ /* 0x0001e80000100a00 */
[----:B0-----:R-:W3:Y:S04]  /*19450*/  LDL.LU R14, [R1+0x3e98] ;  /* 0x003e9800010e7983 */ /* 0x001ee80000300800 */
[----:B------:R-:W4:Y:S01]  /*19460*/  LDL.LU.64 R12, [R1+0x3e90] ;  /* 0x003e9000010c7983 */ /* 0x000f220000300a00 */
[----:B------:R-:W-:-:S03]  /*19470*/  MOV R22, R3 ;  /* 0x0000000300167202 */ /* 0x000fc60000000f00 */
[----:B------:R0:W-:Y:S01]  /*19480*/  STL [R1+0x3df8], R20 ;  /* 0x003df81401007387 */ /* 0x0001e20000100800 */
[----:B------:R-:W-:-:S03]  /*19490*/  MOV R23, R0 ;  /* 0x0000000000177202 */ /* 0x000fc60000000f00 */
[----:B------:R1:W-:Y:S01]  /*194a0*/  STL [R1+0x3df4], R21 ;  /* 0x003df41501007387 */ /* 0x0003e20000100800 */
[----:B0-----:R-:W-:Y:S01]  /*194b0*/  MOV R20, R11 ;  /* 0x0000000b00147202 */ /* 0x001fe20000000f00 */
[----:B-1----:R-:W-:-:S07]  /*194c0*/  IMAD.MOV.U32 R21, RZ, RZ, R10 ;  /* 0x000000ffff157224 */ /* 0x002fce00078e000a */
[----:B------:R-:W-:Y:S11]  /*194d0*/  HMMA.16816.F32 R20, R20, R8, RZ ;  /* 0x000000081414723c */ /* 0x000ff600000018ff */
[----:B------:R-:W-:Y:S11]  /*194e0*/  @!UPT UIADD3 URZ, URZ, URZ, URZ ;  /* 0x0000003f3f3ff290 */ /* 0x000ff6000fffe03f */
[----:B------:R-:W-:Y:S02]  /*194f0*/  @!UPT UIADD3 URZ, URZ, URZ, URZ ;  /* 0x0000003f3f3ff290 */ /* 0x000fe4000fffe03f */
[----:B------:R-:W-:Y:S02]  /*19500*/  MOV R10, R21 ;  /* 0x00000015000a7202 */ /* 0x000fe40000000f00 */
[----:B------:R-:W-:Y:S01]  /*19510*/  MOV R11, R22 ;  /* 0x00000016000b7202 */ /* 0x000fe20000000f00 */
[----:B--2---:R-:W-:Y:S01]  /*19520*/  IMAD.MOV.U32 R2, RZ, RZ, R19 ;  /* 0x000000ffff027224 */ /* 0x004fe200078e0013 */
[----:B----4-:R-:W-:Y:S11]  /*19530*/  HMMA.16816.F32 R24, R24, R12, RZ ;  /* 0x0000000c1818723c */ /* 0x010ff600000018ff */
[----:B------:R-:W-:Y:S11]  /*19540*/  @!UPT UIADD3 URZ, URZ, URZ, URZ ;  /* 0x0000003f3f3ff290 */ /* 0x000ff6000fffe03f */
[----:B------:R-:W-:Y:S01]  /*19550*/  @!UPT UIADD3 URZ, URZ, URZ, URZ ;  /* 0x0000003f3f3ff290 */ /* 0x000fe2000fffe03f */
[----:B------:R0:W-:Y:S01]  /*19560*/  STL.64 [R1+0x140], R24 ;  /* 0x0001401801007387 */ /* 0x0001e20000100a00 */
[----:B------:R-:W-:-:S03]  /*19570*/  IMAD.MOV.U32 R28, RZ, RZ, R27 ;  /* 0x000000ffff1c7224 */ /* 0x000fc600078e001b */
[----:B------:R1:W-:Y:S04]  /*19580*/  STL [R1+0x148], R26 ;  /* 0x0001481a01007387 */ /* 0x0003e80000100800 */
[----:B0-----:R-:W2:Y:S04]  /*19590*/  LDL.64 R24, [R1+0x40] ;  /* 0x0000400001187983 */ /* 0x001ea80000100a00 */
[----:B-1----:R-:W2:Y:S04]  /*195a0*/  LDL.64 R26, [R1+0x48] ;  /* 0x00004800011a7983 */ /* 0x002ea80000100a00 */
[----:B---3--:R0:W-:Y:S04]  /*195b0*/  STL [R1+0x3dc8], R14 ;  /* 0x003dc80e01007387 */ /* 0x0081e80000100800 */
[----:B------:R1:W-:Y:S04]  /*195c0*/  STL.64 [R1+0x3dc0], R12 ;  /* 0x003dc00c01007387 */ /* 0x0003e80000100a00 */
[----:B0-----:R-:W3:Y:S04]  /*195d0*/  LDL.64 R14, [R1+0x68] ;  /* 0x00006800010e7983 */ /* 0x001ee80000100a00 */
[----:B-1----:R-:W3:Y:S04]  /*195e0*/  LDL.64 R12, [R1+0x60] ;  /* 0x00006000010c7983 */ /* 0x002ee80000100a00 */
[----:B------:R-:W-:Y:S04]  /*195f0*/  STL [R1+0x3d38], R28 ;  /* 0x003d381c01007387 */ /* 0x000fe80000100800 */
[----:B------:R-:W-:Y:S04]  /*19600*/  STL [R1+0x130], R20 ;  /* 0x0001301401007387 */ /* 0x000fe80000100800 */
[----:B------:R0:W-:Y:S02]  /*19610*/  STL [R1+0x13c], R23 ;  /* 0x00013c1701007387 */ /* 0x0001e40000100800 */
[----:B0-----:R-:W-:Y:S02]  /*19620*/  HMMA.16816.F32 R20, R16, R8, RZ ;  /* 0x000000081014723c */ /* 0x001fe400000018ff */
[----:B------:R0:W-:Y:S04]  /*19630*/  STL [R1+0x3d40], R10 ;  /* 0x003d400a01007387 */ /* 0x0001e80000100800 */
[----:B------:R1:W-:Y:S01]  /*19640*/  STL [R1+0x3d3c], R11 ;  /* 0x003d3c0b01007387 */ /* 0x0003e20000100800 */
[----:B0-----:R-:W-:-:S02]  /*19650*/  MOV R10, R18 ;  /* 0x00000012000a7202 */ /* 0x001fc40000000f00 */
[----:B-1----:R-:W-:Y:S11]  /*19660*/  MOV R11, R17 ;  /* 0x00000011000b7202 */ /* 0x002ff60000000f00 */
[----:B------:R-:W-:Y:S03]  /*19670*/  @!UPT UIADD3 URZ, URZ, URZ, URZ ;  /* 0x0000003f3f3ff290 */ /* 0x000fe6000fffe03f */
[----:B------:R0:W-:Y:S04]  /*19680*/  STL.64 [R1+0x100], R20 ;  /* 0x0001001401007387 */ /* 0x0001e80000100a00 */
[----:B------:R-:W-:Y:S04]  /*19690*/  STL.64 [R1+0x108], R22 ;  /* 0x0001081601007387 */ /* 0x000fe80000100a00 */
[----:B------:R-:W4:Y:S01]  /*196a0*/  LDL.LU.64 R18, [R1+0x3e88] ;  /* 0x003e880001127983 */ /* 0x000f220000300a00 */
[----:B0-----:R-:W-:-:S03]  /*196b0*/  IMAD.MOV.U32 R20, RZ, RZ, R16 ;  /* 0x000000ffff147224 */ /* 0x001fc600078e0010 */
[----:B------:R-:W4:Y:S02]  /*196c0*/  LDL.LU.64 R16, [R1+0x3e80] ;  /* 0x003e800001107983 */ /* 0x000f240000300a00 */
[-C--:B----4-:R-:W-:Y:S11]  /*196d0*/  HMMA.16816.F32 R16, R16, R8.reuse, RZ ;  /* 0x000000081010723c */ /* 0x090ff600000018ff */
[----:B------:R-:W-:Y:S11]  /*196e0*/  @!UPT UIADD3 URZ, URZ, URZ, URZ ;  /* 0x0000003f3f3ff290 */ /* 0x000ff6000fffe03f */
[----:B------:R-:W-:Y:S01]  /*196f0*/  @!UPT UIADD3 URZ, URZ, URZ, URZ ;  /* 0x0000003f3f3ff290 */ /* 0x000fe2000fffe03f */
[----:B------:R-:W-:Y:S04]  /*19700*/  STL.64 [R1+0xd0], R16 ;  /* 0x0000d01001007387 */ /* 0x000fe80000100a00 */
[----:B------:R0:W-:Y:S04]  /*19710*/  STL.64 [R1+0xd8], R18 ;  /* 0x0000d81201007387 */ /* 0x0001e80000100a00 */
[----:B0-----:R-:W4:Y:S04]  /*19720*/  LDL.LU.64 R18, [R1+0x3e78] ;  /* 0x003e780001127983 */ /* 0x001f280000300a00 */
[----:B------:R-:W4:Y:S02]  /*19730*/  LDL.LU.64 R16, [R1+0x3e70] ;  /* 0x003e700001107983 */ /* 0x000f240000300a00 */
[-C--:B----4-:R-:W-:Y:S11]  /*19740*/  HMMA.16816.F32 R16, R16, R8.reuse, RZ ;  /* 0x000000081010723c */ /* 0x090ff600000018ff */
[----:B------:R-:W-:Y:S11]  /*19750*/  @!UPT UIADD3 URZ, URZ, URZ, URZ ;  /* 0x0000003f3f3ff290 */ /* 0x000ff6000fffe03f */
[----:B------:R-:W-:Y:S01]  /*19760*/  @!UPT UIADD3 URZ, URZ, URZ, URZ ;  /* 0x0000003f3f3ff290 */ /* 0x000fe2000fffe03f */
[----:B------:R-:W-:Y:S04]  /*19770*/  STL.64 [R1+0xa0], R16 ;  /* 0x0000a01001007387 */ /* 0x000fe80000100a00 */
[----:B------:R3:W-:Y:S02]  /*19780*/  STL.64 [R1+0xa8], R18 ;  /* 0x0000a81201007387 */ /* 0x0007e40000100a00 */
[-C--:B---3--:R-:W-:Y:S11]  /*19790*/  HMMA.16816.F32 R16, R12, R8.reuse, RZ ;  /* 0x000000080c10723c */ /* 0x088ff600000018ff */
[----:B------:R-:W-:Y:S11]  /*197a0*/  @!UPT UIADD3 URZ, URZ, URZ, URZ ;  /* 0x0000003f3f3ff290 */ /* 0x000ff6000fffe03f */
[----:B------:R-:W-:Y:S01]  /*197b0*/  @!UPT UIADD3 URZ, URZ, URZ, URZ ;  /* 0x0000003f3f3ff290 */ /* 0x000fe2000fffe03f */
[----:B------:R-:W-:Y:S04]  /*197c0*/  STL.64 [R1+0x1c0], R16 ;  /* 0x0001c01001007387 */ /* 0x000fe80000100a00 */
[----:B------:R0:W-:Y:S04]  /*197d0*/  STL.64 [R1+0x1c8], R18 ;  /* 0x0001c81201007387 */ /* 0x0001e80000100a00 */
[----:B0-----:R-:W3:Y:S04]  /*197e0*/  LDL.LU.64 R18, [R1+0x3e68] ;  /* 0x003e680001127983 */ /* 0x001ee80000300a00 */
[----:B------:R-:W3:Y:S04]  /*197f0*/  LDL.LU.64 R16, [R1+0x3e60] ;  /* 0x003e600001107983 */ /* 0x000ee80000300a00 */
[----:B------:R-:W-:Y:S04]  /*19800*/  STL.64 [R1+0x3e28], R14 ;  /* 0x003e280e01007387 */ /* 0x000fe80000100a00 */
[----:B------:R2:W-:Y:S02]  /*19810*/  STL.64 [R1+0x3e20], R12 ;  /* 0x003e200c01007387 */ /* 0x0005e40000100a00 */
[----:B--2---:R-:W-:Y:S11]  /*19820*/  HMMA.16816.F32 R12, R24, R8, RZ ;  /* 0x00000008180c723c */ /* 0x004ff600000018ff */
[----:B------:R-:W-:Y:S11]  /*19830*/  @!UPT UIADD3 URZ, URZ, URZ, URZ ;  /* 0x0000003f3f3ff290 */ /* 0x000ff6000fffe03f */
[----:B------:R-:W-:Y:S01]  /*19840*/  @!UPT UIADD3 URZ, URZ, URZ, URZ ;  /* 0x0000003f3f3ff290 */ /* 0x000fe2000fffe03f */
[----:B------:R0:W-:Y:S04]  /*19850*/  STL.64 [R1+0x210], R12 ;  /* 0x0002100c01007387 */ /* 0x0001e80000100a00 */
[----:B------:R-:W-:Y:S01]  /*19860*/  STL.64 [R1+0x218], R14 ;  /* 0x0002180e01007387 */ /* 0x000fe20000100a00 */
[----:B0-----:R-:W-:Y:S02]  /*19870*/  MOV R13, R24 ;  /* 0x00000018000d7202 */ /* 0x001fe40000000f00 */
[----:B------:R-:W-:-:S05]  /*19880*/  MOV R12, R25 ;  /* 0x00000019000c7202 */ /* 0x000fca0000000f00 */
[----:B------:R0:W-:Y:S04]  /*19890*/  STL.64 [R1+0x3e30], R12 ;  /* 0x003e300c01007387 */ /* 0x0001e80000100a00 */
[----:B0-----:R-:W2:Y:S04]  /*198a0*/  LDL.LU.64 R12, [R1+0x30] ;  /* 0x00003000010c7983 */ /* 0x001ea80000300a00 */
[----:B------:R-:W4:Y:S01]  /*198b0*/  LDL.LU.64 R14, [R1+0x38] ;  /* 0x00003800010e7983 */ /* 0x000f220000300a00 */
[----:B------:R-:W-:Y:S02]  /*198c0*/  MOV R0, R27 ;  /* 0x0000001b00007202 */ /* 0x000fe40000000f00 */
[----:B------:R-:W-:Y:S01]  /*198d0*/  MOV R27, R29 ;  /* 0x0000001d001b7202 */ /* 0x000fe20000000f00 */
[----:B------:R-:W-:Y:S01]  /*198e0*/  IMAD.MOV.U32 R3, RZ, RZ, R26 ;  /* 0x000000ffff037224 */ /* 0x000fe200078e001a */
[----:B------:R-:W-:Y:S01]  /*198f0*/  MOV R26, R10 ;  /* 0x0000000a001a7202 */ /* 0x000fe20000000f00 */
[----:B------:R-:W-:Y:S01]  /*19900*/  IMAD.MOV.U32 R24, RZ, RZ, R20 ;  /* 0x000000ffff187224 */ /* 0x000fe200078e0014 */
[----:B------:R-:W-:Y:S01]  /*19910*/  MOV R25, R11 ;  /* 0x0000000b00197202 */ /* 0x000fe20000000f00 */
[----:B----4-:R-:W-:Y:S04]  /*19920*/  STL.64 [R1+0x3e48], R14 ;  /* 0x003e480e01007387 */ /* 0x010fe80000100a00 */
[----:B--2---:R3:W-:Y:S02]  /*19930*/  STL.64 [R1+0x3e40], R12 ;  /* 0x003e400c01007387 */ /* 0x0047e40000100a00 */
[----:B---3--:R-:W-:Y:S02]  /*19940*/  HMMA.16816.F32 R12, R16, R8, RZ ;  /* 0x00000008100c723c */ /* 0x008fe400000018ff */
[----:B------:R0:W-:Y:S02]  /*19950*/  STL [R1+0x3e38], R27 ;  /* 0x003e381b01007387 */ /* 0x0001e40000100800 */
[----:B0-----:R-:W-:Y:S11]  /*19960*/  IMAD.MOV.U32 R27, RZ, RZ, R2 ;  /* 0x000000ffff1b7224 */ /* 0x001ff600078e0002 */
[----:B------:R-:W-:Y:S08]  /*19970*/  @!UPT UIADD3 URZ, URZ, URZ, URZ ;  /* 0x0000003f3f3ff290 */ /* 0x000ff0000fffe03f */
[----:B------:R-:W-:Y:S04]  /*19980*/  STL.64 [R1+0x240], R12 ;  /* 0x0002400c01007387 */ /* 0x000fe80000100a00 */
[----:B------:R-:W-:Y:S04]  /*19990*/  STL.64 [R1+0x248], R14 ;  /* 0x0002480e01007387 */ /* 0x000fe80000100a00 */
[----:B------:R0:W-:Y:S04]  /*199a0*/  STL.64 [R1+0x3e58], R26 ;  /* 0x003e581a01007387 */ /* 0x0001e80000100a00 */
[----:B------:R1:W-:Y:S04]  /*199b0*/  STL.64 [R1+0x3e50], R24 ;  /* 0x003e501801007387 */ /* 0x0003e80000100a00 */
[----:B0-----:R-:W2:Y:S04]  /*199c0*/  LDL.64 R26, [R1+0x78] ;  /* 0x00007800011a7983 */ /* 0x001ea80000100a00 */
[----:B-1----:R-:W3:Y:S04]  /*199d0*/  LDL.64 R24, [R1+0x70] ;  /* 0x0000700001187983 */ /* 0x002ee80000100a00 */
[----:B------:R0:W-:Y:S04]  /*199e0*/  STL.64 [R1+0x3e18], R18 ;  /* 0x003e181201007387 */ /* 0x0001e80000100a00 */
[----:B------:R1:W-:Y:S04]  /*199f0*/  STL.64 [R1+0x3e10], R16 ;  /* 0x003e101001007387 */ /* 0x0003e80000100a00 */
[----:B------:R-:W4:Y:S04]  /*19a00*/  LDL R9, [R1+0x1514] ;  /* 0x0015140001097983 */ /* 0x000f280000100800 */
[----:B0-----:R-:W4:Y:S04]  /*19a10*/  LDL.64 R18, [R1+0x88] ;  /* 0x0000880001127983 */ /* 0x001f280000100a00 */
[----:B-1----:R-:W4:Y:S01]  /*19a20*/  LDL.64 R16, [R1+0x80] ;  /* 0x0000800001107983 */ /* 0x002f220000100a00 */
[----:B--2---:R-:W-:Y:S01]  /*19a30*/  IMAD.MOV.U32 R2, RZ, RZ, R26 ;  /* 0x000000ffff027224 */ /* 0x004fe200078e001a */
[----:B------:R-:W-:Y:S01]  /*19a40*/  MOV R22, R27 ;  /* 0x0000001b00167202 */ /* 0x000fe20000000f00 */
[----:B---3--:R-:W-:Y:S01]  /*19a50*/  HMMA.16816.F32 R12, R24, R4, RZ ;  /* 0x00000004180c723c */ /* 0x008fe200000018ff */
[----:B------:R-:W-:Y:S01]  /*19a60*/  MOV R20, R24 ;  /* 0x0000001800147202 */ /* 0x000fe20000000f00 */
[----:B------:R-:W2:Y:S01]  /*19a70*/  LDL.LU.64 R26, [R1+0x3e58] ;  /* 0x003e5800011a7983 */ /* 0x000ea20000300a00 */
[----:B------:R-:W-:-:S03]  /*19a80*/  MOV R21, R25 ;  /* 0x0000001900157202 */ /* 0x000fc60000000f00 */
[----:B------:R-:W2:Y:S11]  /*19a90*/  LDL.LU.64 R24, [R1+0x3e50] ;  /* 0x003e500001187983 */ /* 0x000eb60000300a00 */
[----:B------:R-:W-:Y:S06]  /*19aa0*/  @!UPT UIADD3 URZ, URZ, URZ, URZ ;  /* 0x0000003f3f3ff290 */ /* 0x000fec000fffe03f */
[----:B------:R0:W-:Y:S01]  /*19ab0*/  STL [R1+0x128], R14 ;  /* 0x0001280e01007387 */ /* 0x0001e20000100800 */
[----:B------:R-:W-:Y:S01]  /*19ac0*/  MOV R28, R15 ;  /* 0x0000000f001c7202 */ /* 0x000fe20000000f00 */
[----:B------:R-:W-:Y:S01]  /*19ad0*/  IMAD.MOV.U32 R11, RZ, RZ, R13 ;  /* 0x000000ffff0b7224 */ /* 0x000fe200078e000d */
[----:B------:R-:W-:Y:S01]  /*19ae0*/  MOV R10, R12 ;  /* 0x0000000c000a7202 */ /* 0x000fe20000000f00 */
[----:B0-----:R-:W3:Y:S04]  /*19af0*/  LDL.LU.64 R14, [R1+0x3e48] ;  /* 0x003e4800010e7983 */ /* 0x001ee80000300a00 */
[----:B------:R-:W3:Y:S04]  /*19b00*/  LDL.LU.64 R12, [R1+0x3e40] ;  /* 0x003e4000010c7983 */ /* 0x000ee80000300a00 */
[----:B------:R-:W-:Y:S04]  /*19b10*/  STL [R1+0x3d4c], R10 ;  /* 0x003d4c0a01007387 */ /* 0x000fe80000100800 */
[----:B------:R-:W-:Y:S04]  /*19b20*/  STL [R1+0x3d48], R11 ;  /* 0x003d480b01007387 */ /* 0x000fe80000100800 */
[----:B------:R-:W-:Y:S01]  /*19b30*/  STL [R1+0x3d44], R28 ;  /* 0x003d441c01007387 */ /* 0x000fe20000100800 */
[-C--:B--2---:R-:W-:Y:S11]  /*19b40*/  HMMA.16816.F32 R24, R24, R4.reuse, RZ ;  /* 0x000000041818723c */ /* 0x084ff600000018ff */
[----:B------:R-:W-:Y:S11]  /*19b50*/  @!UPT UIADD3 URZ, URZ, URZ, URZ ;  /* 0x0000003f3f3ff290 */ /* 0x000ff6000fffe03f */
[----:B------:R-:W-:Y:S01]  /*19b60*/  @!UPT UIADD3 URZ, URZ, URZ, URZ ;  /* 0x0000003f3f3ff290 */ /* 0x000fe2000fffe03f */
[----:B------:R-:W-:Y:S04]  /*19b70*/  STL.64 [R1+0xf0], R24 ;  /* 0x0000f01801007387 */ /* 0x000fe80000100a00 */
[----:B------:R3:W-:Y:S02]  /*19b80*/  STL.64 [R1+0xf8], R26 ;  /* 0x0000f81a01007387 */ /* 0x0007e40000100a00 */
[----:B---3--:R-:W-:Y:S01]  /*19b90*/  HMMA.16816.F32 R24, R12, R4, RZ ;  /* 0x000000040c18723c */ /* 0x008fe200000018ff */
[----:B------:R-:W-:Y:S01]  /*19ba0*/  MOV R23, R12 ;  /* 0x0000000c00177202 */ /* 0x000fe20000000f00 */
[----:B------:R-:W-:Y:S11]  /*19bb0*/  IMAD.MOV.U32 R29, RZ, RZ, R13 ;  /* 0x000000ffff1d7224 */ /* 0x000ff600078e000d */
[----:B------:R-:W-:Y:S10]  /*19bc0*/  @!UPT UIADD3 URZ, URZ, URZ, URZ ;  /* 0x0000003f3f3ff290 */ /* 0x000ff4000fffe03f */
[----:B------:R-:W-:Y:S04]  /*19bd0*/  STL.64 [R1+0xc0], R24 ;  /* 0x0000c01801007387 */ /* 0x000fe80000100a00 */
[----:B------:R0:W-:Y:S04]  /*19be0*/  STL.64 [R1+0xc8], R26 ;  /* 0x0000c81a01007387 */ /* 0x0001e80000100a00 */
[----:B0-----:R-:W2:Y:S04]  /*19bf0*/  LDL.LU R27, [R1+0x3e38] ;  /* 0x003e3800011b7983 */ /* 0x001ea80000300800 */
[----:B------:R-:W3:Y:S01]  /*19c00*/  LDL.LU.64 R12, [R1+0x3e30] ;  /* 0x003e3000010c7983 */ /* 0x000ee20000300a00 */
[----:B------:R-:W-:-:S03]  /*19c10*/  MOV R28, R14 ;  /* 0x0000000e001c7202 */ /* 0x000fc60000000f00 */
[----:B------:R-:W-:Y:S01]  /*19c20*/  STL.64 [R1+0x3e08], R22 ;  /* 0x003e081601007387 */ /* 0x000fe20000100a00 */
[----:B------:R-:W-:-:S03]  /*19c30*/  MOV R11, R15 ;  /* 0x0000000f000b7202 */ /* 0x000fc60000000f00 */
[----:B------:R3:W-:Y:S02]  /*19c40*/  STL.64 [R1+0x3e00], R20 ;  /* 0x003e001401007387 */ /* 0x0007e40000100a00 */
[----:B---3--:R-:W-:Y:S01]  /*19c50*/  IMAD.MOV.U32 R20, RZ, RZ, R13 ;  /* 0x000000ffff147224 */ /* 0x008fe200078e000d */
[----:B------:R-:W-:Y:S02]  /*19c60*/  MOV R21, R12 ;  /* 0x0000000c00157202 */ /* 0x000fe40000000f00 */
[----:B----4-:R-:W-:Y:S11]  /*19c70*/  HMMA.16816.F32 R12, R16, R4, RZ ;  /* 0x00000004100c723c */ /* 0x010ff600000018ff */
[----:B------:R-:W-:Y:S11]  /*19c80*/  @!UPT UIADD3 URZ, URZ, URZ, URZ ;  /* 0x0000003f3f3ff290 */ /* 0x000ff6000fffe03f */
[----:B------:R-:W-:Y:S01]  /*19c90*/  @!UPT UIADD3 URZ, URZ, URZ, URZ ;  /* 0x0000003f3f3ff290 */ /* 0x000fe2000fffe03f */
[----:B------:R-:W-:Y:S04]  /*19ca0*/  STL.64 [R1+0x150], R12 ;  /* 0x0001500c01007387 */ /* 0x000fe80000100a00 */
[----:B------:R0:W-:Y:S04]  /*19cb0*/  STL.64 [R1+0x158], R14 ;  /* 0x0001580e01007387 */ /* 0x0001e80000100a00 */
[----:B0-----:R-:W3:Y:S04]  /*19cc0*/  LDL.LU.64 R14, [R1+0x3e28] ;  /* 0x003e2800010e7983 */ /* 0x001ee80000300a00 */
[----:B------:R-:W3:Y:S01]  /*19cd0*/  LDL.LU.64 R12, [R1+0x3e20] ;  /* 0x003e2000010c7983 */ /* 0x000ee20000300a00 */
[----:B------:R-:W-:Y:S01]  /*19ce0*/  MOV R22, R3 ;  /* 0x0000000300167202 */ /* 0x000fe20000000f00 */
[----:B------:R-:W-:Y:S01]  /*19cf0*/  IMAD.MOV.U32 R23, RZ, RZ, R0 ;  /* 0x000000ffff177224 */ /* 0x000fe200078e0000 */
[----:B------:R-:W-:Y:S01]  /*19d00*/  MOV R24, R16 ;  /* 0x0000001000187202 */ /* 0x000fe20000000f00 */
[----:B------:R-:W-:Y:S01]  /*19d10*/  IMAD.MOV.U32 R3, RZ, RZ, R18 ;  /* 0x000000ffff037224 */ /* 0x000fe200078e0012 */
[----:B------:R-:W-:-:S02]  /*19d20*/  MOV R8, R17 ;  /* 0x0000001100087202 */ /* 0x000fc40000000f00 */
[----:B------:R-:W-:Y:S01]  /*19d30*/  MOV R0, R19 ;  /* 0x0000001300007202 */ /* 0x000fe20000000f00 */
[----:B--2---:R-:W-:Y:S04]  /*19d40*/  STL [R1+0x3de0], R27 ;  /* 0x003de01b01007387 */ /* 0x004fe80000100800 */
[----:B------:R0:W-:Y:S04]  /*19d50*/  STL [R1+0x3de4], R24 ;  /* 0x003de41801007387 */ /* 0x0001e80000100800 */
[----:B0-----:R-:W2:Y:S04]  /*19d60*/  LDL.LU.64 R24, [R1+0x50] ;  /* 0x0000500001187983 */ /* 0x001ea80000300a00 */
[----:B------:R-:W2:Y:S04]  /*19d70*/  LDL.LU.64 R26, [R1+0x58] ;  /* 0x00005800011a7983 */ /* 0x000ea80000300a00 */
[----:B------:R-:W4:Y:S01]  /*19d80*/  LDL R10, [R1+0x640] ;  /* 0x00064000010a7983 */ /* 0x000f220000100800 */
[-C--:B---3--:R-:W-:Y:S11]  /*19d90*/  HMMA.16816.F32 R16, R12, R4.reuse, RZ ;  /* 0x000000040c10723c */ /* 0x088ff600000018ff */
[----:B------:R-:W-:Y:S11]  /*19da0*/  @!UPT UIADD3 URZ, URZ, URZ, URZ ;  /* 0x0000003f3f3ff290 */ /* 0x000ff6000fffe03f */
[----:B------:R-:W-:Y:S01]  /*19db0*/  @!UPT UIADD3 URZ, URZ, URZ, URZ ;  /* 0x0000003f3f3ff290 */ /* 0x000fe2000fffe03f */
[----:B------:R-:W-:Y:S04]  /*19dc0*/  STL.64 [R1+0x1e0], R16 ;  /* 0x0001e01001007387 */ /* 0x000fe80000100a00 */
[----:B------:R0:W-:Y:S04]  /*19dd0*/  STL.64 [R1+0x1e8], R18 ;  /* 0x0001e81201007387 */ /* 0x0001e80000100a00 */
[----:B0-----:R-:W3:Y:S04]  /*19de0*/  LDL.LU.64 R18, [R1+0x3e18] ;  /* 0x003e180001127983 */ /* 0x001ee80000300a00 */
[----:B------:R-:W3:Y:S01]  /*19df0*/  LDL.LU.64 R16, [R1+0x3e10] ;  /* 0x003e100001107983 */ /* 0x000ee20000300a00 */
[-C--:B------:R-:W-:Y:S11]  /*19e00*/  HMMA.16816.F32 R20, R20, R4.reuse, RZ ;  /* 0x000000041414723c */ /* 0x080ff600000018ff */
[----:B------:R-:W-:Y:S11]  /*19e10*/  @!UPT UIADD3 URZ, URZ, URZ, URZ ;  /* 0x0000003f3f3ff290 */ /* 0x000ff6000fffe03f */
[----:B------:R-:W-:Y:S01]  /*19e20*/  @!UPT UIADD3 URZ, URZ, URZ, URZ ;  /* 0x0000003f3f3ff290 */ /* 0x000fe2000fffe03f */
[----:B------:R-:W-:Y:S04]  /*19e30*/  STL.64 [R1+0x220], R20 ;  /* 0x0002201401007387 */ /* 0x000fe80000100a00 */
[----:B------:R3:W-:Y:S02]  /*19e40*/  STL.64 [R1+0x228], R22 ;  /* 0x0002281601007387 */ /* 0x0007e40000100a00 */
[----:B---3--:R-:W-:Y:S11]  /*19e50*/  HMMA.16816.F32 R20, R16, R4, RZ ;  /* 0x000000041014723c */ /* 0x008ff600000018ff */
[----:B------:R-:W-:Y:S11]  /*19e60*/  @!UPT UIADD3 URZ, URZ, URZ, URZ ;  /* 0x0000003f3f3ff290 */ /* 0x000ff6000fffe03f */
[----:B------:R-:W-:Y:S01]  /*19e70*/  @!UPT UIADD3 URZ, URZ, URZ, URZ ;  /* 0x0000003f3f3ff290 */ /* 0x000fe2000fffe03f */
[----:B------:R-:W-:Y:S04]  /*19e80*/  STL.64 [R1+0x250], R20 ;  /* 0x0002501401007387 */ /* 0x000fe80000100a00 */
[----:B------:R0:W-:Y:S04]  /*19e90*/  STL.64 [R1+0x258], R22 ;  /* 0x0002581601007387 */ /* 0x0001e80000100a00 */
[----:B0-----:R-:W3:Y:S04]  /*19ea0*/  LDL.LU.64 R22, [R1+0x3e08] ;  /* 0x003e080001167983 */ /* 0x001ee80000300a00 */
[----:B------:R-:W2:Y:S04]  /*19eb0*/  LDL.LU.64 R20, [R1+0x3e00] ;  /* 0x003e000001147983 */ /* 0x000ea80000300a00 */
[----:B------:R-:W-:Y:S04]  /*19ec0*/  STL.64 [R1+0x3db8], R18 ;  /* 0x003db81201007387 */ /* 0x000fe80000100a00 */
[----:B------:R2:W-:Y:S02]  /*19ed0*/  STL.64 [R1+0x3db0], R16 ;  /* 0x003db01001007387 */ /* 0x0005e40000100a00 */
[----:B--2---:R-:W-:Y:S01]  /*19ee0*/  MOV R16, R20 ;  /* 0x0000001400107202 */ /* 0x004fe20000000f00 */
[----:B------:R-:W-:Y:S01]  /*19ef0*/  IMAD.MOV.U32 R17, RZ, RZ, R21 ;  /* 0x000000ffff117224 */ /* 0x000fe200078e0015 */
[----:B------:R-:W2:Y:S04]  /*19f00*/  LDL.LU R20, [R1+0x3df8] ;  /* 0x003df80001147983 */ /* 0x000ea80000300800 */
[----:B------:R-:W2:Y:S01]  /*19f10*/  LDL.LU R21, [R1+0x3df4] ;  /* 0x003df40001157983 */ /* 0x000ea20000300800 */
[----:B------:R-:W-:-:S02]  /*19f20*/  MOV R18, R2 ;  /* 0x0000000200127202 */ /* 0x000fc40000000f00 */
[----:B---3--:R-:W-:Y:S01]  /*19f30*/  MOV R19, R22 ;  /* 0x0000001600137202 */ /* 0x008fe20000000f00 */
[----:B------:R-:W3:Y:S01]  /*19f40*/  LDL.LU R2, [R1+0x3df0] ;  /* 0x003df00001027983 */ /* 0x000ee20000300800 */
[----:B------:R-:W-:-:S03]  /*19f50*/  IMAD.MOV.U32 R4, RZ, RZ, R23 ;  /* 0x000000ffff047224 */ /* 0x000fc600078e0017 */
[----:B------:R-:W3:Y:S04]  /*19f60*/  LDL.LU R22, [R1+0x3dec] ;  /* 0x003dec0001167983 */ /* 0x000ee80000300800 */
[----:B------:R0:W-:Y:S04]  /*19f70*/  STL.64 [R1+0x3d80], R6 ;  /* 0x003d800601007387 */ /* 0x0001e80000100a00 */
[----:B------:R-:W3:Y:S01]  /*19f80*/  LDL.LU R23, [R1+0x3de8] ;  /* 0x003de80001177983 */ /* 0x000ee20000300800 */
[----:B0-----:R-:W-:Y:S01]  /*19f90*/  MOV R6, R28 ;  /* 0x0000001c00067202 */ /* 0x001fe20000000f00 */
[----:B------:R-:W-:Y:S01]  /*19fa0*/  IMAD.MOV.U32 R7, RZ, RZ, R11 ;  /* 0x000000ffff077224 */ /* 0x000fe200078e000b */
[-C--:B--2---:R-:W-:Y:S11]  /*19fb0*/  HMMA.16816.F32 R16, R16, R20.reuse, RZ ;  /* 0x000000141010723c */ /* 0x084ff600000018ff */
[----:B------:R-:W-:Y:S11]  /*19fc0*/  @!UPT UIADD3 URZ, URZ, URZ, URZ ;  /* 0x0000003f3f3ff290 */ /* 0x000ff6000fffe03f */
[----:B------:R-:W-:Y:S01]  /*19fd0*/  @!UPT UIADD3 URZ, URZ, URZ, URZ ;  /* 0x0000003f3f3ff290 */ /* 0x000fe2000fffe03f */
[----:B------:R-:W-:Y:S01]  /*19fe0*/  STL [R1+0x114], R17 ;  /* 0x0001141101007387 */ /* 0x000fe20000100800 */
[----:B------:R-:W-:Y:S02]  /*19ff0*/  MOV R11, R16 ;  /* 0x00000010000b7202 */ /* 0x000fe40000000f00 */
[----:B------:R-:W-:Y:S01]  /*1a000*/  MOV R28, R18 ;  /* 0x00000012001c7202 */ /* 0x000fe20000000f00 */
[----:B------:R0:W-:Y:S02]  /*1a010*/  STL [R1+0x11c], R19 ;  /* 0x00011c1301007387 */ /* 0x0001e40000100800 */
[----:B0-----:R-:W-:Y:S02]  /*1a020*/  HMMA.16816.F32 R16, R24, R20, RZ ;  /* 0x000000141810723c */ /* 0x001fe400000018ff */
[----:B------:R-:W-:Y:S04]  /*1a030*/  STL [R1+0x3d5c], R11 ;  /* 0x003d5c0b01007387 */ /* 0x000fe80000100800 */
[----:B------:R-:W-:Y:S11]  /*1a040*/  STL [R1+0x3d54], R28 ;  /* 0x003d541c01007387 */ /* 0x000ff60000100800 */
[----:B------:R-:W-:Y:S06]  /*1a050*/  @!UPT UIADD3 URZ, URZ, URZ, URZ ;  /* 0x0000003f3f3ff290 */ /* 0x000fec000fffe03f */
[----:B------:R-:W-:Y:S04]  /*1a060*/  STL.64 [R1+0xe0], R16 ;  /* 0x0000e01001007387 */ /* 0x000fe80000100a00 */
[----:B------:R0:W-:Y:S02]  /*1a070*/  STL.64 [R1+0xe8], R18 ;  /* 0x0000e81201007387 */ /* 0x0001e40000100a00 */
[----:B0-----:R-:W-:Y:S02]  /*1a080*/  IMAD.MOV.U32 R19, RZ, RZ, R24 ;  /* 0x000000ffff137224 */ /* 0x001fe400078e0018 */
[----:B------:R-:W2:Y:S01]  /*1a090*/  LDL.LU R24, [R1+0x3de4] ;  /* 0x003de40001187983 */ /* 0x000ea20000300800 */
[----:B------:R-:W-:Y:S01]  /*1a0a0*/  MOV R18, R25 ;  /* 0x0000001900127202 */ /* 0x000fe20000000f00 */
[----:B------:R-:W-:Y:S01]  /*1a0b0*/  IMAD.MOV.U32 R16, RZ, RZ, R27 ;  /* 0x000000ffff107224 */ /* 0x000fe200078e001b */
[----:B------:R-:W-:-:S02]  /*1a0c0*/  MOV R5, R29 ;  /* 0x0000001d00057202 */ /* 0x000fc40000000f00 */
[----:B------:R-:W-:Y:S01]  /*1a0d0*/  MOV R17, R26 ;  /* 0x0000001a00117202 */ /* 0x000fe20000000f00 */
[----:B------:R0:W-:Y:S04]  /*1a0e0*/  STL.64 [R1+0x3dd8], R18 ;  /* 0x003dd81201007387 */ /* 0x0001e80000100a00 */
[----:B------:R1:W-:Y:S01]  /*1a0f0*/  STL.64 [R1+0x3dd0], R16 ;  /* 0x003dd01001007387 */ /* 0x0003e20000100a00 */
[----:B0-----:R-:W-:Y:S01]  /*1a100*/  IMAD.MOV.U32 R18, RZ, RZ, R3 ;  /* 0x000000ffff127224 */ /* 0x001fe200078e0003 */
[----:B------:R-:W-:Y:S02]  /*1a110*/  MOV R19, R0 ;  /* 0x0000000000137202 */ /* 0x000fe40000000f00 */
[----:B-1----:R-:W-:Y:S02]  /*1a120*/  MOV R17, R8 ;  /* 0x0000000800117202 */ /* 0x002fe40000000f00 */
[----:B--2---:R-:W-:-:S02]  /*1a130*/  MOV R16, R24 ;  /* 0x0000001800107202 */ /* 0x004fc40000000f00 */
[-C--:B------:R-:W-:Y:S08]  /*1a140*/  HMMA.16816.F32 R24, R4, R20.reuse, RZ ;  /* 0x000000140418723c */ /* 0x080ff000000018ff */
[----:B------:R-:W-:Y:S11]  /*1a150*/  HMMA.16816.F32 R16, R16, R20, RZ ;  /* 0x000000141010723c */ /* 0x000ff600000018ff */
[----:B------:R-:W-:Y:S04]  /*1a160*/  @!UPT UIADD3 URZ, URZ, URZ, URZ ;  /* 0x0000003f3f3ff290 */ /* 0x000fe8000fffe03f */
[----:B------:R-:W-:Y:S01]  /*1a170*/  STL [R1+0xb0], R24 ;  /* 0x0000b01801007387 */ /* 0x000fe20000100800 */
[----:B------:R-:W-:Y:S01]  /*1a180*/  MOV R0, R27 ;  /* 0x0000001b00007202 */ /* 0x000fe20000000f00 */
[----:B------:R-:W-:Y:S02]  /*1a190*/  IMAD.MOV.U32 R3, RZ, RZ, R26 ;  /* 0x000000ffff037224 */ /* 0x000fe400078e001a */
[----:B------:R-:W2:Y:S01]  /*1a1a0*/  LDL.LU R27, [R1+0x3de0] ;  /* 0x003de000011b7983 */ /* 0x000ea20000300800 */
[----:B------:R-:W-:-:S03]  /*1a1b0*/  MOV R29, R25 ;  /* 0x00000019001d7202 */ /* 0x000fc60000000f00 */
[----:B------:R-:W-:Y:S04]  /*1a1c0*/  STL.64 [R1+0x3d90], R6 ;  /* 0x003d900601007387 */ /* 0x000fe80000100a00 */
[----:B------:R0:W-:Y:S01]  /*1a1d0*/  STL.64 [R1+0x3d88], R4 ;  /* 0x003d880401007387 */ /* 0x0001e20000100a00 */
[----:B------:R-:W-:-:S03]  /*1a1e0*/  MOV R8, R19 ;  /* 0x0000001300087202 */ /* 0x000fc60000000f00 */
[----:B0-----:R-:W3:Y:S04]  /*1a1f0*/  LDL.LU.64 R4, [R1+0x40] ;  /* 0x0000400001047983 */ /* 0x001ee80000300a00 */
[----:B------:R-:W3:Y:S04]  /*1a200*/  LDL.LU.64 R6, [R1+0x48] ;  /* 0x0000480001067983 */ /* 0x000ee80000300a00 */
[----:B------:R-:W-:Y:S04]  /*1a210*/  STL [R1+0x3d60], R0 ;  /* 0x003d600001007387 */ /* 0x000fe80000100800 */
[----:B------:R-:W-:Y:S04]  /*1a220*/  STL [R1+0x3d58], R3 ;  /* 0x003d580301007387 */ /* 0x000fe80000100800 */
[----:B------:R-:W-:Y:S04]  /*1a230*/  STL [R1+0x3d50], R29 ;  /* 0x003d501d01007387 */ /* 0x000fe80000100800 */
[----:B------:R-:W-:Y:S04]  /*1a240*/  STL.64 [R1+0x1a0], R16 ;  /* 0x0001a01001007387 */ /* 0x000fe80000100a00 */
[----:B------:R0:W-:Y:S02]  /*1a250*/  STL [R1+0x1a8], R18 ;  /* 0x0001a81201007387 */ /* 0x0001e40000100800 */
[----:B0-----:R-:W-:Y:S02]  /*1a260*/  HMMA.16816.F32 R16, R12, R20, RZ ;  /* 0x000000140c10723c */ /* 0x001fe400000018ff */
[----:B------:R-:W-:Y:S05]  /*1a270*/  STL [R1+0x3d64], R8 ;  /* 0x003d640801007387 */ /* 0x000fea0000100800 */
[----:B------:R-:W-:Y:S11]  /*1a280*/  IMAD.MOV.U32 R15, RZ, RZ, R12 ;  /* 0x000000ffff0f7224 */ /* 0x000ff600078e000c */
[----:B------:R-:W-:Y:S05]  /*1a290*/  @!UPT UIADD3 URZ, URZ, URZ, URZ ;  /* 0x0000003f3f3ff290 */ /* 0x000fea000fffe03f */
[----:B------:R-:W-:Y:S04]  /*1a2a0*/  STL.64 [R1+0x1f0], R16 ;  /* 0x0001f01001007387 */ /* 0x000fe80000100a00 */
[----:B------:R0:W-:Y:S04]  /*1a2b0*/  STL.64 [R1+0x1f8], R18 ;  /* 0x0001f81201007387 */ /* 0x0001e80000100a00 */
[----:B0-----:R-:W3:Y:S04]  /*1a2c0*/  LDL.LU.64 R18, [R1+0x3dd8] ;  /* 0x003dd80001127983 */ /* 0x001ee80000300a00 */
[----:B------:R-:W3:Y:S04]  /*1a2d0*/  LDL.LU.64 R16, [R1+0x3dd0] ;  /* 0x003dd00001107983 */ /* 0x000ee80000300a00 */
[----:B------:R-:W3:Y:S04]  /*1a2e0*/  LDL.LU R14, [R1+0x3dc8] ;  /* 0x003dc800010e7983 */ /* 0x000ee80000300800 */
[----:B------:R-:W4:Y:S04]  /*1a2f0*/  LDL.LU.64 R12, [R1+0x3dc0] ;  /* 0x003dc000010c7983 */ /* 0x000f280000300a00 */
[----:B--2---:R-:W-:Y:S04]  /*1a300*/  LDSM.16.MT88.4 R24, [R27+0x1000] ;  /* 0x001000001b18783b */ /* 0x004fe80000004200 */
[----:B---3--:R-:W-:Y:S04]  /*1a310*/  STL.64 [R1+0x3da0], R14 ;  /* 0x003da00e01007387 */ /* 0x008fe80000100a00 */
[----:B----4-:R-:W-:Y:S04]  /*1a320*/  STL.64 [R1+0x3d98], R12 ;  /* 0x003d980c01007387 */ /* 0x010fe80000100a00 */
[----:B------:R-:W0:Y:S02]  /*1a330*/  LDSM.16.MT88.4 R12, [R10+0x1000] ;  /* 0x001000000a0c783b */ /* 0x000e240000004200 */
[----:B0-----:R-:W-:-:S02]  /*1a340*/  MOV R8, R13 ;  /* 0x0000000d00087202 */ /* 0x001fc40000000f00 */
[----:B------:R-:W-:Y:S01]  /*1a350*/  STL [R1+0x20], R12 ;  /* 0x0000200c01007387 */ /* 0x000fe20000100800 */
[----:B------:R-:W-:Y:S01]  /*1a360*/  MOV R0, R14 ;  /* 0x0000000e00007202 */ /* 0x000fe20000000f00 */
[----:B------:R-:W-:Y:S02]  /*1a370*/  IMAD.MOV.U32 R11, RZ, RZ, R15 ;  /* 0x000000ffff0b7224 */ /* 0x000fe400078e000f */
[----:B------:R-:W0:Y:S04]  /*1a380*/  LDSM.16.MT88.4 R12, [R9+0x1000] ;  /* 0x00100000090c783b */ /* 0x000e280000004200 */
[----:B------:R-:W-:Y:S01]  /*1a390*/  STL [R1+0x3da8], R8 ;  /* 0x003da80801007387 */ /* 0x000fe20000100800 */
[----:B------:R-:W-:-:S03]  /*1a3a0*/  MOV R3, R7 ;  /* 0x0000000700037202 */ /* 0x000fc60000000f00 */
[----:B0-----:R-:W-:Y:S04]  /*1a3b0*/  STL.64 [R1+0x10], R12 ;  /* 0x0000100c01007387 */ /* 0x001fe80000100a00 */
[----:B------:R0:W-:Y:S02]  /*1a3c0*/  STL.64 [R1+0x18], R14 ;  /* 0x0000180e01007387 */ /* 0x0001e40000100a00 */
[----:B0-----:R-:W-:Y:S07]  /*1a3d0*/  HMMA.16816.F32 R12, R4, R20, RZ ;  /* 0x00000014040c723c */ /* 0x001fee00000018ff */
[----:B------:R-:W-:Y:S11]  /*1a3e0*/  MOV R7, R16 ;  /* 0x0000001000077202 */ /* 0x000ff60000000f00 */
[----:B------:R-:W-:Y:S05]  /*1a3f0*/  @!UPT UIADD3 URZ, URZ, URZ, URZ ;  /* 0x0000003f3f3ff290 */ /* 0x000fea000fffe03f */
[----:B------:R0:W-:Y:S04]  /*1a400*/  STL.64 [R1+0x230], R12 ;  /* 0x0002300c01007387 */ /* 0x0001e80000100a00 */
[----:B------:R1:W-:Y:S01]  /*1a410*/  STL.64 [R1+0x238], R14 ;  /* 0x0002380e01007387 */ /* 0x0003e20000100a00 */
[----:B0-----:R-:W-:Y:S01]  /*1a420*/  MOV R13, R5 ;  /* 0x00000005000d7202 */ /* 0x001fe20000000f00 */
[----:B------:R-:W-:Y:S01]  /*1a430*/  IMAD.MOV.U32 R12, RZ, RZ, R6 ;  /* 0x000000ffff0c7224 */ /* 0x000fe200078e0006 */
[----:B------:R-:W-:Y:S01]  /*1a440*/  MOV R6, R17 ;  /* 0x0000001100067202 */ /* 0x000fe20000000f00 */
[----:B------:R-:W-:Y:S01]  /*1a450*/  IMAD.MOV.U32 R5, RZ, RZ, R18 ;  /* 0x000000ffff057224 */ /* 0x000fe200078e0012 */
[----:B-1----:R-:W-:Y:S02]  /*1a460*/  MOV R14, R4 ;  /* 0x00000004000e7202 */ /* 0x002fe40000000f00 */
[----:B------:R-:W-:-:S02]  /*1a470*/  MOV R4, R19 ;  /* 0x0000001300047202 */ /* 0x000fc40000000f00 */
[----:B------:R-:W0:Y:S02]  /*1a480*/  LDSM.16.MT88.4 R16, [R2+0x1000] ;  /* 0x001000000210783b */ /* 0x000e240000004200 */
[----:B0-----:R-:W-:Y:S01]  /*1a490*/  MOV R28, R18 ;  /* 0x00000012001c7202 */ /* 0x001fe20000000f00 */
[----:B------:R-:W-:Y:S01]  /*1a4a0*/  IMAD.MOV.U32 R15, RZ, RZ, R19 ;  /* 0x000000ffff0f7224 */ /* 0x000fe200078e0013 */
[----:B------:R-:W-:Y:S01]  /*1a4b0*/  MOV R29, R17 ;  /* 0x00000011001d7202 */ /* 0x000fe20000000f00 */
[----:B------:R-:W-:Y:S01]  /*1a4c0*/  IMAD.MOV.U32 R8, RZ, RZ, R16 ;  /* 0x000000ffff087224 */ /* 0x000fe200078e0010 */
[----:B------:R-:W2:Y:S04]  /*1a4d0*/  LDL.LU.64 R18, [R1+0x3db8] ;  /* 0x003db80001127983 */ /* 0x000ea80000300a00 */
[----:B------:R-:W2:Y:S04]  /*1a4e0*/  LDL.LU.64 R16, [R1+0x3db0] ;  /* 0x003db00001107983 */ /* 0x000ea80000300a00 */
[----:B------:R-:W-:Y:S04]  /*1a4f0*/  STL [R1+0x3c48], R2 ;  /* 0x003c480201007387 */ /* 0x000fe80000100800 */
[----:B------:R-:W-:Y:S04]  /*1a500*/  STL.64 [R1+0x3c58], R26 ;  /* 0x003c581a01007387 */ /* 0x000fe80000100a00 */
[----:B------:R2:W-:Y:S02]  /*1a510*/  STL.64 [R1+0x3c50], R24 ;  /* 0x003c501801007387 */ /* 0x0005e40000100a00 */
[----:B--2---:R-:W-:Y:S02]  /*1a520*/  HMMA.16816.F32 R24, R16, R20, RZ ;  /* 0x000000141018723c */ /* 0x004fe400000018ff */
[----:B------:R-:W-:Y:S04]  /*1a530*/  STL.64 [R1+0x3d78], R18 ;  /* 0x003d781201007387 */ /* 0x000fe80000100a00 */
[----:B------:R0:W-:Y:S11]  /*1a540*/  STL.64 [R1+0x3d70], R16 ;  /* 0x003d701001007387 */ /* 0x0001f60000100a00 */
[----:B------:R-:W-:Y:S06]  /*1a550*/  @!UPT UIADD3 URZ, URZ, URZ, URZ ;  /* 0x0000003f3f3ff290 */ /* 0x000fec000fffe03f */
[----:B------:R-:W-:Y:S04]  /*1a560*/  STL.64 [R1+0x260], R24 ;  /* 0x0002601801007387 */ /* 0x000fe80000100a00 */
[----:B------:R1:W-:Y:S04]  /*1a570*/  STL.64 [R1+0x268], R26 ;  /* 0x0002681a01007387 */ /* 0x0003e80000100a00 */
[----:B0-----:R-:W2:Y:S04]  /*1a580*/  LDL.LU R16, [R1+0x80] ;  /* 0x0000800001107983 */ /* 0x001ea80000300800 */
[----:B------:R-:W2:Y:S04]  /*1a590*/  LDL.LU R17, [R1+0x84] ;  /* 0x0000840001117983 */ /* 0x000ea80000300800 */
[----:B------:R-:W2:Y:S01]  /*1a5a0*/  LDL.LU R18, [R1+0x88] ;  /* 0x0000880001127983 */ /* 0x000ea20000300800 */
[----:B-1----:R-:W-:Y:S01]  /*1a5b0*/  IMAD.MOV.U32 R26, RZ, RZ, R28 ;  /* 0x000000ffff1a7224 */ /* 0x002fe200078e001c */
[----:B------:R-:W-:-:S02]  /*1a5c0*/  MOV R27, R15 ;  /* 0x0000000f001b7202 */ /* 0x000fc40000000f00 */
[----:B------:R-:W2:Y:S01]  /*1a5d0*/  LDL.LU R19, [R1+0x8c] ;  /* 0x00008c0001137983 */ /* 0x000ea20000300800 */
[----:B------:R-:W-:-:S03]  /*1a5e0*/  MOV R24, R8 ;  /* 0x0000000800187202 */ /* 0x000fc60000000f00 */
[----:B------:R0:W-:Y:S01]  /*1a5f0*/  STL.64 [R1+0x3d18], R22 ;  /* 0x003d181601007387 */ /* 0x0001e20000100a00 */
[----:B------:R-:W-:-:S03]  /*1a600*/  MOV R25, R29 ;  /* 0x0000001d00197202 */ /* 0x000fc60000000f00 */
[----:B------:R-:W3:Y:S04]  /*1a610*/  LDL.LU R20, [R1+0x70] ;  /* 0x0000700001147983 */ /* 0x000ee80000300800 */
[----:B------:R-:W3:Y:S04]  /*1a620*/  LDL.LU R21, [R1+0x74] ;  /* 0x0000740001157983 */ /* 0x000ee80000300800 */
[----:B0-----:R-:W3:Y:S04]  /*1a630*/  LDL.LU R22, [R1+0x78] ;  /* 0x0000780001167983 */ /* 0x001ee80000300800 */
[----:B------:R-:W3:Y:S04]  /*1a640*/  LDL.LU R23, [R1+0x7c] ;  /* 0x00007c0001177983 */ /* 0x000ee80000300800 */
[----:B------:R-:W4:Y:S04]  /*1a650*/  LDL.LU R8, [R1+0x3da8] ;  /* 0x003da80001087983 */ /* 0x000f280000300800 */
[----:B------:R0:W-:Y:S04]  /*1a660*/  STL.64 [R1+0x3ca8], R26 ;  /* 0x003ca81a01007387 */ /* 0x0001e80000100a00 */
[----:B------:R1:W-:Y:S01]  /*1a670*/  STL.64 [R1+0x3ca0], R24 ;  /* 0x003ca01801007387 */ /* 0x0003e20000100a00 */
[----:B0-----:R-:W-:-:S02]  /*1a680*/  MOV R26, R12 ;  /* 0x0000000c001a7202 */ /* 0x001fc40000000f00 */
[----:B-1----:R-:W-:Y:S01]  /*1a690*/  MOV R24, R14 ;  /* 0x0000000e00187202 */ /* 0x002fe20000000f00 */
[----:B------:R-:W-:Y:S02]  /*1a6a0*/  IMAD.MOV.U32 R25, RZ, RZ, R13 ;  /* 0x000000ffff197224 */ /* 0x000fe400078e000d */
[----:B------:R-:W0:Y:S04]  /*1a6b0*/  LDSM.16.MT88.4 R12, [R10+0x1080] ;  /* 0x001080000a0c783b */ /* 0x000e280000004200 */
[----:B0-----:R-:W-:Y:S01]  /*1a6c0*/  STL.64 [R1+0x90], R12 ;  /* 0x0000900c01007387 */ /* 0x001fe20000100a00 */
[----:B------:R-:W-:-:S03]  /*1a6d0*/  IMAD.MOV.U32 R2, RZ, RZ, R15 ;  /* 0x000000ffff027224 */ /* 0x000fc600078e000f */
[----:B------:R0:W-:Y:S04]  /*1a6e0*/  STL.64 [R1+0x98], R14 ;  /* 0x0000980e01007387 */ /* 0x0001e80000100a00 */
[----:B0-----:R-:W2:Y:S04]  /*1a6f0*/  LDL.LU.64 R14, [R1+0x3da0] ;  /* 0x003da000010e7983 */ /* 0x001ea80000300a00 */
[----:B------:R-:W3:Y:S01]  /*1a700*/  LDL.LU.64 R12, [R1+0x3d98] ;  /* 0x003d9800010c7983 */ /* 0x000ee20000300a00 */
[----:B------:R-:W-:-:S03]  /*1a710*/  MOV R27, R3 ;  /* 0x00000003001b7202 */ /* 0x000fc60000000f00 */
[----:B------:R0:W-:Y:S01]  /*1a720*/  STL [R1+0x3c4c], R2 ;  /* 0x003c4c0201007387 */ /* 0x0001e20000100800 */
[-C--:B---3--:R-:W-:Y:S08]  /*1a730*/  HMMA.16816.F32 R20, R20, R12.reuse, RZ ;  /* 0x0000000c1414723c */ /* 0x088ff000000018ff */
[----:B------:R-:W-:Y:S11]  /*1a740*/  HMMA.16816.F32 R4, R4, R12, RZ ;  /* 0x0000000c0404723c */ /* 0x000ff600000018ff */
[----:B------:R-:W-:Y:S05]  /*1a750*/  @!UPT UIADD3 URZ, URZ, URZ, URZ ;  /* 0x0000003f3f3ff290 */ /* 0x000fea000fffe03f */
[----:B------:R-:W-:Y:S01]  /*1a760*/  MOV R3, R20 ;  /* 0x0000001400037202 */ /* 0x000fe20000000f00 */
[----:B------:R-:W-:Y:S01]  /*1a770*/  IMAD.MOV.U32 R29, RZ, RZ, R22 ;  /* 0x000000ffff1d7224 */ /* 0x000fe200078e0016 */
[----:B------:R-:W-:Y:S02]  /*1a780*/  MOV R28, R21 ;  /* 0x00000015001c7202 */ /* 0x000fe40000000f00 */
[----:B------:R-:W-:-:S04]  /*1a790*/  MOV R10, R23 ;  /* 0x00000017000a7202 */ /* 0x000fc80000000f00 */
[----:B------:R-:W-:Y:S01]  /*1a7a0*/  MOV R21, R6 ;  /* 0x0000000600157202 */ /* 0x000fe20000000f00 */
[----:B------:R-:W-:Y:S01]  /*1a7b0*/  IMAD.MOV.U32 R22, RZ, RZ, R5 ;  /* 0x000000ffff167224 */ /* 0x000fe200078e0005 */
[----:B------:R-:W-:Y:S02]  /*1a7c0*/  MOV R20, R7 ;  /* 0x0000000700147202 */ /* 0x000fe40000000f00 */
[----:B------:R-:W-:Y:S01]  /*1a7d0*/  MOV R23, R4 ;  /* 0x0000000400177202 */ /* 0x000fe20000000f00 */
[----:B------:R-:W3:Y:S04]  /*1a7e0*/  LDL.LU.64 R6, [R1+0x3d90] ;  /* 0x003d900001067983 */ /* 0x000ee80000300a00 */
[----:B------:R-:W3:Y:S01]  /*1a7f0*/  LDL.LU.64 R4, [R1+0x3d88] ;  /* 0x003d880001047983 */ /* 0x000ee20000300a00 */
[-C--:B--2---:R-:W-:Y:S08]  /*1a800*/  HMMA.16816.F32 R16, R16, R12.reuse, RZ ;  /* 0x0000000c1010723c */ /* 0x084ff000000018ff */
[----:B---3--:R-:W-:Y:S11]  /*1a810*/  HMMA.16816.F32 R4, R4, R12, RZ ;  /* 0x0000000c0404723c */ /* 0x008ff600000018ff */
[----:B------:R-:W-:Y:S11]  /*1a820*/  @!UPT UIADD3 URZ, URZ, URZ, URZ ;  /* 0x0000003f3f3ff290 */ /* 0x000ff6000fffe03f */
[----:B------:R-:W-:Y:S01]  /*1a830*/  @!UPT UIADD3 URZ, URZ, URZ, URZ ;  /* 0x0000003f3f3ff290 */ /* 0x000fe2000fffe03f */
[----:B------:R-:W-:Y:S01]  /*1a840*/  STL.64 [R1+0x30], R4 ;  /* 0x0000300401007387 */ /* 0x000fe20000100a00 */
[----:B0-----:R-:W-:-:S03]  /*1a850*/  IMAD.MOV.U32 R2, RZ, RZ, R6 ;  /* 0x000000ffff027224 */ /* 0x001fc600078e0006 */
[----:B------:R0:W-:Y:S04]  /*1a860*/  STL [R1+0x3c], R7 ;  /* 0x00003c0701007387 */ /* 0x0001e80000100800 */
[----:B0-----:R-:W2:Y:S01]  /*1a870*/  LDL.LU.64 R6, [R1+0x3d80] ;  /* 0x003d800001067983 */ /* 0x001ea20000300a00 */
[----:B------:R-:W-:Y:S02]  /*1a880*/  MOV R5, R18 ;  /* 0x0000001200057202 */ /* 0x000fe40000000f00 */
[----:B------:R-:W-:Y:S01]  /*1a890*/  MOV R4, R19 ;  /* 0x0000001300047202 */ /* 0x000fe20000000f00 */
[----:B------:R0:W-:Y:S04]  /*1a8a0*/  STL.64 [R1+0x190], R16 ;  /* 0x0001901001007387 */ /* 0x0001e80000100a00 */
[----:B------:R-:W3:Y:S04]  /*1a8b0*/  LDL.LU.64 R18, [R1+0x3d78] ;  /* 0x003d780001127983 */ /* 0x000ee80000300a00 */
[----:B0-----:R-:W3:Y:S04]  /*1a8c0*/  LDL.LU.64 R16, [R1+0x3d70] ;  /* 0x003d700001107983 */ /* 0x001ee80000300a00 */
[----:B--2---:R-:W-:Y:S04]  /*1a8d0*/  STL.64 [R1+0x3d28], R6 ;  /* 0x003d280601007387 */ /* 0x004fe80000100a00 */
[----:B------:R0:W-:Y:S02]  /*1a8e0*/  STL.64 [R1+0x3d20], R4 ;  /* 0x003d200401007387 */ /* 0x0001e40000100a00 */
[----:B0-----:R-:W-:-:S02]  /*1a8f0*/  IMAD.MOV.U32 R4, RZ, RZ, R15 ;  /* 0x000000ffff047224 */ /* 0x001fc400078e000f */
[----:B------:R-:W2:Y:S04]  /*1a900*/  LDL.LU R15, [R1+0x3d68] ;  /* 0x003d6800010f7983 */ /* 0x000ea80000300800 */
[----:B------:R-:W2:Y:S04]  /*1a910*/  LDL.LU R5, [R1+0x64] ;  /* 0x0000640001057983 */ /* 0x000ea80000300800 */
[----:B------:R-:W2:Y:S04]  /*1a920*/  LDL.LU R6, [R1+0x68] ;  /* 0x0000680001067983 */ /* 0x000ea80000300800 */
[----:B------:R-:W2:Y:S01]  /*1a930*/  LDL.LU R7, [R1+0x6c] ;  /* 0x00006c0001077983 */ /* 0x000ea20000300800 */
[-C--:B------:R-:W-:Y:S08]  /*1a940*/  HMMA.16816.F32 R24, R24, R12.reuse, RZ ;  /* 0x0000000c1818723c */ /* 0x080ff000000018ff */
[-C--:B--2---:R-:W-:Y:S11]  /*1a950*/  HMMA.16816.F32 R4, R4, R12.reuse, RZ ;  /* 0x0000000c0404723c */ /* 0x084ff600000018ff */
[----:B------:R-:W-:Y:S11]  /*1a960*/  @!UPT UIADD3 URZ, URZ, URZ, URZ ;  /* 0x0000003f3f3ff290 */ /* 0x000ff6000fffe03f */
[----:B------:R-:W-:Y:S01]  /*1a970*/  @!UPT UIADD3 URZ, URZ, URZ, URZ ;  /* 0x0000003f3f3ff290 */ /* 0x000fe2000fffe03f */
[----:B------:R-:W-:Y:S04]  /*1a980*/  STL.64 [R1+0x1b0], R4 ;  /* 0x0001b00401007387 */ /* 0x000fe80000100a00 */
[----:B------:R3:W-:Y:S02]  /*1a990*/  STL.64 [R1+0x1b8], R6 ;  /* 0x0001b80601007387 */ /* 0x0007e40000100a00 */
[----:B---3--:R-:W-:Y:S02]  /*1a9a0*/  HMMA.16816.F32 R4, R16, R12, RZ ;  /* 0x0000000c1004723c */ /* 0x008fe400000018ff */
[----:B------:R-:W-:Y:S04]  /*1a9b0*/  STL.64 [R1+0x3d10], R14 ;  /* 0x003d100e01007387 */ /* 0x000fe80000100a00 */
[----:B------:R0:W-:Y:S04]  /*1a9c0*/  STL.64 [R1+0x1d0], R24 ;  /* 0x0001d01801007387 */ /* 0x0001e80000100a00 */
[----:B------:R1:W-:Y:S04]  /*1a9d0*/  STL.64 [R1+0x1d8], R26 ;  /* 0x0001d81a01007387 */ /* 0x0003e80000100a00 */
[----:B------:R-:W2:Y:S09]  /*1a9e0*/  LDL.LU R16, [R1+0xd0] ;  /* 0x0000d00001107983 */ /* 0x000eb20000300800 */
[----:B------:R-:W-:Y:S04]  /*1a9f0*/  STL.64 [R1+0x200], R4 ;  /* 0x0002000401007387 */ /* 0x000fe80000100a00 */
[----:B------:R-:W-:Y:S04]  /*1aa00*/  STL.64 [R1+0x208], R6 ;  /* 0x0002080601007387 */ /* 0x000fe80000100a00 */
[----:B------:R-:W2:Y:S04]  /*1aa10*/  LDL.LU R17, [R1+0xd4] ;  /* 0x0000d40001117983 */ /* 0x000ea80000300800 */
[----:B------:R-:W3:Y:S04]  /*1aa20*/  LDL.LU R18, [R1+0xd8] ;  /* 0x0000d80001127983 */ /* 0x000ee80000300800 */
[----:B------:R-:W3:Y:S04]  /*1aa30*/  LDL.LU R19, [R1+0xdc] ;  /* 0x0000dc0001137983 */ /* 0x000ee80000300800 */
[----:B0-----:R-:W2:Y:S04]  /*1aa40*/  LDL.LU R24, [R1+0x10] ;  /* 0x0000100001187983 */ /* 0x001ea80000300800 */
[----:B------:R-:W2:Y:S04]  /*1aa50*/  LDL.LU R25, [R1+0x14] ;  /* 0x0000140001197983 */ /* 0x000ea80000300800 */
[----:B-1----:R-:W2:Y:S04]  /*1aa60*/  LDL.LU R26, [R1+0x18] ;  /* 0x00001800011a7983 */ /* 0x002ea80000300800 */
[----:B------:R-:W2:Y:S04]  /*1aa70*/  LDL.LU R27, [R1+0x1c] ;  /* 0x00001c00011b7983 */ /* 0x000ea80000300800 */
[----:B--2---:R-:W-:Y:S04]  /*1aa80*/  STL.64 [R1+0x3cf8], R26 ;  /* 0x003cf81a01007387 */ /* 0x004fe80000100a00 */
[----:B------:R-:W-:Y:S04]  /*1aa90*/  STL.64 [R1+0x3cf0], R24 ;  /* 0x003cf01801007387 */ /* 0x000fe80000100a00 */
[----:B---3--:R0:W-:Y:S04]  /*1aaa0*/  STL.64 [R1+0x3c68], R18 ;  /* 0x003c681201007387 */ /* 0x0081e80000100a00 */
[----:B------:R1:W-:Y:S01]  /*1aab0*/  STL.64 [R1+0x3c60], R16 ;  /* 0x003c601001007387 */ /* 0x0003e20000100a00 */
[----:B0-----:R-:W-:Y:S01]  /*1aac0*/  IMAD.MOV.U32 R18, RZ, RZ, R21 ;  /* 0x000000ffff127224 */ /* 0x001fe200078e0015 */
[----:B------:R-:W-:-:S02]  /*1aad0*/  MOV R19, R20 ;  /* 0x0000001400137202 */ /* 0x000fc40000000f00 */
[----:B-1----:R-:W-:Y:S02]  /*1aae0*/  MOV R16, R23 ;  /* 0x0000001700107202 */ /* 0x002fe40000000f00 */
[----:B------:R-:W-:Y:S01]  /*1aaf0*/  MOV R17, R22 ;  /* 0x0000001600117202 */ /* 0x000fe20000000f00 */
[----:B------:R-:W-:Y:S04]  /*1ab00*/  STL.64 [R1+0x3c78], R18 ;  /* 0x003c781201007387 */ /* 0x000fe80000100a00 */
[----:B------:R0:W-:Y:S04]  /*1ab10*/  STL.64 [R1+0x3c70], R16 ;  /* 0x003c701001007387 */ /* 0x0001e80000100a00 */
[----:B0-----:R-:W2:Y:S04]  /*1ab20*/  LDL.LU R16, [R1+0xe0] ;  /* 0x0000e00001107983 */ /* 0x001ea80000300800 */
[----:B------:R-:W2:Y:S04]  /*1ab30*/  LDL.LU R17, [R1+0xe4] ;  /* 0x0000e40001117983 */ /* 0x000ea80000300800 */
[----:B------:R-:W3:Y:S04]  /*1ab40*/  LDL.LU R18, [R1+0xe8] ;  /* 0x0000e80001127983 */ /* 0x000ee80000300800 */
[----:B------:R-:W3:Y:S04]  /*1ab50*/  LDL.LU R19, [R1+0xec] ;  /* 0x0000ec0001137983 */ /* 0x000ee80000300800 */
[----:B---3--:R-:W-:Y:S04]  /*1ab60*/  STL.64 [R1+0x3c88], R18 ;  /* 0x003c881201007387 */ /* 0x008fe80000100a00 */
[----:B--2---:R0:W-:Y:S04]  /*1ab70*/  STL.64 [R1+0x3c80], R16 ;  /* 0x003c801001007387 */ /* 0x0041e80000100a00 */
[----:B0-----:R-:W2:Y:S04]  /*1ab80*/  LDL.LU R16, [R1+0xf0] ;  /* 0x0000f00001107983 */ /* 0x001ea80000300800 */
[----:B------:R-:W2:Y:S04]  /*1ab90*/  LDL.LU R17, [R1+0xf4] ;  /* 0x0000f40001117983 */ /* 0x000ea80000300800 */
[----:B------:R-:W3:Y:S04]  /*1aba0*/  LDL.LU R18, [R1+0xf8] ;  /* 0x0000f80001127983 */ /* 0x000ee80000300800 */
[----:B------:R-:W3:Y:S01]  /*1abb0*/  LDL.LU R19, [R1+0xfc] ;  /* 0x0000fc0001137983 */ /* 0x000ee20000300800 */
[----:B----4-:R-:W-:Y:S01]  /*1abc0*/  MOV R25, R8 ;  /* 0x0000000800197202 */ /* 0x010fe20000000f00 */
[----:B------:R-:W-:-:S02]  /*1abd0*/  IMAD.MOV.U32 R26, RZ, RZ, R0 ;  /* 0x000000ffff1a7224 */ /* 0x000fc400078e0000 */
[----:B------:R-:W4:Y:S01]  /*1abe0*/  LDL.LU R24, [R1+0x20] ;  /* 0x0000200001187983 */ /* 0x000f220000300800 */
[----:B------:R-:W-:-:S03]  /*1abf0*/  MOV R27, R11 ;  /* 0x0000000b001b7202 */ /* 0x000fc60000000f00 */
[----:B------:R-:W4:Y:S04]  /*1ac00*/  LDL.LU R8, [R1+0x3d64] ;  /* 0x003d640001087983 */ /* 0x000f280000300800 */
[----:B------:R-:W4:Y:S04]  /*1ac10*/  LDL.LU R0, [R1+0x3d60] ;  /* 0x003d600001007983 */ /* 0x000f280000300800 */
[----:B------:R-:W4:Y:S04]  /*1ac20*/  LDL.LU R11, [R1+0x3d5c] ;  /* 0x003d5c00010b7983 */ /* 0x000f280000300800 */
[----:B---3--:R-:W-:Y:S04]  /*1ac30*/  STL.64 [R1+0x3c98], R18 ;  /* 0x003c981201007387 */ /* 0x008fe80000100a00 */
[----:B--2---:R0:W-:Y:S04]  /*1ac40*/  STL.64 [R1+0x3c90], R16 ;  /* 0x003c901001007387 */ /* 0x0041e80000100a00 */
[----:B0-----:R-:W2:Y:S04]  /*1ac50*/  LDL.LU R16, [R1+0x100] ;  /* 0x0001000001107983 */ /* 0x001ea80000300800 */
[----:B------:R-:W2:Y:S04]  /*1ac60*/  LDL.LU R17, [R1+0x104] ;  /* 0x0001040001117983 */ /* 0x000ea80000300800 */
[----:B------:R-:W3:Y:S04]  /*1ac70*/  LDL.LU R18, [R1+0x108] ;  /* 0x0001080001127983 */ /* 0x000ee80000300800 */
[----:B------:R-:W3:Y:S04]  /*1ac80*/  LDL.LU R19, [R1+0x10c] ;  /* 0x00010c0001137983 */ /* 0x000ee80000300800 */
[----:B------:R-:W2:Y:S04]  /*1ac90*/  LDL.LU R12, [R1+0x160] ;  /* 0x00016000010c7983 */ /* 0x000ea80000300800 */
        /* <DEDUP_REMOVED lines=11> */
[----:B---3--:R-:W-:Y:S04]  /*1ad50*/  STL.64 [R1+0x3cb8], R18 ;  /* 0x003cb81201007387 */ /* 0x008fe80000100a00 */
[----:B--2---:R0:W-:Y:S02]  /*1ad60*/  STL.64 [R1+0x3cb0], R16 ;  /* 0x003cb01001007387 */ /* 0x0041e40000100a00 */
[----:B0-----:R-:W-:Y:S01]  /*1ad70*/  MOV R16, R3 ;  /* 0x0000000300107202 */ /* 0x001fe20000000f00 */
[----:B------:R-:W-:Y:S01]  /*1ad80*/  IMAD.MOV.U32 R17, RZ, RZ, R28 ;  /* 0x000000ffff117224 */ /* 0x000fe200078e001c */
[----:B------:R-:W2:Y:S04]  /*1ad90*/  LDL.LU R3, [R1+0x3d58] ;  /* 0x003d580001037983 */ /* 0x000ea80000300800 */
[----:B------:R-:W3:Y:S01]  /*1ada0*/  LDL.LU R28, [R1+0x3d54] ;  /* 0x003d5400011c7983 */ /* 0x000ee20000300800 */
[----:B------:R-:W-:-:S02]  /*1adb0*/  MOV R18, R29 ;  /* 0x0000001d00127202 */ /* 0x000fc40000000f00 */
[----:B------:R-:W-:Y:S01]  /*1adc0*/  MOV R19, R10 ;  /* 0x0000000a00137202 */ /* 0x000fe20000000f00 */
[----:B------:R-:W2:Y:S04]  /*1add0*/  LDL.LU R29, [R1+0x3d50] ;  /* 0x003d5000011d7983 */ /* 0x000ea80000300800 */
[----:B------:R-:W2:Y:S04]  /*1ade0*/  LDL.LU R10, [R1+0x3d4c] ;  /* 0x003d4c00010a7983 */ /* 0x000ea80000300800 */
[----:B------:R-:W-:Y:S04]  /*1adf0*/  STL.64 [R1+0x3cc8], R18 ;  /* 0x003cc81201007387 */ /* 0x000fe80000100a00 */
[----:B------:R4:W-:Y:S02]  /*1ae00*/  STL.64 [R1+0x3cc0], R16 ;  /* 0x003cc01001007387 */ /* 0x0009e40000100a00 */
[----:B----4-:R-:W-:-:S02]  /*1ae10*/  IMAD.MOV.U32 R16, RZ, RZ, R11 ;  /* 0x000000ffff107224 */ /* 0x010fc400078e000b */
[----:B------:R-:W4:Y:S04]  /*1ae20*/  LDL.LU R11, [R1+0x3d48] ;  /* 0x003d4800010b7983 */ /* 0x000f280000300800 */
[----:B------:R-:W2:Y:S01]  /*1ae30*/  LDL.LU R17, [R1+0x114] ;  /* 0x0001140001117983 */ /* 0x000ea20000300800 */
[----:B---3--:R-:W-:-:S03]  /*1ae40*/  MOV R18, R28 ;  /* 0x0000001c00127202 */ /* 0x008fc60000000f00 */
[----:B------:R-:W3:Y:S04]  /*1ae50*/  LDL.LU R28, [R1+0x3d44] ;  /* 0x003d4400011c7983 */ /* 0x000ee80000300800 */
[----:B------:R-:W2:Y:S04]  /*1ae60*/  LDL.LU R19, [R1+0x11c] ;  /* 0x00011c0001137983 */ /* 0x000ea80000300800 */
[----:B--2---:R-:W-:Y:S04]  /*1ae70*/  STL.64 [R1+0x3cd8], R18 ;  /* 0x003cd81201007387 */ /* 0x004fe80000100a00 */
[----:B------:R0:W-:Y:S02]  /*1ae80*/  STL.64 [R1+0x3cd0], R16 ;  /* 0x003cd01001007387 */ /* 0x0001e40000100a00 */
[----:B0-----:R-:W-:Y:S01]  /*1ae90*/  MOV R16, R10 ;  /* 0x0000000a00107202 */ /* 0x001fe20000000f00 */
[----:B----4-:R-:W-:Y:S01]  /*1aea0*/  IMAD.MOV.U32 R17, RZ, RZ, R11 ;  /* 0x000000ffff117224 */ /* 0x010fe200078e000b */
[----:B------:R-:W2:Y:S04]  /*1aeb0*/  LDL.LU R10, [R1+0x3d40] ;  /* 0x003d4000010a7983 */ /* 0x000ea80000300800 */
[----:B------:R-:W4:Y:S04]  /*1aec0*/  LDL.LU R11, [R1+0x3d3c] ;  /* 0x003d3c00010b7983 */ /* 0x000f280000300800 */
[----:B------:R-:W2:Y:S01]  /*1aed0*/  LDL.LU R18, [R1+0x128] ;  /* 0x0001280001127983 */ /* 0x000ea20000300800 */
[----:B---3--:R-:W-:-:S03]  /*1aee0*/  MOV R19, R28 ;  /* 0x0000001c00137202 */ /* 0x008fc60000000f00 */
[----:B------:R-:W3:Y:S04]  /*1aef0*/  LDL.LU R28, [R1+0x3d38] ;  /* 0x003d3800011c7983 */ /* 0x000ee80000300800 */
[----:B--2---:R4:W-:Y:S04]  /*1af00*/  STL.64 [R1+0x3ce8], R18 ;  /* 0x003ce81201007387 */ /* 0x0049e80000100a00 */
[----:B------:R0:W-:Y:S01]  /*1af10*/  STL.64 [R1+0x3ce0], R16 ;  /* 0x003ce01001007387 */ /* 0x0001e20000100a00 */
[----:B----4-:R-:W-:-:S03]  /*1af20*/  IMAD.MOV.U32 R18, RZ, RZ, R11 ;  /* 0x000000ffff127224 */ /* 0x010fc600078e000b */
[----:B0-----:R-:W2:Y:S01]  /*1af30*/  LDL.LU R16, [R1+0x130] ;  /* 0x0001300001107983 */ /* 0x001ea20000300800 */
[----:B------:R-:W-:-:S03]  /*1af40*/  MOV R17, R10 ;  /* 0x0000000a00117202 */ /* 0x000fc60000000f00 */
[----:B------:R-:W4:Y:S04]  /*1af50*/  LDL.LU R10, [R1+0x3d34] ;  /* 0x003d3400010a7983 */ /* 0x000f280000300800 */
[----:B------:R-:W4:Y:S04]  /*1af60*/  LDL.LU R11, [R1+0x3d30] ;  /* 0x003d3000010b7983 */ /* 0x000f280000300800 */
[----:B------:R-:W2:Y:S01]  /*1af70*/  LDL.LU R19, [R1+0x13c] ;  /* 0x00013c0001137983 */ /* 0x000ea20000300800 */
[C---:B----4-:R-:W-:Y:S03]  /*1af80*/  HMMA.16816.F32 R4, R24.reuse, R10, R4 ;  /* 0x0000000a1804723c */ /* 0x050fe60000001804 */
[----:B--2---:R-:W-:Y:S04]  /*1af90*/  STL.64 [R1+0x3d08], R18 ;  /* 0x003d081201007387 */ /* 0x004fe80000100a00 */
[----:B------:R0:W-:Y:S04]  /*1afa0*/  STL.64 [R1+0x3d00], R16 ;  /* 0x003d001001007387 */ /* 0x0001e80000100a00 */
[----:B0-----:R-:W2:Y:S04]  /*1afb0*/  LDL.LU R16, [R1+0x140] ;  /* 0x0001400001107983 */ /* 0x001ea80000300800 */
[----:B------:R-:W2:Y:S04]  /*1afc0*/  LDL.LU R17, [R1+0x144] ;  /* 0x0001440001117983 */ /* 0x000ea80000300800 */
[----:B------:R-:W2:Y:S04]  /*1afd0*/  LDL.LU R18, [R1+0x148] ;  /* 0x0001480001127983 */ /* 0x000ea80000300800 */
[----:B------:R-:W-:Y:S04]  /*1afe0*/  STL.64 [R1+0x180], R4 ;  /* 0x0001800401007387 */ /* 0x000fe80000100a00 */
[----:B------:R0:W-:Y:S04]  /*1aff0*/  STL.64 [R1+0x188], R6 ;  /* 0x0001880601007387 */ /* 0x0001e80000100a00 */
[----:B0-----:R-:W4:Y:S04]  /*1b000*/  LDL.LU.64 R6, [R1+0x3d28] ;  /* 0x003d280001067983 */ /* 0x001f280000300a00 */
[----:B------:R-:W2:Y:S01]  /*1b010*/  LDL.LU.64 R4, [R1+0x3d20] ;  /* 0x003d200001047983 */ /* 0x000ea20000300a00 */
[C---:B----4-:R-:W-:Y:S11]  /*1b020*/  HMMA.16816.F32 R20, R24.reuse, R6, R20 ;  /* 0x000000061814723c */ /* 0x050ff60000001814 */
[----:B------:R-:W-:Y:S11]  /*1b030*/  @!UPT UIADD3 URZ, URZ, URZ, URZ ;  /* 0x0000003f3f3ff290 */ /* 0x000ff6000fffe03f */
[----:B------:R-:W-:Y:S01]  /*1b040*/  @!UPT UIADD3 URZ, URZ, URZ, URZ ;  /* 0x0000003f3f3ff290 */ /* 0x000fe2000fffe03f */
[----:B------:R-:W-:Y:S04]  /*1b050*/  STL.64 [R1+0x170], R20 ;  /* 0x0001701401007387 */ /* 0x000fe80000100a00 */
[----:B------:R0:W-:Y:S04]  /*1b060*/  STL.64 [R1+0x178], R22 ;  /* 0x0001781601007387 */ /* 0x0001e80000100a00 */
[----:B0-----:R-:W4:Y:S02]  /*1b070*/  LDL.LU.64 R22, [R1+0x3d18] ;  /* 0x003d180001167983 */ /* 0x001f240000300a00 */
[----:B----4-:R-:W-:Y:S11]  /*1b080*/  HMMA.16816.F32 R12, R24, R22, R12 ;  /* 0x00000016180c723c */ /* 0x010ff6000000180c */
[----:B------:R-:W-:Y:S11]  /*1b090*/  @!UPT UIADD3 URZ, URZ, URZ, URZ ;  /* 0x0000003f3f3ff290 */ /* 0x000ff6000fffe03f */
[----:B------:R-:W-:Y:S01]  /*1b0a0*/  @!UPT UIADD3 URZ, URZ, URZ, URZ ;  /* 0x0000003f3f3ff290 */ /* 0x000fe2000fffe03f */
[----:B------:R-:W-:Y:S04]  /*1b0b0*/  STL.64 [R1+0x160], R12 ;  /* 0x0001600c01007387 */ /* 0x000fe80000100a00 */
[----:B------:R0:W-:Y:S04]  /*1b0c0*/  STL.64 [R1+0x168], R14 ;  /* 0x0001680e01007387 */ /* 0x0001e80000100a00 */
[----:B0-----:R-:W2:Y:S01]  /*1b0d0*/  LDL.LU.64 R14, [R1+0x3d10] ;  /* 0x003d1000010e7983 */ /* 0x001ea20000300a00 */
[----:B---3--:R-:W-:-:S07]  /*1b0e0*/  MOV R19, R28 ;  /* 0x0000001c00137202 */ /* 0x008fce0000000f00 */
[----:B--2---:R-:W-:Y:S01]  /*1b0f0*/  HMMA.16816.F32 R24, R24, R14, R16 ;  /* 0x0000000e1818723c */ /* 0x004fe20000001810 */
[----:B------:R-:W2:Y:S04]  /*1b100*/  LDL.LU.64 R18, [R1+0x3d08] ;  /* 0x003d080001127983 */ /* 0x000ea80000300a00 */
[----:B------:R-:W2:Y:S11]  /*1b110*/  LDL.LU.64 R16, [R1+0x3d00] ;  /* 0x003d000001107983 */ /* 0x000eb60000300a00 */
[----:B------:R-:W-:Y:S07]  /*1b120*/  @!UPT UIADD3 URZ, URZ, URZ, URZ ;  /* 0x0000003f3f3ff290 */ /* 0x000fee000fffe03f */
[----:B------:R-:W-:Y:S01]  /*1b130*/  STL.64 [R1+0x140], R24 ;  /* 0x0001401801007387 */ /* 0x000fe20000100a00 */
[----:B------:R-:W-:-:S03]  /*1b140*/  MOV R28, R27 ;  /* 0x0000001b001c7202 */ /* 0x000fc60000000f00 */
[----:B------:R0:W-:Y:S04]  /*1b150*/  STL [R1+0x148], R26 ;  /* 0x0001481a01007387 */ /* 0x0001e80000100800 */
[----:B0-----:R-:W2:Y:S04]  /*1b160*/  LDL.LU.64 R26, [R1+0x3cf8] ;  /* 0x003cf800011a7983 */ /* 0x001ea80000300a00 */
[----:B------:R-:W2:Y:S04]  /*1b170*/  LDL.LU.64 R24, [R1+0x3cf0] ;  /* 0x003cf00001187983 */ /* 0x000ea80000300a00 */
[----:B------:R-:W-:Y:S01]  /*1b180*/  STL [R1+0x3b38], R28 ;  /* 0x003b381c01007387 */ /* 0x000fe20000100800 */
[C---:B--2---:R-:W-:Y:S11]  /*1b190*/  HMMA.16816.F32 R16, R24.reuse, R10, R16 ;  /* 0x0000000a1810723c */ /* 0x044ff60000001810 */
[----:B------:R-:W-:Y:S11]  /*1b1a0*/  @!UPT UIADD3 URZ, URZ, URZ, URZ ;  /* 0x0000003f3f3ff290 */ /* 0x000ff6000fffe03f */
[----:B------:R-:W-:Y:S01]  /*1b1b0*/  @!UPT UIADD3 URZ, URZ, URZ, URZ ;  /* 0x0000003f3f3ff290 */ /* 0x000fe2000fffe03f */
[----:B------:R-:W-:Y:S04]  /*1b1c0*/  STL.64 [R1+0x2a0], R16 ;  /* 0x0002a01001007387 */ /* 0x000fe80000100a00 */
[----:B------:R0:W-:Y:S04]  /*1b1d0*/  STL.64 [R1+0x2a8], R18 ;  /* 0x0002a81201007387 */ /* 0x0001e80000100a00 */
[----:B0-----:R-:W2:Y:S04]  /*1b1e0*/  LDL.LU.64 R18, [R1+0x3ce8] ;  /* 0x003ce80001127983 */ /* 0x001ea80000300a00 */
[----:B------:R-:W2:Y:S02]  /*1b1f0*/  LDL.LU.64 R16, [R1+0x3ce0] ;  /* 0x003ce00001107983 */ /* 0x000ea40000300a00 */
        /* <DEDUP_REMOVED lines=14> */
[----:B--2---:R-:W-:Y:S02]  /*1b2e0*/  HMMA.16816.F32 R24, R24, R14, R16 ;  /* 0x0000000e1818723c */ /* 0x004fe40000001810 */
[----:B------:R-:W2:Y:S04]  /*1b2f0*/  LDL.LU.64 R18, [R1+0x3cb8] ;  /* 0x003cb80001127983 */ /* 0x000ea80000300a00 */
[----:B------:R-:W2:Y:S11]  /*1b300*/  LDL.LU.64 R16, [R1+0x3cb0] ;  /* 0x003cb00001107983 */ /* 0x000eb60000300a00 */
[----:B------:R-:W-:Y:S06]  /*1b310*/  @!UPT UIADD3 URZ, URZ, URZ, URZ ;  /* 0x0000003f3f3ff290 */ /* 0x000fec000fffe03f */
[----:B------:R0:W-:Y:S01]  /*1b320*/  STL.64 [R1+0x130], R24 ;  /* 0x0001301801007387 */ /* 0x0001e20000100a00 */
[----:B------:R-:W-:Y:S01]  /*1b330*/  IMAD.MOV.U32 R21, RZ, RZ, R26 ;  /* 0x000000ffff157224 */ /* 0x000fe200078e001a */
[----:B------:R-:W-:Y:S02]  /*1b340*/  MOV R20, R27 ;  /* 0x0000001b00147202 */ /* 0x000fe40000000f00 */
[----:B------:R-:W2:Y:S04]  /*1b350*/  LDL.LU.64 R26, [R1+0x3ca8] ;  /* 0x003ca800011a7983 */ /* 0x000ea80000300a00 */
[----:B0-----:R-:W2:Y:S04]  /*1b360*/  LDL.LU.64 R24, [R1+0x3ca0] ;  /* 0x003ca00001187983 */ /* 0x001ea80000300a00 */
[----:B------:R-:W-:Y:S04]  /*1b370*/  STL [R1+0x3ab4], R20 ;  /* 0x003ab41401007387 */ /* 0x000fe80000100800 */
        /* <DEDUP_REMOVED lines=21> */
[----:B------:R-:W2:Y:S04]  /*1b4d0*/  LDL.LU.64 R16, [R1+0x3c70] ;  /* 0x003c700001107983 */ /* 0x000ea80000300a00 */
[----:B------:R0:W-:Y:S04]  /*1b4e0*/  STL.64 [R1+0x3c40], R22 ;  /* 0x003c401601007387 */ /* 0x0001e80000100a00 */
[----:B------:R-:W3:Y:S04]  /*1b4f0*/  LDL.LU R20, [R1+0xc0] ;  /* 0x0000c00001147983 */ /* 0x000ee80000300800 */
[----:B------:R-:W3:Y:S04]  /*1b500*/  LDL.LU R21, [R1+0xc4] ;  /* 0x0000c40001157983 */ /* 0x000ee80000300800 */
[----:B0-----:R-:W3:Y:S04]  /*1b510*/  LDL.LU R22, [R1+0xc8] ;  /* 0x0000c80001167983 */ /* 0x001ee80000300800 */
[----:B------:R-:W3:Y:S01]  /*1b520*/  LDL.LU R23, [R1+0xcc] ;  /* 0x0000cc0001177983 */ /* 0x000ee20000300800 */
[----:B--2---:R-:W-:Y:S03]  /*1b530*/  HMMA.16816.F32 R24, R24, R14, R16 ;  /* 0x0000000e1818723c */ /* 0x004fe60000001810 */
[----:B------:R-:W2:Y:S04]  /*1b540*/  LDL.LU.64 R18, [R1+0x3c68] ;  /* 0x003c680001127983 */ /* 0x000ea80000300a00 */
[----:B------:R-:W2:Y:S11]  /*1b550*/  LDL.LU.64 R16, [R1+0x3c60] ;  /* 0x003c600001107983 */ /* 0x000eb60000300a00 */
[----:B------:R-:W-:Y:S05]  /*1b560*/  @!UPT UIADD3 URZ, URZ, URZ, URZ ;  /* 0x0000003f3f3ff290 */ /* 0x000fea000fffe03f */
[----:B------:R-:W-:Y:S04]  /*1b570*/  STL.64 [R1+0x2b0], R24 ;  /* 0x0002b01801007387 */ /* 0x000fe80000100a00 */
[----:B------:R0:W-:Y:S04]  /*1b580*/  STL.64 [R1+0x2b8], R26 ;  /* 0x0002b81a01007387 */ /* 0x0001e80000100a00 */
[----:B0-----:R-:W2:Y:S04]  /*1b590*/  LDL.LU.64 R26, [R1+0x3c58] ;  /* 0x003c5800011a7983 */ /* 0x001ea80000300a00 */
[----:B------:R-:W2:Y:S04]  /*1b5a0*/  LDL.LU.64 R24, [R1+0x3c50] ;  /* 0x003c500001187983 */ /* 0x000ea80000300a00 */
[----:B------:R0:W-:Y:S04]  /*1b5b0*/  STL.64 [R1+0x3c38], R14 ;  /* 0x003c380e01007387 */ /* 0x0001e80000100a00 */
[----:B------:R-:W4:Y:S01]  /*1b5c0*/  LDL.LU R12, [R1+0xb0] ;  /* 0x0000b000010c7983 */ /* 0x000f220000300800 */
[----:B0-----:R-:W-:Y:S01]  /*1b5d0*/  MOV R15, R0 ;  /* 0x00000000000f7202 */ /* 0x001fe20000000f00 */
[C---:B--2---:R-:W-:Y:S11]  /*1b5e0*/  HMMA.16816.F32 R16, R24.reuse, R10, R16 ;  /* 0x0000000a1810723c */ /* 0x044ff60000001810 */
[----:B------:R-:W-:Y:S11]  /*1b5f0*/  @!UPT UIADD3 URZ, URZ, URZ, URZ ;  /* 0x0000003f3f3ff290 */ /* 0x000ff6000fffe03f */
[----:B------:R-:W-:Y:S01]  /*1b600*/  @!UPT UIADD3 URZ, URZ, URZ, URZ ;  /* 0x0000003f3f3ff290 */ /* 0x000fe2000fffe03f */
[----:B------:R-:W-:Y:S04]  /*1b610*/  STL [R1+0x320], R16 ;  /* 0x0003201001007387 */ /* 0x000fe80000100800 */
[----:B------:R0:W-:Y:S04]  /*1b620*/  STL.64 [R1+0x3c30], R10 ;  /* 0x003c300a01007387 */ /* 0x0001e80000100a00 */
[----:B------:R1:W-:Y:S01]  /*1b630*/  STL.64 [R1+0x3c28], R8 ;  /* 0x003c280801007387 */ /* 0x0003e20000100a00 */
[----:B------:R-:W-:Y:S02]  /*1b640*/  MOV R0, R19 ;  /* 0x0000001300007202 */ /* 0x000fe40000000f00 */
[----:B0-----:R-:W-:Y:S01]  /*1b650*/  MOV R10, R2 ;  /* 0x00000002000a7202 */ /* 0x001fe20000000f00 */
[----:B-1----:R-:W2:Y:S04]  /*1b660*/  LDL.LU R8, [R1+0x30] ;  /* 0x0000300001087983 */ /* 0x002ea80000300800 */
[----:B------:R-:W2:Y:S04]  /*1b670*/  LDL.LU R9, [R1+0x34] ;  /* 0x0000340001097983 */ /* 0x000ea80000300800 */
[----:B------:R-:W2:Y:S04]  /*1b680*/  LDL.LU R2, [R1+0x3c4c] ;  /* 0x003c4c0001027983 */ /* 0x000ea80000300800 */
[----:B------:R-:W2:Y:S04]  /*1b690*/  LDL.LU R11, [R1+0x3c] ;  /* 0x00003c00010b7983 */ /* 0x000ea80000300800 */
[----:B------:R-:W2:Y:S01]  /*1b6a0*/  LDL R19, [R1+0x150c] ;  /* 0x00150c0001137983 */ /* 0x000ea20000100800 */
[----:B---3--:R-:W-:Y:S01]  /*1b6b0*/  HMMA.16816.F32 R20, R24, R6, R20 ;  /* 0x000000061814723c */ /* 0x008fe20000001814 */
[----:B------:R-:W-:Y:S01]  /*1b6c0*/  MOV R13, R29 ;  /* 0x0000001d000d7202 */ /* 0x000fe20000000f00 */
[----:B------:R-:W-:Y:S01]  /*1b6d0*/  IMAD.MOV.U32 R14, RZ, RZ, R3 ;  /* 0x000000ffff0e7224 */ /* 0x000fe200078e0003 */
[----:B------:R-:W-:Y:S01]  /*1b6e0*/  MOV R29, R17 ;  /* 0x00000011001d7202 */ /* 0x000fe20000000f00 */
[----:B------:R-:W-:Y:S01]  /*1b6f0*/  IMAD.MOV.U32 R3, RZ, RZ, R18 ;  /* 0x000000ffff037224 */ /* 0x000fe200078e0012 */
[----:B--2---:R0:W-:Y:S04]  /*1b700*/  STL [R1+0x3c08], R19 ;  /* 0x003c081301007387 */ /* 0x0041e80000100800 */
[----:B------:R-:W2:Y:S04]  /*1b710*/  LDL R16, [R1+0x90] ;  /* 0x0000900001107983 */ /* 0x000ea80000100800 */
[----:B------:R-:W2:Y:S01]  /*1b720*/  LDL R17, [R1+0x94] ;  /* 0x0000940001117983 */ /* 0x000ea20000100800 */
[----:B0-----:R-:W-:-:S03]  /*1b730*/  IMAD.MOV.U32 R19, RZ, RZ, R2 ;  /* 0x000000ffff137224 */ /* 0x001fc600078e0002 */
[----:B------:R-:W2:Y:S04]  /*1b740*/  LDL R18, [R1+0x98] ;  /* 0x0000980001127983 */ /* 0x000ea80000100800 */
[----:B------:R-:W3:Y:S04]  /*1b750*/  LDL.LU R2, [R1+0x3c48] ;  /* 0x003c480001027983 */ /* 0x000ee80000300800 */
[----:B------:R-:W2:Y:S04]  /*1b760*/  LDL R28, [R1+0x640] ;  /* 0x00064000011c7983 */ /* 0x000ea80000100800 */
[----:B------:R-:W-:Y:S04]  /*1b770*/  STL [R1+0x39f0], R0 ;  /* 0x0039f00001007387 */ /* 0x000fe80000100800 */
[----:B------:R-:W-:Y:S04]  /*1b780*/  STL [R1+0x39ec], R3 ;  /* 0x0039ec0301007387 */ /* 0x000fe80000100800 */
[----:B------:R-:W-:Y:S04]  /*1b790*/  STL [R1+0x39e8], R29 ;  /* 0x0039e81d01007387 */ /* 0x000fe80000100800 */
[----:B------:R-:W-:Y:S04]  /*1b7a0*/  STL.64 [R1+0x310], R20 ;  /* 0x0003101401007387 */ /* 0x000fe80000100a00 */
[----:B------:R0:W-:Y:S04]  /*1b7b0*/  STL.64 [R1+0x318], R22 ;  /* 0x0003181601007387 */ /* 0x0001e80000100a00 */
[----:B0-----:R-:W4:Y:S04]  /*1b7c0*/  LDL.LU.64 R22, [R1+0x3c40] ;  /* 0x003c400001167983 */ /* 0x001f280000300a00 */
[----:B------:R-:W-:Y:S04]  /*1b7d0*/  STL.64 [R1+0x3c20], R6 ;  /* 0x003c200601007387 */ /* 0x000fe80000100a00 */
[----:B------:R0:W-:Y:S04]  /*1b7e0*/  STL.64 [R1+0x3c18], R4 ;  /* 0x003c180401007387 */ /* 0x0001e80000100a00 */
[----:B0-----:R-:W2:Y:S04]  /*1b7f0*/  LDL.LU R4, [R1+0xa0] ;  /* 0x0000a00001047983 */ /* 0x001ea80000300800 */
[----:B------:R-:W2:Y:S04]  /*1b800*/  LDL.LU R5, [R1+0xa4] ;  /* 0x0000a40001057983 */ /* 0x000ea80000300800 */
[----:B------:R-:W2:Y:S04]  /*1b810*/  LDL.LU R6, [R1+0xa8] ;  /* 0x0000a80001067983 */ /* 0x000ea80000300800 */
[----:B------:R-:W2:Y:S01]  /*1b820*/  LDL.LU R7, [R1+0xac] ;  /* 0x0000ac0001077983 */ /* 0x000ea20000300800 */
[----:B----4-:R-:W-:Y:S11]  /*1b830*/  HMMA.16816.F32 R12, R24, R22, R12 ;  /* 0x00000016180c723c */ /* 0x010ff6000000180c */
[----:B------:R-:W-:Y:S11]  /*1b840*/  @!UPT UIADD3 URZ, URZ, URZ, URZ ;  /* 0x0000003f3f3ff290 */ /* 0x000ff6000fffe03f */
[----:B------:R-:W-:Y:S01]  /*1b850*/  @!UPT UIADD3 URZ, URZ, URZ, URZ ;  /* 0x0000003f3f3ff290 */ /* 0x000fe2000fffe03f */
[----:B------:R-:W-:Y:S01]  /*1b860*/  STL [R1+0x300], R12 ;  /* 0x0003000c01007387 */ /* 0x000fe20000100800 */
[----:B------:R-:W-:Y:S01]  /*1b870*/  MOV R3, R14 ;  /* 0x0000000e00037202 */ /* 0x000fe20000000f00 */
[----:B------:R-:W-:Y:S02]  /*1b880*/  IMAD.MOV.U32 R29, RZ, RZ, R15 ;  /* 0x000000ffff1d7224 */ /* 0x000fe400078e000f */
[----:B------:R-:W4:Y:S01]  /*1b890*/  LDL.LU.64 R14, [R1+0x3c38] ;  /* 0x003c3800010e7983 */ /* 0x000f220000300a00 */
[----:B------:R-:W-:-:S03]  /*1b8a0*/  MOV R0, R13 ;  /* 0x0000000d00007202 */ /* 0x000fc60000000f00 */
[----:B------:R0:W-:Y:S04]  /*1b8b0*/  STL.64 [R1+0x3c10], R22 ;  /* 0x003c101601007387 */ /* 0x0001e80000100a00 */
[----:B------:R-:W2:Y:S04]  /*1b8c0*/  LDL.LU R20, [R1+0x150] ;  /* 0x0001500001147983 */ /* 0x000ea80000300800 */
[----:B------:R-:W2:Y:S04]  /*1b8d0*/  LDL.LU R21, [R1+0x154] ;  /* 0x0001540001157983 */ /* 0x000ea80000300800 */
[----:B0-----:R-:W2:Y:S04]  /*1b8e0*/  LDL.LU R22, [R1+0x158] ;  /* 0x0001580001167983 */ /* 0x001ea80000300800 */
[----:B------:R-:W2:Y:S04]  /*1b8f0*/  LDL.LU R23, [R1+0x15c] ;  /* 0x00015c0001177983 */ /* 0x000ea80000300800 */
[----:B------:R-:W-:Y:S04]  /*1b900*/  STL [R1+0x39fc], R29 ;  /* 0x0039fc1d01007387 */ /* 0x000fe80000100800 */
[----:B------:R-:W-:Y:S04]  /*1b910*/  STL [R1+0x39f8], R3 ;  /* 0x0039f80301007387 */ /* 0x000fe80000100800 */
[----:B------:R-:W-:Y:S01]  /*1b920*/  STL [R1+0x39f4], R0 ;  /* 0x0039f40001007387 */ /* 0x000fe20000100800 */
[----:B----4-:R-:W-:Y:S03]  /*1b930*/  HMMA.16816.F32 R24, R24, R14, R8 ;  /* 0x0000000e1818723c */ /* 0x010fe60000001808 */
[----:B------:R-:W2:Y:S04]  /*1b940*/  LDL.LU.64 R10, [R1+0x3c30] ;  /* 0x003c3000010a7983 */ /* 0x000ea80000300a00 */
[----:B------:R-:W4:Y:S11]  /*1b950*/  LDL.LU.64 R8, [R1+0x3c28] ;  /* 0x003c280001087983 */ /* 0x000f360000300a00 */
[----:B------:R-:W-:Y:S05]  /*1b960*/  @!UPT UIADD3 URZ, URZ, URZ, URZ ;  /* 0x0000003f3f3ff290 */ /* 0x000fea000fffe03f */
[----:B------:R0:W-:Y:S04]  /*1b970*/  STL.64 [R1+0x2f0], R24 ;  /* 0x0002f01801007387 */ /* 0x0001e80000100a00 */
[----:B------:R1:W-:Y:S04]  /*1b980*/  STL.64 [R1+0x2f8], R26 ;  /* 0x0002f81a01007387 */ /* 0x0003e80000100a00 */
[----:B0-----:R-:W3:Y:S04]  /*1b990*/  LDL.LU R24, [R1+0x1a0] ;  /* 0x0001a00001187983 */ /* 0x001ee80000300800 */
[----:B------:R-:W3:Y:S04]  /*1b9a0*/  LDL.LU R25, [R1+0x1a4] ;  /* 0x0001a40001197983 */ /* 0x000ee80000300800 */
[----:B-1----:R-:W3:Y:S01]  /*1b9b0*/  LDL.LU R26, [R1+0x1a8] ;  /* 0x0001a800011a7983 */ /* 0x002ee20000300800 */
[C---:B--2---:R-:W-:Y:S11]  /*1b9c0*/  HMMA.16816.F32 R4, R16.reuse, R10, R4 ;  /* 0x0000000a1004723c */ /* 0x044ff60000001804 */
[----:B------:R-:W-:Y:S11]  /*1b9d0*/  @!UPT UIADD3 URZ, URZ, URZ, URZ ;  /* 0x0000003f3f3ff290 */ /* 0x000ff6000fffe03f */
[----:B------:R-:W-:Y:S01]  /*1b9e0*/  @!UPT UIADD3 URZ, URZ, URZ, URZ ;  /* 0x0000003f3f3ff290 */ /* 0x000fe2000fffe03f */
[----:B------:R-:W-:Y:S04]  /*1b9f0*/  STL.64 [R1+0x80], R4 ;  /* 0x0000800401007387 */ /* 0x000fe80000100a00 */
[----:B------:R0:W-:Y:S04]  /*1ba00*/  STL.64 [R1+0x88], R6 ;  /* 0x0000880601007387 */ /* 0x0001e80000100a00 */
[----:B0-----:R-:W2:Y:S04]  /*1ba10*/  LDL.LU.64 R6, [R1+0x3c20] ;  /* 0x003c200001067983 */ /* 0x001ea80000300a00 */
[----:B------:R-:W3:Y:S01]  /*1ba20*/  LDL.LU.64 R4, [R1+0x3c18] ;  /* 0x003c180001047983 */ /* 0x000ee20000300a00 */
[----:B--2---:R-:W-:Y:S03]  /*1ba30*/  HMMA.16816.F32 R16, R16, R6, R20 ;  /* 0x000000061010723c */ /* 0x004fe60000001814 */
[----:B------:R-:W2:Y:S04]  /*1ba40*/  LDL.LU.64 R22, [R1+0x3c10] ;  /* 0x003c100001167983 */ /* 0x000ea80000300a00 */
[----:B------:R-:W-:Y:S04]  /*1ba50*/  STL.64 [R1+0x3c00], R6 ;  /* 0x003c000601007387 */ /* 0x000fe80000100a00 */
[----:B---3--:R0:W-:Y:S11]  /*1ba60*/  STL.64 [R1+0x3bf8], R4 ;  /* 0x003bf80401007387 */ /* 0x0081f60000100a00 */
[----:B------:R-:W-:Y:S01]  /*1ba70*/  @!UPT UIADD3 URZ, URZ, URZ, URZ ;  /* 0x0000003f3f3ff290 */ /* 0x000fe2000fffe03f */
[----:B------:R-:W-:Y:S04]  /*1ba80*/  STL.64 [R1+0x70], R16 ;  /* 0x0000701001007387 */ /* 0x000fe80000100a00 */
[----:B------:R-:W-:Y:S04]  /*1ba90*/  STL.64 [R1+0x78], R18 ;  /* 0x0000781201007387 */ /* 0x000fe80000100a00 */
[----:B0-----:R-:W2:Y:S04]  /*1baa0*/  LDL.LU.64 R4, [R1+0x90] ;  /* 0x0000900001047983 */ /* 0x001ea80000300a00 */
[----:B------:R-:W2:Y:S04]  /*1bab0*/  LDL.LU.64 R6, [R1+0x98] ;  /* 0x0000980001067983 */ /* 0x000ea80000300a00 */
[----:B----4-:R-:W0:Y:S02]  /*1bac0*/  LDSM.16.MT88.4 R16, [R9+0x1080] ;  /* 0x001080000910783b */ /* 0x010e240000004200 */
[----:B0-----:R-:W-:-:S02]  /*1bad0*/  MOV R3, R19 ;  /* 0x0000001300037202 */ /* 0x001fc40000000f00 */
[----:B------:R-:W3:Y:S01]  /*1bae0*/  LDL.LU R19, [R1+0x3c08] ;  /* 0x003c080001137983 */ /* 0x000ee20000300800 */
[----:B------:R-:W-:Y:S01]  /*1baf0*/  MOV R27, R8 ;  /* 0x00000008001b7202 */ /* 0x000fe20000000f00 */
[----:B------:R-:W-:Y:S01]  /*1bb00*/  IMAD.MOV.U32 R13, RZ, RZ, R17 ;  /* 0x000000ffff0d7224 */ /* 0x000fe200078e0011 */
[----:B------:R-:W-:Y:S01]  /*1bb10*/  MOV R20, R16 ;  /* 0x0000001000147202 */ /* 0x000fe20000000f00 */
[----:B------:R0:W-:Y:S01]  /*1bb20*/  STL [R1+0x3abc], R9 ;  /* 0x003abc0901007387 */ /* 0x0001e20000100800 */
[----:B------:R-:W-:-:S03]  /*1bb30*/  MOV R12, R18 ;  /* 0x00000012000c7202 */ /* 0x000fc60000000f00 */
[----:B--2---:R-:W-:Y:S01]  /*1bb40*/  HMMA.16816.F32 R24, R4, R22, R24 ;  /* 0x000000160418723c */ /* 0x004fe20000001818 */
[----:B------:R-:W-:Y:S01]  /*1bb50*/  MOV R16, R6 ;  /* 0x0000000600107202 */ /* 0x000fe20000000f00 */
[----:B0-----:R-:W-:Y:S01]  /*1bb60*/  IMAD.MOV.U32 R9, RZ, RZ, R7 ;  /* 0x000000ffff097224 */ /* 0x001fe200078e0007 */
[----:B------:R-:W-:Y:S01]  /*1bb70*/  MOV R17, R5 ;  /* 0x0000000500117202 */ /* 0x000fe20000000f00 */
[----:B------:R-:W-:Y:S01]  /*1bb80*/  IMAD.MOV.U32 R18, RZ, RZ, R4 ;  /* 0x000000ffff127224 */ /* 0x000fe200078e0004 */
[----:B------:R-:W2:Y:S04]  /*1bb90*/  LDL.LU.64 R6, [R1+0x3c00] ;  /* 0x003c000001067983 */ /* 0x000ea80000300a00 */
[----:B------:R-:W4:Y:S11]  /*1bba0*/  LDL.LU.64 R4, [R1+0x3bf8] ;  /* 0x003bf80001047983 */ /* 0x000f360000300a00 */
[----:B------:R-:W-:Y:S03]  /*1bbb0*/  @!UPT UIADD3 URZ, URZ, URZ, URZ ;  /* 0x0000003f3f3ff290 */ /* 0x000fe6000fffe03f */
[----:B------:R-:W-:Y:S01]  /*1bbc0*/  STL.64 [R1+0xa0], R24 ;  /* 0x0000a01801007387 */ /* 0x000fe20000100a00 */
[----:B------:R-:W-:-:S03]  /*1bbd0*/  MOV R8, R27 ;  /* 0x0000001b00087202 */ /* 0x000fc60000000f00 */
[----:B------:R-:W-:Y:S04]  /*1bbe0*/  STL [R1+0xa8], R26 ;  /* 0x0000a81a01007387 */ /* 0x000fe80000100800 */
[----:B------:R-:W0:Y:S04]  /*1bbf0*/  LDSM.16.MT88.4 R24, [R2+0x1080] ;  /* 0x001080000218783b */ /* 0x000e280000004200 */
[----:B------:R-:W2:Y:S04]  /*1bc00*/  LDL R0, [R1+0x1564] ;  /* 0x0015640001007983 */ /* 0x000ea80000100800 */
[----:B------:R-:W-:Y:S04]  /*1bc10*/  STL.64 [R1+0x3bf0], R22 ;  /* 0x003bf01601007387 */ /* 0x000fe80000100a00 */
[----:B------:R-:W-:Y:S04]  /*1bc20*/  STL [R1+0x3ac0], R8 ;  /* 0x003ac00801007387 */ /* 0x000fe80000100800 */
[----:B0-----:R0:W-:Y:S04]  /*1bc30*/  STL.64 [R1+0x3ba8], R26 ;  /* 0x003ba81a01007387 */ /* 0x0011e80000100a00 */
[----:B------:R1:W-:Y:S01]  /*1bc40*/  STL.64 [R1+0x3ba0], R24 ;  /* 0x003ba01801007387 */ /* 0x0003e20000100a00 */
[----:B0-----:R-:W-:-:S02]  /*1bc50*/  MOV R26, R16 ;  /* 0x00000010001a7202 */ /* 0x001fc40000000f00 */
[----:B-1----:R-:W-:Y:S01]  /*1bc60*/  MOV R24, R18 ;  /* 0x0000001200187202 */ /* 0x002fe20000000f00 */
[----:B------:R-:W-:Y:S02]  /*1bc70*/  IMAD.MOV.U32 R25, RZ, RZ, R17 ;  /* 0x000000ffff197224 */ /* 0x000fe400078e0011 */
[----:B---3--:R-:W0:Y:S04]  /*1bc80*/  LDSM.16.MT88.4 R16, [R19+0x1080] ;  /* 0x001080001310783b */ /* 0x008e280000004200 */
[----:B------:R-:W-:Y:S04]  /*1bc90*/  STL [R1+0x3ac4], R2 ;  /* 0x003ac40201007387 */ /* 0x000fe80000100800 */
[----:B0-----:R-:W-:Y:S04]  /*1bca0*/  STL.64 [R1+0x3b68], R18 ;  /* 0x003b681201007387 */ /* 0x001fe80000100a00 */
[----:B------:R0:W-:Y:S04]  /*1bcb0*/  STL.64 [R1+0x3b60], R16 ;  /* 0x003b601001007387 */ /* 0x0001e80000100a00 */
[----:B0-----:R-:W3:Y:S04]  /*1bcc0*/  LDL.LU R16, [R1+0x190] ;  /* 0x0001900001107983 */ /* 0x001ee80000300800 */
[----:B------:R-:W3:Y:S01]  /*1bcd0*/  LDL.LU R17, [R1+0x194] ;  /* 0x0001940001117983 */ /* 0x000ee20000300800 */
[----:B------:R-:W-:Y:S01]  /*1bce0*/  MOV R27, R9 ;  /* 0x00000009001b7202 */ /* 0x000fe20000000f00 */
[----:B----4-:R-:W-:Y:S01]  /*1bcf0*/  IMAD.MOV.U32 R18, RZ, RZ, R5 ;  /* 0x000000ffff127224 */ /* 0x010fe200078e0005 */
[----:B------:R-:W-:-:S07]  /*1bd00*/  MOV R19, R4 ;  /* 0x0000000400137202 */ /* 0x000fce0000000f00 */
[----:B---3--:R-:W-:Y:S11]  /*1bd10*/  HMMA.16816.F32 R24, R24, R14, R16 ;  /* 0x0000000e1818723c */ /* 0x008ff60000001810 */
[----:B------:R-:W-:Y:S11]  /*1bd20*/  @!UPT UIADD3 URZ, URZ, URZ, URZ ;  /* 0x0000003f3f3ff290 */ /* 0x000ff6000fffe03f */
[----:B------:R-:W-:Y:S02]  /*1bd30*/  @!UPT UIADD3 URZ, URZ, URZ, URZ ;  /* 0x0000003f3f3ff290 */ /* 0x000fe4000fffe03f */
[----:B------:R-:W-:Y:S01]  /*1bd40*/  MOV R5, R26 ;  /* 0x0000001a00057202 */ /* 0x000fe20000000f00 */
[----:B------:R-:W-:Y:S01]  /*1bd50*/  IMAD.MOV.U32 R4, RZ, RZ, R27 ;  /* 0x000000ffff047224 */ /* 0x000fe200078e001b */
[----:B------:R0:W-:Y:S04]  /*1bd60*/  STL.64 [R1+0x90], R24 ;  /* 0x0000901801007387 */ /* 0x0001e80000100a00 */
[----:B------:R-:W-:Y:S04]  /*1bd70*/  STL [R1+0x3ac8], R5 ;  /* 0x003ac80501007387 */ /* 0x000fe80000100800 */
[----:B--2---:R-:W-:Y:S04]  /*1bd80*/  STL.64 [R1+0x3be8], R6 ;  /* 0x003be80601007387 */ /* 0x004fe80000100a00 */
[----:B------:R-:W-:Y:S04]  /*1bd90*/  STL [R1+0x3be0], R4 ;  /* 0x003be00401007387 */ /* 0x000fe80000100800 */
[----:B------:R-:W1:Y:S01]  /*1bda0*/  LDSM.16.MT88.4 R4, [R28+0x2000] ;  /* 0x002000001c04783b */ /* 0x000e620000004200 */
[----:B0-----:R-:W-:-:S03]  /*1bdb0*/  MOV R24, R20 ;  /* 0x0000001400187202 */ /* 0x001fc60000000f00 */
[----:B------:R-:W0:Y:S04]  /*1bdc0*/  LDSM.16.M88.4 R20, [R0+0x10000] ;  /* 0x010000000014783b */ /* 0x000e280000000200 */
[----:B-1----:R-:W-:Y:S04]  /*1bdd0*/  STL.64 [R1+0x20], R4 ;  /* 0x0000200401007387 */ /* 0x002fe80000100a00 */
[----:B------:R-:W-:Y:S04]  /*1bde0*/  STL.64 [R1+0x28], R6 ;  /* 0x0000280601007387 */ /* 0x000fe80000100a00 */
[----:B------:R-:W1:Y:S04]  /*1bdf0*/  LDSM.16.M88.4 R4, [R0+0x14000] ;  /* 0x014000000004783b */ /* 0x000e680000000200 */
[----:B------:R-:W2:Y:S04]  /*1be00*/  LDL.LU R16, [R1+0x1d0] ;  /* 0x0001d00001107983 */ /* 0x000ea80000300800 */
[----:B0-----:R-:W-:Y:S04]  /*1be10*/  STL.64 [R1+0x50], R20 ;  /* 0x0000501401007387 */ /* 0x001fe80000100a00 */
[----:B------:R-:W-:Y:S04]  /*1be20*/  STL.64 [R1+0x58], R22 ;  /* 0x0000581601007387 */ /* 0x000fe80000100a00 */
[----:B------:R-:W0:Y:S04]  /*1be30*/  LDSM.16.M88.4 R20, [R0+0x18000] ;  /* 0x018000000014783b */ /* 0x000e280000000200 */
[----:B-1----:R-:W-:Y:S04]  /*1be40*/  STL.64 [R1+0x40], R4 ;  /* 0x0000400401007387 */ /* 0x002fe80000100a00 */
[----:B------:R-:W-:Y:S04]  /*1be50*/  STL.64 [R1+0x48], R6 ;  /* 0x0000480601007387 */ /* 0x000fe80000100a00 */
[----:B------:R-:W2:Y:S04]  /*1be60*/  LDL.LU R17, [R1+0x1d4] ;  /* 0x0001d40001117983 */ /* 0x000ea80000300800 */
[----:B------:R-:W3:Y:S04]  /*1be70*/  LDL.LU R18, [R1+0x1d8] ;  /* 0x0001d80001127983 */ /* 0x000ee80000300800 */
[----:B------:R-:W3:Y:S04]  /*1be80*/  LDL.LU R19, [R1+0x1dc] ;  /* 0x0001dc0001137983 */ /* 0x000ee80000300800 */
[----:B---3--:R-:W-:Y:S04]  /*1be90*/  STL.64 [R1+0x3b78], R18 ;  /* 0x003b781201007387 */ /* 0x008fe80000100a00 */
[----:B--2---:R1:W-:Y:S04]  /*1bea0*/  STL.64 [R1+0x3b70], R16 ;  /* 0x003b701001007387 */ /* 0x0043e80000100a00 */
[----:B-1----:R-:W2:Y:S04]  /*1beb0*/  LDL.LU R16, [R1+0x230] ;  /* 0x0002300001107983 */ /* 0x002ea80000300800 */
        /* <DEDUP_REMOVED lines=9> */
[----:B------:R-:W4:Y:S04]  /*1bf50*/  LDL.LU R4, [R1+0x1c0] ;  /* 0x0001c00001047983 */ /* 0x000f280000300800 */
[----:B------:R-:W4:Y:S04]  /*1bf60*/  LDL.LU R5, [R1+0x1c4] ;  /* 0x0001c40001057983 */ /* 0x000f280000300800 */
[----:B------:R-:W4:Y:S04]  /*1bf70*/  LDL.LU R6, [R1+0x1c8] ;  /* 0x0001c80001067983 */ /* 0x000f280000300800 */
[----:B------:R-:W4:Y:S04]  /*1bf80*/  LDL.LU R7, [R1+0x1cc] ;  /* 0x0001cc0001077983 */ /* 0x000f280000300800 */
        /* <DEDUP_REMOVED lines=17> */
[----:B------:R-:W3:Y:S01]  /*1c0a0*/  LDL.LU R19, [R1+0x1fc] ;  /* 0x0001fc0001137983 */ /* 0x000ee20000300800 */
[----:B------:R-:W-:Y:S01]  /*1c0b0*/  MOV R25, R13 ;  /* 0x0000000d00197202 */ /* 0x000fe20000000f00 */
[----:B------:R-:W-:Y:S01]  /*1c0c0*/  IMAD.MOV.U32 R26, RZ, RZ, R12 ;  /* 0x000000ffff1a7224 */ /* 0x000fe200078e000c */
[----:B0-----:R-:W-:Y:S01]  /*1c0d0*/  MOV R12, R20 ;  /* 0x00000014000c7202 */ /* 0x001fe20000000f00 */
[----:B------:R-:W-:Y:S01]  /*1c0e0*/  IMAD.MOV.U32 R13, RZ, RZ, R21 ;  /* 0x000000ffff0d7224 */ /* 0x000fe200078e0015 */
[----:B------:R-:W-:-:S07]  /*1c0f0*/  MOV R27, R3 ;  /* 0x00000003001b7202 */ /* 0x000fce0000000f00 */
[----:B----4-:R-:W-:Y:S01]  /*1c100*/  HMMA.16816.F32 R4, R24, R10, R4 ;  /* 0x0000000a1804723c */ /* 0x010fe20000001804 */
[----:B---3--:R-:W-:Y:S04]  /*1c110*/  STL.64 [R1+0x3bd8], R18 ;  /* 0x003bd81201007387 */ /* 0x008fe80000100a00 */
[----:B--2---:R0:W-:Y:S04]  /*1c120*/  STL.64 [R1+0x3bd0], R16 ;  /* 0x003bd01001007387 */ /* 0x0041e80000100a00 */
[----:B0-----:R-:W2:Y:S04]  /*1c130*/  LDL.LU R16, [R1+0x1e0] ;  /* 0x0001e00001107983 */ /* 0x001ea80000300800 */
[----:B------:R-:W2:Y:S04]  /*1c140*/  LDL.LU R17, [R1+0x1e4] ;  /* 0x0001e40001117983 */ /* 0x000ea80000300800 */
[----:B------:R-:W2:Y:S04]  /*1c150*/  LDL.LU R18, [R1+0x1e8] ;  /* 0x0001e80001127983 */ /* 0x000ea80000300800 */
[----:B------:R-:W2:Y:S04]  /*1c160*/  LDL.LU R19, [R1+0x1ec] ;  /* 0x0001ec0001137983 */ /* 0x000ea80000300800 */
[----:B------:R-:W-:Y:S04]  /*1c170*/  STL.64 [R1+0x30], R20 ;  /* 0x0000301401007387 */ /* 0x000fe80000100a00 */
[----:B------:R-:W-:Y:S04]  /*1c180*/  STL.64 [R1+0x38], R22 ;  /* 0x0000381601007387 */ /* 0x000fe80000100a00 */
[----:B------:R-:W0:Y:S04]  /*1c190*/  LDSM.16.M88.4 R20, [R0+0x1c000] ;  /* 0x01c000000014783b */ /* 0x000e280000000200 */
[----:B0-----:R-:W-:Y:S04]  /*1c1a0*/  STL.64 [R1], R20 ;  /* 0x0000001401007387 */ /* 0x001fe80000100a00 */
[----:B------:R-:W-:Y:S04]  /*1c1b0*/  STL.64 [R1+0x8], R22 ;  /* 0x0000081601007387 */ /* 0x000fe80000100a00 */
[----:B------:R-:W0:Y:S04]  /*1c1c0*/  LDSM.16.MT88.4 R20, [R28+0x2080] ;  /* 0x002080001c14783b */ /* 0x000e280000004200 */
[----:B0-----:R-:W-:Y:S01]  /*1c1d0*/  STL.64 [R1+0x60], R20 ;  /* 0x0000601401007387 */ /* 0x001fe20000100a00 */
[----:B------:R-:W-:-:S03]  /*1c1e0*/  MOV R28, R22 ;  /* 0x00000016001c7202 */ /* 0x000fc60000000f00 */
[----:B------:R0:W-:Y:S04]  /*1c1f0*/  STL [R1+0x6c], R23 ;  /* 0x00006c1701007387 */ /* 0x0001e80000100800 */
[----:B0-----:R-:W3:Y:S04]  /*1c200*/  LDL.LU.64 R22, [R1+0x3bf0] ;  /* 0x003bf00001167983 */ /* 0x001ee80000300a00 */
[----:B------:R0:W-:Y:S04]  /*1c210*/  STL.64 [R1+0xe8], R6 ;  /* 0x0000e80601007387 */ /* 0x0001e80000100a00 */
[----:B0-----:R-:W2:Y:S01]  /*1c220*/  LDL.LU.64 R6, [R1+0x3be8] ;  /* 0x003be80001067983 */ /* 0x001ea20000300a00 */
[----:B------:R-:W-:Y:S01]  /*1c230*/  IMAD.MOV.U32 R21, RZ, RZ, R5 ;  /* 0x000000ffff157224 */ /* 0x000fe200078e0005 */
[----:B------:R-:W-:-:S02]  /*1c240*/  MOV R20, R4 ;  /* 0x0000000400147202 */ /* 0x000fc40000000f00 */
[----:B------:R-:W4:Y:S04]  /*1c250*/  LDL.LU R4, [R1+0x3be0] ;  /* 0x003be00001047983 */ /* 0x000f280000300800 */
[----:B------:R-:W-:Y:S01]  /*1c260*/  STL [R1+0x3ab8], R21 ;  /* 0x003ab81501007387 */ /* 0x000fe20000100800 */
[C---:B--2---:R-:W-:Y:S11]  /*1c270*/  HMMA.16816.F32 R16, R24.reuse, R6, R16 ;  /* 0x000000061810723c */ /* 0x044ff60000001810 */
[----:B------:R-:W-:Y:S11]  /*1c280*/  @!UPT UIADD3 URZ, URZ, URZ, URZ ;  /* 0x0000003f3f3ff290 */ /* 0x000ff6000fffe03f */
[----:B------:R-:W-:Y:S01]  /*1c290*/  @!UPT UIADD3 URZ, URZ, URZ, URZ ;  /* 0x0000003f3f3ff290 */ /* 0x000fe2000fffe03f */
[----:B------:R-:W-:Y:S04]  /*1c2a0*/  STL.64 [R1+0xd0], R16 ;  /* 0x0000d01001007387 */ /* 0x000fe80000100a00 */
[----:B------:R0:W-:Y:S04]  /*1c2b0*/  STL.64 [R1+0xd8], R18 ;  /* 0x0000d81201007387 */ /* 0x0001e80000100a00 */
[----:B0-----:R-:W3:Y:S04]  /*1c2c0*/  LDL.LU.64 R18, [R1+0x3bd8] ;  /* 0x003bd80001127983 */ /* 0x001ee80000300a00 */
[----:B------:R-:W3:Y:S02]  /*1c2d0*/  LDL.LU.64 R16, [R1+0x3bd0] ;  /* 0x003bd00001107983 */ /* 0x000ee40000300a00 */
[----:B---3--:R-:W-:Y:S11]  /*1c2e0*/  HMMA.16816.F32 R16, R24, R22, R16 ;  /* 0x000000161810723c */ /* 0x008ff60000001810 */
[----:B------:R-:W-:Y:S11]  /*1c2f0*/  @!UPT UIADD3 URZ, URZ, URZ, URZ ;  /* 0x0000003f3f3ff290 */ /* 0x000ff6000fffe03f */
[----:B------:R-:W-:Y:S02]  /*1c300*/  @!UPT UIADD3 URZ, URZ, URZ, URZ ;  /* 0x0000003f3f3ff290 */ /* 0x000fe4000fffe03f */
[----:B------:R-:W-:Y:S01]  /*1c310*/  IMAD.MOV.U32 R8, RZ, RZ, R18 ;  /* 0x000000ffff087224 */ /* 0x000fe200078e0012 */
[----:B------:R-:W-:Y:S02]  /*1c320*/  MOV R9, R19 ;  /* 0x0000001300097202 */ /* 0x000fe40000000f00 */
[----:B------:R-:W-:Y:S01]  /*1c330*/  MOV R5, R16 ;  /* 0x0000001000057202 */ /* 0x000fe20000000f00 */
[----:B------:R-:W2:Y:S01]  /*1c340*/  LDL.LU.64 R18, [R1+0x3bc8] ;  /* 0x003bc80001127983 */ /* 0x000ea20000300a00 */
[----:B------:R-:W-:-:S03]  /*1c350*/  MOV R2, R17 ;  /* 0x0000001100027202 */ /* 0x000fc60000000f00 */
[----:B------:R-:W2:Y:S02]  /*1c360*/  LDL.LU.64 R16, [R1+0x3bc0] ;  /* 0x003bc00001107983 */ /* 0x000ea40000300a00 */
[----:B--2---:R-:W-:Y:S02]  /*1c370*/  HMMA.16816.F32 R24, R24, R14, R16 ;  /* 0x0000000e1818723c */ /* 0x004fe40000001810 */
[----:B------:R-:W2:Y:S04]  /*1c380*/  LDL.LU.64 R18, [R1+0x3bb8] ;  /* 0x003bb80001127983 */ /* 0x000ea80000300a00 */
[----:B------:R-:W2:Y:S11]  /*1c390*/  LDL.LU.64 R16, [R1+0x3bb0] ;  /* 0x003bb00001107983 */ /* 0x000eb60000300a00 */
[----:B------:R-:W-:Y:S06]  /*1c3a0*/  @!UPT UIADD3 URZ, URZ, URZ, URZ ;  /* 0x0000003f3f3ff290 */ /* 0x000fec000fffe03f */
[----:B------:R-:W-:Y:S01]  /*1c3b0*/  STL [R1+0xb4], R25 ;  /* 0x0000b41901007387 */ /* 0x000fe20000100800 */
[----:B------:R-:W-:-:S03]  /*1c3c0*/  MOV R21, R24 ;  /* 0x0000001800157202 */ /* 0x000fc60000000f00 */
[----:B------:R0:W-:Y:S04]  /*1c3d0*/  STL.64 [R1+0xb8], R26 ;  /* 0x0000b81a01007387 */ /* 0x0001e80000100a00 */
[----:B0-----:R-:W2:Y:S04]  /*1c3e0*/  LDL.LU.64 R26, [R1+0x3ba8] ;  /* 0x003ba800011a7983 */ /* 0x001ea80000300a00 */
[----:B------:R-:W2:Y:S02]  /*1c3f0*/  LDL.LU.64 R24, [R1+0x3ba0] ;  /* 0x003ba00001187983 */ /* 0x000ea40000300a00 */
[C---:B--2---:R-:W-:Y:S11]  /*1c400*/  HMMA.16816.F32 R16, R24.reuse, R10, R16 ;  /* 0x0000000a1810723c */ /* 0x044ff60000001810 */
[----:B------:R-:W-:Y:S11]  /*1c410*/  @!UPT UIADD3 URZ, URZ, URZ, URZ ;  /* 0x0000003f3f3ff290 */ /* 0x000ff6000fffe03f */
[----:B------:R-:W-:Y:S01]  /*1c420*/  @!UPT UIADD3 URZ, URZ, URZ, URZ ;  /* 0x0000003f3f3ff290 */ /* 0x000fe2000fffe03f */
[----:B------:R0:W-:Y:S01]  /*1c430*/  STL [R1+0xf0], R16 ;  /* 0x0000f01001007387 */ /* 0x0001e20000100800 */
[----:B------:R-:W-:Y:S01]  /*1c440*/  MOV R3, R18 ;  /* 0x0000001200037202 */ /* 0x000fe20000000f00 */
[----:B------:R-:W-:Y:S01]  /*1c450*/  IMAD.MOV.U32 R29, RZ, RZ, R17 ;  /* 0x000000ffff1d7224 */ /* 0x000fe200078e0011 */
[----:B------:R-:W-:Y:S02]  /*1c460*/  MOV R0, R19 ;  /* 0x0000001300007202 */ /* 0x000fe40000000f00 */
[----:B------:R-:W2:Y:S04]  /*1c470*/  LDL.LU.64 R18, [R1+0x3b98] ;  /* 0x003b980001127983 */ /* 0x000ea80000300a00 */
[----:B0-----:R-:W2:Y:S04]  /*1c480*/  LDL.LU.64 R16, [R1+0x3b90] ;  /* 0x003b900001107983 */ /* 0x001ea80000300a00 */
[----:B------:R-:W-:Y:S04]  /*1c490*/  STL [R1+0x3a08], R0 ;  /* 0x003a080001007387 */ /* 0x000fe80000100800 */
        /* <DEDUP_REMOVED lines=17> */
[----:B0-----:R-:W2:Y:S02]  /*1c5b0*/  LDL.LU.64 R16, [R1+0x3b70] ;  /* 0x003b700001107983 */ /* 0x001ea40000300a00 */
[----:B--2---:R-:W-:Y:S02]  /*1c5c0*/  HMMA.16816.F32 R24, R24, R14, R16 ;  /* 0x0000000e1818723c */ /* 0x004fe40000001810 */
[----:B------:R-:W2:Y:S04]  /*1c5d0*/  LDL.LU.64 R18, [R1+0x3b68] ;  /* 0x003b680001127983 */ /* 0x000ea80000300a00 */
[----:B------:R-:W2:Y:S04]  /*1c5e0*/  LDL.LU.64 R16, [R1+0x3b60] ;  /* 0x003b600001107983 */ /* 0x000ea80000300a00 */
[----:B------:R-:W-:Y:S04]  /*1c5f0*/  STL.64 [R1+0x3b58], R14 ;  /* 0x003b580e01007387 */ /* 0x000fe80000100a00 */
[----:B------:R0:W-:Y:S04]  /*1c600*/  STL.64 [R1+0x3b50], R12 ;  /* 0x003b500c01007387 */ /* 0x0001e80000100a00 */
[----:B0-----:R-:W2:Y:S04]  /*1c610*/  LDL.LU R12, [R1+0x240] ;  /* 0x00024000010c7983 */ /* 0x001ea80000300800 */
[----:B------:R-:W2:Y:S04]  /*1c620*/  LDL.LU R13, [R1+0x244] ;  /* 0x00024400010d7983 */ /* 0x000ea80000300800 */
[----:B------:R-:W2:Y:S04]  /*1c630*/  LDL.LU R14, [R1+0x248] ;  /* 0x00024800010e7983 */ /* 0x000ea80000300800 */
[----:B------:R-:W2:Y:S04]  /*1c640*/  LDL.LU R15, [R1+0x24c] ;  /* 0x00024c00010f7983 */ /* 0x000ea80000300800 */
[----:B------:R0:W-:Y:S04]  /*1c650*/  STL.64 [R1+0x3970], R26 ;  /* 0x0039701a01007387 */ /* 0x0001e80000100a00 */
[----:B------:R1:W-:Y:S01]  /*1c660*/  STL.64 [R1+0x3968], R24 ;  /* 0x0039681801007387 */ /* 0x0003e20000100a00 */
[C---:B--2---:R-:W-:Y:S11]  /*1c670*/  HMMA.16816.F32 R12, R16.reuse, R10, R12 ;  /* 0x0000000a100c723c */ /* 0x044ff6000000180c */
[----:B------:R-:W-:Y:S11]  /*1c680*/  @!UPT UIADD3 URZ, URZ, URZ, URZ ;  /* 0x0000003f3f3ff290 */ /* 0x000ff6000fffe03f */
[----:B------:R-:W-:Y:S02]  /*1c690*/  @!UPT UIADD3 URZ, URZ, URZ, URZ ;  /* 0x0000003f3f3ff290 */ /* 0x000fe4000fffe03f */
[----:B0-----:R-:W-:Y:S01]  /*1c6a0*/  IMAD.MOV.U32 R27, RZ, RZ, R12 ;  /* 0x000000ffff1b7224 */ /* 0x001fe200078e000c */
[----:B------:R-:W-:Y:S01]  /*1c6b0*/  MOV R26, R13 ;  /* 0x0000000d001a7202 */ /* 0x000fe20000000f00 */
[----:B------:R-:W2:Y:S01]  /*1c6c0*/  LDL.LU R12, [R1+0x260] ;  /* 0x00026000010c7983 */ /* 0x000ea20000300800 */
[----:B-1----:R-:W-:Y:S01]  /*1c6d0*/  MOV R25, R14 ;  /* 0x0000000e00197202 */ /* 0x002fe20000000f00 */
[----:B------:R-:W-:Y:S02]  /*1c6e0*/  IMAD.MOV.U32 R24, RZ, RZ, R15 ;  /* 0x000000ffff187224 */ /* 0x000fe400078e000f */
[----:B------:R-:W2:Y:S04]  /*1c6f0*/  LDL.LU R13, [R1+0x264] ;  /* 0x00026400010d7983 */ /* 0x000ea80000300800 */
[----:B------:R-:W2:Y:S04]  /*1c700*/  LDL.LU R14, [R1+0x268] ;  /* 0x00026800010e7983 */ /* 0x000ea80000300800 */
[----:B------:R-:W2:Y:S04]  /*1c710*/  LDL.LU R15, [R1+0x26c] ;  /* 0x00026c00010f7983 */ /* 0x000ea80000300800 */
[----:B------:R0:W-:Y:S04]  /*1c720*/  STL.64 [R1+0x3ad0], R8 ;  /* 0x003ad00801007387 */ /* 0x0001e80000100a00 */
[----:B0-----:R-:W3:Y:S04]  /*1c730*/  LDL.LU R8, [R1+0x70] ;  /* 0x0000700001087983 */ /* 0x001ee80000300800 */
[----:B------:R-:W3:Y:S04]  /*1c740*/  LDL.LU R9, [R1+0x74] ;  /* 0x0000740001097983 */ /* 0x000ee80000300800 */
[----:B------:R-:W2:Y:S04]  /*1c750*/  LDL.LU R10, [R1+0x78] ;  /* 0x00007800010a7983 */ /* 0x000ea80000300800 */
[----:B------:R-:W2:Y:S04]  /*1c760*/  LDL.LU R11, [R1+0x7c] ;  /* 0x00007c00010b7983 */ /* 0x000ea80000300800 */
[----:B--2---:R-:W-:Y:S04]  /*1c770*/  STL.64 [R1+0x3ae0], R10 ;  /* 0x003ae00a01007387 */ /* 0x004fe80000100a00 */
[----:B---3--:R0:W-:Y:S04]  /*1c780*/  STL.64 [R1+0x3ad8], R8 ;  /* 0x003ad80801007387 */ /* 0x0081e80000100a00 */
        /* <DEDUP_REMOVED lines=14> */
[----:B------:R-:W2:Y:S04]  /*1c870*/  LDL.LU R10, [R1+0x208] ;  /* 0x00020800010a7983 */ /* 0x000ea80000300800 */
[----:B------:R-:W2:Y:S04]  /*1c880*/  LDL.LU R11, [R1+0x20c] ;  /* 0x00020c00010b7983 */ /* 0x000ea80000300800 */
[----:B------:R-:W-:Y:S04]  /*1c890*/  STL.64 [R1+0x3a18], R26 ;  /* 0x003a181a01007387 */ /* 0x000fe80000100a00 */
[----:B------:R0:W-:Y:S04]  /*1c8a0*/  STL.64 [R1+0x3a10], R24 ;  /* 0x003a101801007387 */ /* 0x0001e80000100a00 */
[----:B0-----:R-:W3:Y:S04]  /*1c8b0*/  LDL.64 R24, [R1+0x40] ;  /* 0x0000400001187983 */ /* 0x001ee80000100a00 */
[----:B---3--:R0:W-:Y:S04]  /*1c8c0*/  STL.64 [R1+0x3b30], R24 ;  /* 0x003b301801007387 */ /* 0x0081e80000100a00 */
[----:B0-----:R-:W3:Y:S04]  /*1c8d0*/  LDL.LU R24, [R1+0x250] ;  /* 0x0002500001187983 */ /* 0x001ee80000300800 */
[----:B------:R-:W3:Y:S04]  /*1c8e0*/  LDL.LU R25, [R1+0x254] ;  /* 0x0002540001197983 */ /* 0x000ee80000300800 */
[----:B------:R-:W3:Y:S04]  /*1c8f0*/  LDL.LU R26, [R1+0x258] ;  /* 0x00025800011a7983 */ /* 0x000ee80000300800 */
[----:B------:R-:W3:Y:S01]  /*1c900*/  LDL.LU R27, [R1+0x25c] ;  /* 0x00025c00011b7983 */ /* 0x000ee20000300800 */
[C---:B------:R-:W-:Y:S08]  /*1c910*/  HMMA.16816.F32 R12, R16.reuse, R22, R12 ;  /* 0x00000016100c723c */ /* 0x040ff0000000180c */
[C---:B---3--:R-:W-:Y:S11]  /*1c920*/  HMMA.16816.F32 R24, R16.reuse, R6, R24 ;  /* 0x000000061018723c */ /* 0x048ff60000001818 */
[----:B------:R-:W-:Y:S11]  /*1c930*/  @!UPT UIADD3 URZ, URZ, URZ, URZ ;  /* 0x0000003f3f3ff290 */ /* 0x000ff6000fffe03f */
[----:B------:R-:W-:Y:S01]  /*1c940*/  @!UPT UIADD3 URZ, URZ, URZ, URZ ;  /* 0x0000003f3f3ff290 */ /* 0x000fe2000fffe03f */
[----:B------:R0:W-:Y:S04]  /*1c950*/  STL.64 [R1+0x1e0], R24 ;  /* 0x0001e01801007387 */ /* 0x0001e80000100a00 */
[----:B------:R1:W-:Y:S04]  /*1c960*/  STL.64 [R1+0x1e8], R26 ;  /* 0x0001e81a01007387 */ /* 0x0003e80000100a00 */
[----:B0-----:R-:W3:Y:S04]  /*1c970*/  LDL.LU R24, [R1+0x180] ;  /* 0x0001800001187983 */ /* 0x001ee80000300800 */
[----:B------:R-:W3:Y:S04]  /*1c980*/  LDL.LU R25, [R1+0x184] ;  /* 0x0001840001197983 */ /* 0x000ee80000300800 */
[----:B-1----:R-:W3:Y:S04]  /*1c990*/  LDL.LU R26, [R1+0x188] ;  /* 0x00018800011a7983 */ /* 0x002ee80000300800 */
[----:B------:R-:W3:Y:S04]  /*1c9a0*/  LDL.LU R27, [R1+0x18c] ;  /* 0x00018c00011b7983 */ /* 0x000ee80000300800 */
[----:B----4-:R0:W-:Y:S04]  /*1c9b0*/  STL.64 [R1+0x3ae8], R4 ;  /* 0x003ae80401007387 */ /* 0x0101e80000100a00 */
[----:B0-----:R-:W3:Y:S04]  /*1c9c0*/  LDL.64 R4, [R1+0x50] ;  /* 0x0000500001047983 */ /* 0x001ee80000100a00 */
[----:B------:R-:W-:Y:S04]  /*1c9d0*/  STL.64 [R1+0x270], R12 ;  /* 0x0002700c01007387 */ /* 0x000fe80000100a00 */
[----:B------:R0:W-:Y:S04]  /*1c9e0*/  STL.64 [R1+0x278], R14 ;  /* 0x0002780e01007387 */ /* 0x0001e80000100a00 */
[----:B0-----:R-:W2:Y:S04]  /*1c9f0*/  LDL.LU.64 R14, [R1+0x3b58] ;  /* 0x003b5800010e7983 */ /* 0x001ea80000300a00 */
[----:B------:R-:W4:Y:S04]  /*1ca00*/  LDL.LU.64 R12, [R1+0x3b50] ;  /* 0x003b5000010c7983 */ /* 0x000f280000300a00 */
[----:B------:R0:W-:Y:S04]  /*1ca10*/  STL.64 [R1+0x3b00], R20 ;  /* 0x003b001401007387 */ /* 0x0001e80000100a00 */
[----:B0-----:R-:W2:Y:S04]  /*1ca20*/  LDL R20, [R1] ;  /* 0x0000000001147983 */ /* 0x001ea80000100800 */
[----:B------:R-:W2:Y:S04]  /*1ca30*/  LDL R21, [R1+0x4] ;  /* 0x0000040001157983 */ /* 0x000ea80000100800 */
[----:B--2---:R0:W-:Y:S04]  /*1ca40*/  STL.64 [R1+0x3b18], R20 ;  /* 0x003b181401007387 */ /* 0x0041e80000100a00 */
[----:B0-----:R-:W2:Y:S04]  /*1ca50*/  LDL.LU R20, [R1+0x160] ;  /* 0x0001600001147983 */ /* 0x001ea80000300800 */
[----:B------:R-:W2:Y:S04]  /*1ca60*/  LDL.LU R21, [R1+0x164] ;  /* 0x0001640001157983 */ /* 0x000ea80000300800 */
[----:B------:R-:W2:Y:S04]  /*1ca70*/  LDL.LU R22, [R1+0x168] ;  /* 0x0001680001167983 */ /* 0x000ea80000300800 */
[----:B------:R-:W2:Y:S01]  /*1ca80*/  LDL.LU R23, [R1+0x16c] ;  /* 0x00016c0001177983 */ /* 0x000ea20000300800 */
[----:B------:R-:W-:Y:S03]  /*1ca90*/  HMMA.16816.F32 R16, R16, R14, R8 ;  /* 0x0000000e1010723c */ /* 0x000fe60000001808 */
[----:B--2---:R-:W-:Y:S04]  /*1caa0*/  STL.64 [R1+0x3b28], R22 ;  /* 0x003b281601007387 */ /* 0x004fe80000100a00 */
[----:B------:R0:W-:Y:S04]  /*1cab0*/  STL.64 [R1+0x3b20], R20 ;  /* 0x003b201401007387 */ /* 0x0001e80000100a00 */
[----:B0-----:R-:W2:Y:S04]  /*1cac0*/  LDL.LU R20, [R1+0x170] ;  /* 0x0001700001147983 */ /* 0x001ea80000300800 */
[----:B------:R-:W2:Y:S04]  /*1cad0*/  LDL.LU R21, [R1+0x174] ;  /* 0x0001740001157983 */ /* 0x000ea80000300800 */
[----:B------:R-:W2:Y:S04]  /*1cae0*/  LDL.LU R22, [R1+0x178] ;  /* 0x0001780001167983 */ /* 0x000ea80000300800 */
[----:B------:R-:W2:Y:S04]  /*1caf0*/  LDL.LU R23, [R1+0x17c] ;  /* 0x00017c0001177983 */ /* 0x000ea80000300800 */
[----:B------:R-:W3:Y:S04]  /*1cb00*/  LDL.LU.64 R10, [R1+0x3b48] ;  /* 0x003b4800010a7983 */ /* 0x000ee80000300a00 */
[----:B------:R-:W3:Y:S04]  /*1cb10*/  LDL.LU.64 R8, [R1+0x3b40] ;  /* 0x003b400001087983 */ /* 0x000ee80000300a00 */
[----:B------:R0:W-:Y:S04]  /*1cb20*/  STL.64 [R1+0x260], R16 ;  /* 0x0002601001007387 */ /* 0x0001e80000100a00 */
[----:B------:R1:W-:Y:S04]  /*1cb30*/  STL.64 [R1+0x268], R18 ;  /* 0x0002681201007387 */ /* 0x0003e80000100a00 */
[----:B0-----:R-:W2:Y:S04]  /*1cb40*/  LDL.LU R16, [R1+0x60] ;  /* 0x0000600001107983 */ /* 0x001ea80000300800 */
[----:B------:R-:W2:Y:S01]  /*1cb50*/  LDL.LU R17, [R1+0x64] ;  /* 0x0000640001117983 */ /* 0x000ea20000300800 */
[----:B-1----:R-:W-:-:S03]  /*1cb60*/  MOV R18, R28 ;  /* 0x0000001c00127202 */ /* 0x002fc60000000f00 */
[----:B------:R-:W2:Y:S04]  /*1cb70*/  LDL.LU R28, [R1+0x3b38] ;  /* 0x003b3800011c7983 */ /* 0x000ea80000300800 */
[----:B------:R-:W2:Y:S01]  /*1cb80*/  LDL.LU R19, [R1+0x6c] ;  /* 0x00006c0001137983 */ /* 0x000ea20000300800 */
[C---:B---3--:R-:W-:Y:S03]  /*1cb90*/  HMMA.16816.F32 R24, R8.reuse, R4, R24 ;  /* 0x000000040818723c */ /* 0x048fe60000001818 */
[----:B--2---:R-:W-:Y:S04]  /*1cba0*/  STL.64 [R1+0x3b10], R18 ;  /* 0x003b101201007387 */ /* 0x004fe80000100a00 */
[----:B------:R0:W-:Y:S04]  /*1cbb0*/  STL.64 [R1+0x3b08], R16 ;  /* 0x003b081001007387 */ /* 0x0001e80000100a00 */
[----:B0-----:R-:W2:Y:S04]  /*1cbc0*/  LDL.LU R16, [R1+0x140] ;  /* 0x0001400001107983 */ /* 0x001ea80000300800 */
[----:B------:R-:W2:Y:S04]  /*1cbd0*/  LDL.LU R17, [R1+0x144] ;  /* 0x0001440001117983 */ /* 0x000ea80000300800 */
[----:B------:R-:W2:Y:S04]  /*1cbe0*/  LDL.LU R18, [R1+0x148] ;  /* 0x0001480001127983 */ /* 0x000ea80000300800 */
[----:B------:R0:W-:Y:S04]  /*1cbf0*/  STL.64 [R1+0x250], R24 ;  /* 0x0002501801007387 */ /* 0x0001e80000100a00 */
[----:B------:R-:W-:Y:S04]  /*1cc00*/  STL.64 [R1+0x258], R26 ;  /* 0x0002581a01007387 */ /* 0x000fe80000100a00 */
[----:B0-----:R-:W3:Y:S01]  /*1cc10*/  LDL.LU.64 R24, [R1+0x3b30] ;  /* 0x003b300001187983 */ /* 0x001ee20000300a00 */
[----:B------:R-:W-:Y:S01]  /*1cc20*/  MOV R19, R28 ;  /* 0x0000001c00137202 */ /* 0x000fe20000000f00 */
[----:B---3--:R-:W-:Y:S11]  /*1cc30*/  HMMA.16816.F32 R20, R8, R24, R20 ;  /* 0x000000180814723c */ /* 0x008ff60000001814 */
[----:B------:R-:W-:Y:S11]  /*1cc40*/  @!UPT UIADD3 URZ, URZ, URZ, URZ ;  /* 0x0000003f3f3ff290 */ /* 0x000ff6000fffe03f */
[----:B------:R-:W-:Y:S01]  /*1cc50*/  @!UPT UIADD3 URZ, URZ, URZ, URZ ;  /* 0x0000003f3f3ff290 */ /* 0x000fe2000fffe03f */
[----:B------:R-:W-:Y:S01]  /*1cc60*/  STL.64 [R1+0x200], R20 ;  /* 0x0002001401007387 */ /* 0x000fe20000100a00 */
[----:B------:R-:W-:-:S03]  /*1cc70*/  IMAD.MOV.U32 R28, RZ, RZ, R23 ;  /* 0x000000ffff1c7224 */ /* 0x000fc600078e0017 */
[----:B------:R0:W-:Y:S04]  /*1cc80*/  STL [R1+0x208], R22 ;  /* 0x0002081601007387 */ /* 0x0001e80000100800 */
[----:B0-----:R-:W4:Y:S04]  /*1cc90*/  LDL.LU.64 R22, [R1+0x3b28] ;  /* 0x003b280001167983 */ /* 0x001f280000300a00 */
[----:B------:R-:W4:Y:S04]  /*1cca0*/  LDL.LU.64 R20, [R1+0x3b20] ;  /* 0x003b200001147983 */ /* 0x000f280000300a00 */
[----:B------:R-:W-:Y:S01]  /*1ccb0*/  STL [R1+0x3900], R28 ;  /* 0x0039001c01007387 */ /* 0x000fe20000100800 */
[C---:B----4-:R-:W-:Y:S11]  /*1ccc0*/  HMMA.16816.F32 R20, R8.reuse, R12, R20 ;  /* 0x0000000c0814723c */ /* 0x050ff60000001814 */
[----:B------:R-:W-:Y:S11]  /*1ccd0*/  @!UPT UIADD3 URZ, URZ, URZ, URZ ;  /* 0x0000003f3f3ff290 */ /* 0x000ff6000fffe03f */
[----:B------:R-:W-:Y:S01]  /*1cce0*/  @!UPT UIADD3 URZ, URZ, URZ, URZ ;  /* 0x0000003f3f3ff290 */ /* 0x000fe2000fffe03f */
[----:B------:R0:W-:Y:S04]  /*1ccf0*/  STL.64 [R1+0x240], R20 ;  /* 0x0002401401007387 */ /* 0x0001e80000100a00 */
[----:B------:R-:W-:Y:S04]  /*1cd00*/  STL.64 [R1+0x248], R22 ;  /* 0x0002481601007387 */ /* 0x000fe80000100a00 */
[----:B0-----:R-:W2:Y:S02]  /*1cd10*/  LDL.LU.64 R20, [R1+0x3b18] ;  /* 0x003b180001147983 */ /* 0x001ea40000300a00 */
[----:B--2---:R-:W-:Y:S02]  /*1cd20*/  HMMA.16816.F32 R8, R8, R20, R16 ;  /* 0x000000140808723c */ /* 0x004fe40000001810 */
[----:B------:R-:W2:Y:S04]  /*1cd30*/  LDL.LU.64 R18, [R1+0x3b10] ;  /* 0x003b100001127983 */ /* 0x000ea80000300a00 */
[----:B------:R-:W2:Y:S04]  /*1cd40*/  LDL.LU.64 R16, [R1+0x3b08] ;  /* 0x003b080001107983 */ /* 0x000ea80000300a00 */
[----:B------:R-:W3:Y:S11]  /*1cd50*/  LDL.LU.64 R20, [R1+0x3b00] ;  /* 0x003b000001147983 */ /* 0x000ef60000300a00 */
[----:B------:R-:W-:Y:S02]  /*1cd60*/  @!UPT UIADD3 URZ, URZ, URZ, URZ ;  /* 0x0000003f3f3ff290 */ /* 0x000fe4000fffe03f */
[----:B------:R-:W-:Y:S04]  /*1cd70*/  STL.64 [R1+0x230], R8 ;  /* 0x0002300801007387 */ /* 0x000fe80000100a00 */
[----:B------:R0:W-:Y:S04]  /*1cd80*/  STL.64 [R1+0x238], R10 ;  /* 0x0002380a01007387 */ /* 0x0001e80000100a00 */
[----:B0-----:R-:W2:Y:S04]  /*1cd90*/  LDL.LU.64 R10, [R1+0x3af8] ;  /* 0x003af800010a7983 */ /* 0x001ea80000300a00 */
[----:B------:R-:W2:Y:S01]  /*1cda0*/  LDL.LU.64 R8, [R1+0x3af0] ;  /* 0x003af00001087983 */ /* 0x000ea20000300a00 */
[----:B------:R-:W-:-:S02]  /*1cdb0*/  MOV R23, R4 ;  /* 0x0000000400177202 */ /* 0x000fc40000000f00 */
[----:B------:R-:W-:Y:S01]  /*1cdc0*/  MOV R22, R5 ;  /* 0x0000000500167202 */ /* 0x000fe20000000f00 */
[----:B--2---:R-:W-:Y:S01]  /*1cdd0*/  HMMA.16816.F32 R8, R16, R4, R8 ;  /* 0x000000041008723c */ /* 0x004fe20000001808 */
[----:B------:R-:W2:Y:S11]  /*1cde0*/  LDL.LU.64 R4, [R1+0x3ae8] ;  /* 0x003ae80001047983 */ /* 0x000eb60000300a00 */
[----:B------:R-:W-:Y:S11]  /*1cdf0*/  @!UPT UIADD3 URZ, URZ, URZ, URZ ;  /* 0x0000003f3f3ff290 */ /* 0x000ff6000fffe03f */
[----:B------:R-:W-:Y:S01]  /*1ce00*/  STL.64 [R1+0x220], R8 ;  /* 0x0002200801007387 */ /* 0x000fe20000100a00 */
[----:B------:R-:W-:-:S03]  /*1ce10*/  IMAD.MOV.U32 R28, RZ, RZ, R10 ;  /* 0x000000ffff1c7224 */ /* 0x000fc600078e000a */
[----:B------:R0:W-:Y:S04]  /*1ce20*/  STL [R1+0x22c], R11 ;  /* 0x00022c0b01007387 */ /* 0x0001e80000100800 */
[----:B0-----:R-:W4:Y:S04]  /*1ce30*/  LDL.LU.64 R10, [R1+0x3ae0] ;  /* 0x003ae000010a7983 */ /* 0x001f280000300a00 */
[----:B------:R-:W4:Y:S04]  /*1ce40*/  LDL.LU.64 R8, [R1+0x3ad8] ;  /* 0x003ad80001087983 */ /* 0x000f280000300a00 */
[----:B------:R-:W-:Y:S01]  /*1ce50*/  STL [R1+0x3904], R28 ;  /* 0x0039041c01007387 */ /* 0x000fe20000100800 */
[----:B----4-:R-:W-:Y:S11]  /*1ce60*/  HMMA.16816.F32 R8, R16, R24, R8 ;  /* 0x000000181008723c */ /* 0x010ff60000001808 */
[----:B------:R-:W-:Y:S11]  /*1ce70*/  @!UPT UIADD3 URZ, URZ, URZ, URZ ;  /* 0x0000003f3f3ff290 */ /* 0x000ff6000fffe03f */
[----:B------:R-:W-:Y:S01]  /*1ce80*/  @!UPT UIADD3 URZ, URZ, URZ, URZ ;  /* 0x0000003f3f3ff290 */ /* 0x000fe2000fffe03f */
[----:B------:R0:W-:Y:S04]  /*1ce90*/  STL.64 [R1+0x210], R8 ;  /* 0x0002100801007387 */ /* 0x0001e80000100a00 */
[----:B------:R-:W-:Y:S04]  /*1cea0*/  STL.64 [R1+0x218], R10 ;  /* 0x0002180a01007387 */ /* 0x000fe80000100a00 */
[----:B0-----:R-:W4:Y:S01]  /*1ceb0*/  LDL.LU.64 R8, [R1+0x3ad0] ;  /* 0x003ad00001087983 */ /* 0x001f220000300a00 */
[----:B------:R-:W-:Y:S01]  /*1cec0*/  MOV R7, R24 ;  /* 0x0000001800077202 */ /* 0x000fe20000000f00 */
[----:B--2---:R-:W-:Y:S01]  /*1ced0*/  IMAD.MOV.U32 R24, RZ, RZ, R5 ;  /* 0x000000ffff187224 */ /* 0x004fe200078e0005 */
[----:B------:R-:W-:Y:S01]  /*1cee0*/  MOV R6, R25 ;  /* 0x0000001900067202 */ /* 0x000fe20000000f00 */
[----:B------:R-:W2:Y:S01]  /*1cef0*/  LDL.LU R5, [R1+0x3ac8] ;  /* 0x003ac80001057983 */ /* 0x000ea20000300800 */
[----:B------:R-:W-:-:S03]  /*1cf00*/  MOV R25, R2 ;  /* 0x0000000200197202 */ /* 0x000fc60000000f00 */
[----:B------:R-:W2:Y:S01]  /*1cf10*/  LDL.LU R2, [R1+0x3ac4] ;  /* 0x003ac40001027983 */ /* 0x000ea20000300800 */
[----:B----4-:R-:W-:Y:S01]  /*1cf20*/  MOV R26, R8 ;  /* 0x00000008001a7202 */ /* 0x010fe20000000f00 */
[----:B------:R-:W-:Y:S02]  /*1cf30*/  IMAD.MOV.U32 R27, RZ, RZ, R9 ;  /* 0x000000ffff1b7224 */ /* 0x000fe400078e0009 */
[----:B------:R-:W4:Y:S04]  /*1cf40*/  LDL.LU R8, [R1+0x3ac0] ;  /* 0x003ac00001087983 */ /* 0x000f280000300800 */
[----:B------:R-:W3:Y:S04]  /*1cf50*/  LDL.LU R9, [R1+0x3abc] ;  /* 0x003abc0001097983 */ /* 0x000ee80000300800 */
[----:B------:R2:W-:Y:S04]  /*1cf60*/  STL.64 [R1+0x3a28], R26 ;  /* 0x003a281a01007387 */ /* 0x0005e80000100a00 */
[----:B------:R0:W-:Y:S01]  /*1cf70*/  STL.64 [R1+0x3a20], R24 ;  /* 0x003a201801007387 */ /* 0x0001e20000100a00 */
[----:B--2---:R-:W-:Y:S01]  /*1cf80*/  IMAD.MOV.U32 R26, RZ, RZ, R5 ;  /* 0x000000ffff1a7224 */ /* 0x004fe200078e0005 */
[----:B------:R-:W-:-:S02]  /*1cf90*/  MOV R27, R4 ;  /* 0x00000004001b7202 */ /* 0x000fc40000000f00 */
[----:B0-----:R-:W-:Y:S02]  /*1cfa0*/  MOV R24, R7 ;  /* 0x0000000700187202 */ /* 0x001fe40000000f00 */
[----:B------:R-:W-:-:S05]  /*1cfb0*/  MOV R25, R6 ;  /* 0x0000000600197202 */ /* 0x000fca0000000f00 */
[----:B------:R0:W-:Y:S04]  /*1cfc0*/  STL.64 [R1+0x3a98], R24 ;  /* 0x003a981801007387 */ /* 0x0001e80000100a00 */
[----:B0-----:R-:W2:Y:S04]  /*1cfd0*/  LDL.LU R24, [R1+0x90] ;  /* 0x0000900001187983 */ /* 0x001ea80000300800 */
[----:B------:R-:W2:Y:S04]  /*1cfe0*/  LDL.LU R25, [R1+0x94] ;  /* 0x0000940001197983 */ /* 0x000ea80000300800 */
[----:B---3--:R-:W0:Y:S04]  /*1cff0*/  LDSM.16.MT88.4 R4, [R9+0x2000] ;  /* 0x002000000904783b */ /* 0x008e280000004200 */
[----:B0-----:R-:W-:Y:S04]  /*1d000*/  STL.64 [R1+0x3aa8], R6 ;  /* 0x003aa80601007387 */ /* 0x001fe80000100a00 */
[----:B------:R0:W-:Y:S04]  /*1d010*/  STL.64 [R1+0x3aa0], R4 ;  /* 0x003aa00401007387 */ /* 0x0001e80000100a00 */
[----:B0-----:R-:W3:Y:S04]  /*1d020*/  LDL.LU R4, [R1+0xa0] ;  /* 0x0000a00001047983 */ /* 0x001ee80000300800 */
[----:B------:R-:W3:Y:S04]  /*1d030*/  LDL.LU R5, [R1+0xa4] ;  /* 0x0000a40001057983 */ /* 0x000ee80000300800 */
[----:B------:R-:W3:Y:S01]  /*1d040*/  LDL.LU R6, [R1+0xa8] ;  /* 0x0000a80001067983 */ /* 0x000ee20000300800 */
[----:B----4-:R-:W-:-:S03]  /*1d050*/  MOV R7, R8 ;  /* 0x0000000800077202 */ /* 0x010fc60000000f00 */
[----:B------:R-:W0:Y:S04]  /*1d060*/  LDSM.16.MT88.4 R8, [R9+0x2080] ;  /* 0x002080000908783b */ /* 0x000e280000004200 */
[----:B0-----:R-:W-:Y:S01]  /*1d070*/  STL.64 [R1+0x3a68], R10 ;  /* 0x003a680a01007387 */ /* 0x001fe20000100a00 */
[C---:B---3--:R-:W-:Y:S03]  /*1d080*/  HMMA.16816.F32 R4, R16.reuse, R12, R4 ;  /* 0x0000000c1004723c */ /* 0x048fe60000001804 */
[----:B------:R-:W0:Y:S11]  /*1d090*/  LDSM.16.MT88.4 R12, [R2+0x2000] ;  /* 0x00200000020c783b */ /* 0x000e360000004200 */
[----:B------:R-:W-:Y:S09]  /*1d0a0*/  @!UPT UIADD3 URZ, URZ, URZ, URZ ;  /* 0x0000003f3f3ff290 */ /* 0x000ff2000fffe03f */
[----:B------:R-:W-:Y:S04]  /*1d0b0*/  STL.64 [R1+0x1f0], R4 ;  /* 0x0001f00401007387 */ /* 0x000fe80000100a00 */
[----:B------:R-:W-:Y:S04]  /*1d0c0*/  STL.64 [R1+0x1f8], R6 ;  /* 0x0001f80601007387 */ /* 0x000fe80000100a00 */
[----:B------:R1:W-:Y:S04]  /*1d0d0*/  STL.64 [R1+0x3a60], R8 ;  /* 0x003a600801007387 */ /* 0x0003e80000100a00 */
[----:B-1----:R-:W2:Y:S04]  /*1d0e0*/  LDL.64 R8, [R1] ;  /* 0x0000000001087983 */ /* 0x002ea80000100a00 */
[----:B0-----:R-:W-:Y:S04]  /*1d0f0*/  STL.64 [R1+0x3a38], R14 ;  /* 0x003a380e01007387 */ /* 0x001fe80000100a00 */
[----:B------:R0:W-:Y:S04]  /*1d100*/  STL.64 [R1+0x3a30], R12 ;  /* 0x003a300c01007387 */ /* 0x0001e80000100a00 */
[----:B0-----:R-:W3:Y:S04]  /*1d110*/  LDL.LU R12, [R1+0xd0] ;  /* 0x0000d000010c7983 */ /* 0x001ee80000300800 */
[----:B------:R-:W3:Y:S04]  /*1d120*/  LDL.LU R13, [R1+0xd4] ;  /* 0x0000d400010d7983 */ /* 0x000ee80000300800 */
[----:B------:R-:W4:Y:S04]  /*1d130*/  LDL.LU R14, [R1+0xd8] ;  /* 0x0000d800010e7983 */ /* 0x000f280000300800 */
[----:B------:R-:W4:Y:S01]  /*1d140*/  LDL.LU R15, [R1+0xdc] ;  /* 0x0000dc00010f7983 */ /* 0x000f220000300800 */
[----:B--2---:R-:W-:Y:S03]  /*1d150*/  HMMA.16816.F32 R4, R16, R8, R24 ;  /* 0x000000081004723c */ /* 0x004fe60000001818 */
[----:B------:R-:W0:Y:S04]  /*1d160*/  LDSM.16.MT88.4 R16, [R2+0x2080] ;  /* 0x002080000210783b */ /* 0x000e280000004200 */
[----:B----4-:R-:W-:Y:S04]  /*1d170*/  STL.64 [R1+0x3a48], R14 ;  /* 0x003a480e01007387 */ /* 0x010fe80000100a00 */
[----:B---3--:R-:W-:Y:S11]  /*1d180*/  STL.64 [R1+0x3a40], R12 ;  /* 0x003a400c01007387 */ /* 0x008ff60000100a00 */
[----:B------:R-:W-:Y:S01]  /*1d190*/  @!UPT UIADD3 URZ, URZ, URZ, URZ ;  /* 0x0000003f3f3ff290 */ /* 0x000fe2000fffe03f */
[----:B------:R-:W-:Y:S04]  /*1d1a0*/  STL [R1+0x1a0], R4 ;  /* 0x0001a00401007387 */ /* 0x000fe80000100800 */
[----:B------:R1:W-:Y:S04]  /*1d1b0*/  STL.64 [R1+0x1a8], R6 ;  /* 0x0001a80601007387 */ /* 0x0003e80000100a00 */
[----:B-1----:R-:W2:Y:S04]  /*1d1c0*/  LDL R7, [R1+0x150c] ;  /* 0x00150c0001077983 */ /* 0x002ea80000100800 */
[----:B------:R1:W-:Y:S04]  /*1d1d0*/  STL.64 [R1+0x3a80], R8 ;  /* 0x003a800801007387 */ /* 0x0003e80000100a00 */
[----:B-1----:R-:W3:Y:S04]  /*1d1e0*/  LDL.LU R8, [R1+0x280] ;  /* 0x0002800001087983 */ /* 0x002ee80000300800 */
[----:B------:R-:W3:Y:S04]  /*1d1f0*/  LDL.LU R9, [R1+0x284] ;  /* 0x0002840001097983 */ /* 0x000ee80000300800 */
[----:B------:R-:W4:Y:S04]  /*1d200*/  LDL.LU R10, [R1+0x288] ;  /* 0x00028800010a7983 */ /* 0x000f280000300800 */
[----:B------:R-:W4:Y:S04]  /*1d210*/  LDL.LU R11, [R1+0x28c] ;  /* 0x00028c00010b7983 */ /* 0x000f280000300800 */
[----:B------:R-:W2:Y:S04]  /*1d220*/  LDL.LU R24, [R1+0x2a0] ;  /* 0x0002a00001187983 */ /* 0x000ea80000300800 */
[----:B------:R-:W2:Y:S04]  /*1d230*/  LDL.LU R25, [R1+0x2a4] ;  /* 0x0002a40001197983 */ /* 0x000ea80000300800 */
[----:B------:R-:W2:Y:S04]  /*1d240*/  LDL.LU R26, [R1+0x2a8] ;  /* 0x0002a800011a7983 */ /* 0x000ea80000300800 */
[----:B------:R-:W2:Y:S04]  /*1d250*/  LDL.LU R27, [R1+0x2ac] ;  /* 0x0002ac00011b7983 */ /* 0x000ea80000300800 */
[----:B----4-:R-:W-:Y:S04]  /*1d260*/  STL.64 [R1+0x3a90], R10 ;  /* 0x003a900a01007387 */ /* 0x010fe80000100a00 */
[----:B---3--:R1:W-:Y:S04]  /*1d270*/  STL.64 [R1+0x3a88], R8 ;  /* 0x003a880801007387 */ /* 0x0083e80000100a00 */
[----:B-1----:R-:W3:Y:S04]  /*1d280*/  LDL.LU R8, [R1+0x290] ;  /* 0x0002900001087983 */ /* 0x002ee80000300800 */
[----:B------:R-:W3:Y:S04]  /*1d290*/  LDL.LU R9, [R1+0x294] ;  /* 0x0002940001097983 */ /* 0x000ee80000300800 */
[----:B------:R-:W3:Y:S04]  /*1d2a0*/  LDL.LU R10, [R1+0x298] ;  /* 0x00029800010a7983 */ /* 0x000ee80000300800 */
[----:B------:R-:W3:Y:S04]  /*1d2b0*/  LDL.LU R11, [R1+0x29c] ;  /* 0x00029c00010b7983 */ /* 0x000ee80000300800 */
[----:B0-----:R-:W-:Y:S04]  /*1d2c0*/  STL.64 [R1+0x39b0], R18 ;  /* 0x0039b01201007387 */ /* 0x001fe80000100a00 */
[----:B------:R0:W-:Y:S02]  /*1d2d0*/  STL.64 [R1+0x39a8], R16 ;  /* 0x0039a81001007387 */ /* 0x0001e40000100a00 */
[----:B0-----:R-:W-:-:S02]  /*1d2e0*/  IMAD.MOV.U32 R16, RZ, RZ, R21 ;  /* 0x000000ffff107224 */ /* 0x001fc400078e0015 */
[----:B------:R-:W4:Y:S04]  /*1d2f0*/  LDL.LU R21, [R1+0x3ab8] ;  /* 0x003ab80001157983 */ /* 0x000f280000300800 */
[----:B------:R-:W2:Y:S04]  /*1d300*/  LDL.LU R17, [R1+0xb4] ;  /* 0x0000b40001117983 */ /* 0x000ea80000300800 */
[----:B------:R-:W2:Y:S04]  /*1d310*/  LDL.LU R18, [R1+0xb8] ;  /* 0x0000b80001127983 */ /* 0x000ea80000300800 */
[----:B------:R-:W2:Y:S04]  /*1d320*/  LDL.LU R19, [R1+0xbc] ;  /* 0x0000bc0001137983 */ /* 0x000ea80000300800 */
[----:B--2---:R-:W-:Y:S04]  /*1d330*/  STL.64 [R1+0x3a58], R18 ;  /* 0x003a581201007387 */ /* 0x004fe80000100a00 */
[----:B------:R0:W-:Y:S02]  /*1d340*/  STL.64 [R1+0x3a50], R16 ;  /* 0x003a501001007387 */ /* 0x0001e40000100a00 */
[----:B0-----:R-:W-:-:S02]  /*1d350*/  MOV R16, R20 ;  /* 0x0000001400107202 */ /* 0x001fc40000000f00 */
[----:B------:R-:W2:Y:S01]  /*1d360*/  LDL.LU R20, [R1+0x3ab4] ;  /* 0x003ab40001147983 */ /* 0x000ea20000300800 */
[----:B----4-:R-:W-:-:S03]  /*1d370*/  MOV R17, R21 ;  /* 0x0000001500117202 */ /* 0x010fc60000000f00 */
[----:B------:R-:W4:Y:S04]  /*1d380*/  LDL.LU R21, [R1+0x3ab0] ;  /* 0x003ab00001157983 */ /* 0x000f280000300800 */
[----:B------:R-:W2:Y:S04]  /*1d390*/  LDL.LU R18, [R1+0xe8] ;  /* 0x0000e80001127983 */ /* 0x000ea80000300800 */
[----:B------:R-:W2:Y:S01]  /*1d3a0*/  LDL.LU R19, [R1+0xec] ;  /* 0x0000ec0001137983 */ /* 0x000ea20000300800 */
[----:B------:R-:W-:Y:S01]  /*1d3b0*/  IMAD.MOV.U32 R12, RZ, RZ, R23 ;  /* 0x000000ffff0c7224 */ /* 0x000fe200078e0017 */
[----:B------:R-:W-:-:S02]  /*1d3c0*/  MOV R13, R22 ;  /* 0x00000016000d7202 */ /* 0x000fc40000000f00 */
[----:B------:R-:W-:Y:S01]  /*1d3d0*/  MOV R28, R5 ;  /* 0x00000005001c7202 */ /* 0x000fe20000000f00 */
[----:B--2---:R4:W-:Y:S02]  /*1d3e0*/  STL.64 [R1+0x3a78], R18 ;  /* 0x003a781201007387 */ /* 0x0049e40000100a00 */
[----:B----4-:R-:W-:Y:S01]  /*1d3f0*/  IMAD.MOV.U32 R18, RZ, RZ, R21 ;  /* 0x000000ffff127224 */ /* 0x010fe200078e0015 */
[----:B------:R-:W-:Y:S02]  /*1d400*/  MOV R19, R20 ;  /* 0x0000001400137202 */ /* 0x000fe40000000f00 */
[----:B------:R-:W0:Y:S04]  /*1d410*/  LDSM.16.MT88.4 R20, [R7+0x2000] ;  /* 0x002000000714783b */ /* 0x000e280000004200 */
[----:B------:R-:W1:Y:S04]  /*1d420*/  LDSM.16.MT88.4 R4, [R7+0x2080] ;  /* 0x002080000704783b */ /* 0x000e680000004200 */
[----:B------:R2:W-:Y:S04]  /*1d430*/  STL.64 [R1+0x3a70], R16 ;  /* 0x003a701001007387 */ /* 0x0005e80000100a00 */
[----:B--2---:R-:W2:Y:S04]  /*1d440*/  LDL.LU R16, [R1+0x130] ;  /* 0x0001300001107983 */ /* 0x004ea80000300800 */
[----:B------:R-:W2:Y:S04]  /*1d450*/  LDL.LU R17, [R1+0x134] ;  /* 0x0001340001117983 */ /* 0x000ea80000300800 */
[----:B0-----:R-:W-:Y:S04]  /*1d460*/  STL.64 [R1+0x3980], R22 ;  /* 0x0039801601007387 */ /* 0x001fe80000100a00 */
[----:B------:R0:W-:Y:S04]  /*1d470*/  STL.64 [R1+0x3978], R20 ;  /* 0x0039781401007387 */ /* 0x0001e80000100a00 */
[----:B0-----:R-:W4:Y:S04]  /*1d480*/  LDL.LU.64 R20, [R1+0x30] ;  /* 0x0000300001147983 */ /* 0x001f280000300a00 */
[----:B-1----:R-:W-:Y:S04]  /*1d490*/  STL.64 [R1+0x10], R4 ;  /* 0x0000100401007387 */ /* 0x002fe80000100a00 */
[----:B------:R0:W-:Y:S04]  /*1d4a0*/  STL.64 [R1+0x18], R6 ;  /* 0x0000180601007387 */ /* 0x0001e80000100a00 */
[----:B0-----:R-:W2:Y:S04]  /*1d4b0*/  LDL.LU.64 R6, [R1+0x3aa8] ;  /* 0x003aa80001067983 */ /* 0x001ea80000300a00 */
[----:B------:R-:W2:Y:S02]  /*1d4c0*/  LDL.LU.64 R4, [R1+0x3aa0] ;  /* 0x003aa00001047983 */ /* 0x000ea40000300a00 */
[C---:B--2---:R-:W-:Y:S11]  /*1d4d0*/  HMMA.16816.F32 R24, R4.reuse, R12, R24 ;  /* 0x0000000c0418723c */ /* 0x044ff60000001818 */
[----:B------:R-:W-:Y:S11]  /*1d4e0*/  @!UPT UIADD3 URZ, URZ, URZ, URZ ;  /* 0x0000003f3f3ff290 */ /* 0x000ff6000fffe03f */
[----:B------:R-:W-:Y:S01]  /*1d4f0*/  @!UPT UIADD3 URZ, URZ, URZ, URZ ;  /* 0x0000003f3f3ff290 */ /* 0x000fe2000fffe03f */
[----:B------:R0:W-:Y:S04]  /*1d500*/  STL.64 [R1+0x1d0], R24 ;  /* 0x0001d01801007387 */ /* 0x0001e80000100a00 */
[----:B------:R-:W-:Y:S04]  /*1d510*/  STL.64 [R1+0x1d8], R26 ;  /* 0x0001d81a01007387 */ /* 0x000fe80000100a00 */
[----:B0-----:R-:W3:Y:S02]  /*1d520*/  LDL.LU.64 R24, [R1+0x3a98] ;  /* 0x003a980001187983 */ /* 0x001ee40000300a00 */
[C---:B---3--:R-:W-:Y:S11]  /*1d530*/  HMMA.16816.F32 R8, R4.reuse, R24, R8 ;  /* 0x000000180408723c */ /* 0x048ff60000001808 */
[----:B------:R-:W-:Y:S11]  /*1d540*/  @!UPT UIADD3 URZ, URZ, URZ, URZ ;  /* 0x0000003f3f3ff290 */ /* 0x000ff6000fffe03f */
[----:B------:R-:W-:Y:S01]  /*1d550*/  @!UPT UIADD3 URZ, URZ, URZ, URZ ;  /* 0x0000003f3f3ff290 */ /* 0x000fe2000fffe03f */
[----:B------:R-:W-:Y:S04]  /*1d560*/  STL.64 [R1+0x1c0], R8 ;  /* 0x0001c00801007387 */ /* 0x000fe80000100a00 */
[----:B------:R0:W-:Y:S04]  /*1d570*/  STL.64 [R1+0x1c8], R10 ;  /* 0x0001c80a01007387 */ /* 0x0001e80000100a00 */
[----:B0-----:R-:W4:Y:S04]  /*1d580*/  LDL.LU.64 R10, [R1+0x3a90] ;  /* 0x003a9000010a7983 */ /* 0x001f280000300a00 */
[----:B------:R-:W4:Y:S02]  /*1d590*/  LDL.LU.64 R8, [R1+0x3a88] ;  /* 0x003a880001087983 */ /* 0x000f240000300a00 */
[C---:B----4-:R-:W-:Y:S11]  /*1d5a0*/  HMMA.16816.F32 R8, R4.reuse, R20, R8 ;  /* 0x000000140408723c */ /* 0x050ff60000001808 */
[----:B------:R-:W-:Y:S11]  /*1d5b0*/  @!UPT UIADD3 URZ, URZ, URZ, URZ ;  /* 0x0000003f3f3ff290 */ /* 0x000ff6000fffe03f */
[----:B------:R-:W-:Y:S01]  /*1d5c0*/  @!UPT UIADD3 URZ, URZ, URZ, URZ ;  /* 0x0000003f3f3ff290 */ /* 0x000fe2000fffe03f */
[----:B------:R0:W-:Y:S04]  /*1d5d0*/  STL.64 [R1+0x1b0], R8 ;  /* 0x0001b00801007387 */ /* 0x0001e80000100a00 */
[----:B------:R1:W-:Y:S04]  /*1d5e0*/  STL.64 [R1+0x1b8], R10 ;  /* 0x0001b80a01007387 */ /* 0x0003e80000100a00 */
[----:B0-----:R-:W2:Y:S02]  /*1d5f0*/  LDL.LU.64 R8, [R1+0x3a80] ;  /* 0x003a800001087983 */ /* 0x001ea40000300a00 */
[----:B--2---:R-:W-:Y:S02]  /*1d600*/  HMMA.16816.F32 R4, R4, R8, R16 ;  /* 0x000000080404723c */ /* 0x004fe40000001810 */
[----:B------:R-:W2:Y:S01]  /*1d610*/  LDL.LU.64 R18, [R1+0x3a78] ;  /* 0x003a780001127983 */ /* 0x000ea20000300a00 */
[----:B------:R-:W-:-:S03]  /*1d620*/  MOV R15, R8 ;  /* 0x00000008000f7202 */ /* 0x000fc60000000f00 */
[----:B------:R-:W2:Y:S01]  /*1d630*/  LDL.LU.64 R16, [R1+0x3a70] ;  /* 0x003a700001107983 */ /* 0x000ea20000300a00 */
[----:B------:R-:W-:Y:S11]  /*1d640*/  IMAD.MOV.U32 R14, RZ, RZ, R9 ;  /* 0x000000ffff0e7224 */ /* 0x000ff600078e0009 */
[----:B------:R-:W-:Y:S05]  /*1d650*/  @!UPT UIADD3 URZ, URZ, URZ, URZ ;  /* 0x0000003f3f3ff290 */ /* 0x000fea000fffe03f */
[----:B------:R0:W-:Y:S04]  /*1d660*/  STL.64 [R1+0x190], R4 ;  /* 0x0001900401007387 */ /* 0x0001e80000100a00 */
[----:B------:R3:W-:Y:S04]  /*1d670*/  STL.64 [R1+0x198], R6 ;  /* 0x0001980601007387 */ /* 0x0007e80000100a00 */
[----:B-1----:R-:W2:Y:S04]  /*1d680*/  LDL.LU.64 R10, [R1+0x3a68] ;  /* 0x003a6800010a7983 */ /* 0x002ea80000300a00 */
[----:B------:R-:W2:Y:S04]  /*1d690*/  LDL.LU.64 R8, [R1+0x3a60] ;  /* 0x003a600001087983 */ /* 0x000ea80000300a00 */
[----:B0-----:R-:W4:Y:S04]  /*1d6a0*/  LDL.LU.64 R4, [R1+0x10] ;  /* 0x0000100001047983 */ /* 0x001f280000300a00 */
[----:B---3--:R-:W3:Y:S04]  /*1d6b0*/  LDL.LU.64 R6, [R1+0x18] ;  /* 0x0000180001067983 */ /* 0x008ee80000300a00 */
[----:B---3--:R-:W-:Y:S04]  /*1d6c0*/  STL.64 [R1+0x3918], R6 ;  /* 0x0039180601007387 */ /* 0x008fe80000100a00 */
[----:B----4-:R0:W-:Y:S02]  /*1d6d0*/  STL.64 [R1+0x3910], R4 ;  /* 0x0039100401007387 */ /* 0x0101e40000100a00 */
[----:B0-----:R-:W-:-:S02]  /*1d6e0*/  MOV R4, R15 ;  /* 0x0000000f00047202 */ /* 0x001fc40000000f00 */
[----:B------:R-:W-:Y:S02]  /*1d6f0*/  MOV R5, R14 ;  /* 0x0000000e00057202 */ /* 0x000fe40000000f00 */
[C---:B--2---:R-:W-:Y:S01]  /*1d700*/  HMMA.16816.F32 R12, R8.reuse, R12, R16 ;  /* 0x0000000c080c723c */ /* 0x044fe20000001810 */
[----:B------:R-:W2:Y:S04]  /*1d710*/  LDL.LU.64 R18, [R1+0x3a58] ;  /* 0x003a580001127983 */ /* 0x000ea80000300a00 */
[----:B------:R-:W2:Y:S11]  /*1d720*/  LDL.LU.64 R16, [R1+0x3a50] ;  /* 0x003a500001107983 */ /* 0x000eb60000300a00 */
[----:B------:R-:W-:Y:S07]  /*1d730*/  @!UPT UIADD3 URZ, URZ, URZ, URZ ;  /* 0x0000003f3f3ff290 */ /* 0x000fee000fffe03f */
[----:B------:R-:W-:Y:S04]  /*1d740*/  STL.64 [R1+0x180], R12 ;  /* 0x0001800c01007387 */ /* 0x000fe80000100a00 */
[----:B------:R0:W-:Y:S04]  /*1d750*/  STL.64 [R1+0x188], R14 ;  /* 0x0001880e01007387 */ /* 0x0001e80000100a00 */
[----:B0-----:R-:W3:Y:S04]  /*1d760*/  LDL.LU.64 R14, [R1+0x3a48] ;  /* 0x003a4800010e7983 */ /* 0x001ee80000300a00 */
[----:B------:R-:W3:Y:S02]  /*1d770*/  LDL.LU.64 R12, [R1+0x3a40] ;  /* 0x003a4000010c7983 */ /* 0x000ee40000300a00 */
[C---:B---3--:R-:W-:Y:S02]  /*1d780*/  HMMA.16816.F32 R24, R8.reuse, R24, R12 ;  /* 0x000000180818723c */ /* 0x048fe4000000180c */
[----:B------:R-:W3:Y:S04]  /*1d790*/  LDL.LU.64 R14, [R1+0x3a38] ;  /* 0x003a3800010e7983 */ /* 0x000ee80000300a00 */
[----:B------:R-:W3:Y:S11]  /*1d7a0*/  LDL.LU.64 R12, [R1+0x3a30] ;  /* 0x003a3000010c7983 */ /* 0x000ef60000300a00 */
[----:B------:R-:W-:Y:S06]  /*1d7b0*/  @!UPT UIADD3 URZ, URZ, URZ, URZ ;  /* 0x0000003f3f3ff290 */ /* 0x000fec000fffe03f */
[----:B------:R-:W-:Y:S04]  /*1d7c0*/  STL.64 [R1+0x170], R24 ;  /* 0x0001701801007387 */ /* 0x000fe80000100a00 */
[----:B------:R0:W-:Y:S04]  /*1d7d0*/  STL.64 [R1+0x178], R26 ;  /* 0x0001781a01007387 */ /* 0x0001e80000100a00 */
[----:B0-----:R-:W4:Y:S04]  /*1d7e0*/  LDL.LU.64 R26, [R1+0x3a28] ;  /* 0x003a2800011a7983 */ /* 0x001f280000300a00 */
[----:B------:R-:W4:Y:S01]  /*1d7f0*/  LDL.LU.64 R24, [R1+0x3a20] ;  /* 0x003a200001187983 */ /* 0x000f220000300a00 */
[C---:B--2---:R-:W-:Y:S08]  /*1d800*/  HMMA.16816.F32 R16, R8.reuse, R4, R16 ;  /* 0x000000040810723c */ /* 0x044ff00000001810 */
[----:B----4-:R-:W-:Y:S11]  /*1d810*/  HMMA.16816.F32 R24, R8, R20, R24 ;  /* 0x000000140818723c */ /* 0x010ff60000001818 */
[----:B------:R-:W-:Y:S11]  /*1d820*/  @!UPT UIADD3 URZ, URZ, URZ, URZ ;  /* 0x0000003f3f3ff290 */ /* 0x000ff6000fffe03f */
[----:B------:R-:W-:Y:S01]  /*1d830*/  @!UPT UIADD3 URZ, URZ, URZ, URZ ;  /* 0x0000003f3f3ff290 */ /* 0x000fe2000fffe03f */
[----:B------:R-:W-:Y:S04]  /*1d840*/  STL.64 [R1+0xd0], R24 ;  /* 0x0000d01801007387 */ /* 0x000fe80000100a00 */
[----:B------:R0:W-:Y:S04]  /*1d850*/  STL.64 [R1+0xd8], R26 ;  /* 0x0000d81a01007387 */ /* 0x0001e80000100a00 */
[----:B0-----:R-:W2:Y:S04]  /*1d860*/  LDL.LU.64 R26, [R1+0x3a18] ;  /* 0x003a1800011a7983 */ /* 0x001ea80000300a00 */
[----:B------:R-:W4:Y:S04]  /*1d870*/  LDL.LU.64 R24, [R1+0x3a10] ;  /* 0x003a100001187983 */ /* 0x000f280000300a00 */
[----:B------:R-:W-:Y:S04]  /*1d880*/  STL.64 [R1+0x39c8], R20 ;  /* 0x0039c81401007387 */ /* 0x000fe80000100a00 */
[----:B------:R-:W-:Y:S04]  /*1d890*/  STL.64 [R1+0x39d0], R4 ;  /* 0x0039d00401007387 */ /* 0x000fe80000100a00 */
[----:B------:R-:W2:Y:S04]  /*1d8a0*/  LDL R11, [R1+0x640] ;  /* 0x00064000010b7983 */ /* 0x000ea80000100800 */
[----:B------:R-:W-:Y:S04]  /*1d8b0*/  STL.64 [R1+0x80], R16 ;  /* 0x0000801001007387 */ /* 0x000fe80000100a00 */
[----:B------:R-:W-:Y:S04]  /*1d8c0*/  STL.64 [R1+0x88], R18 ;  /* 0x0000881201007387 */ /* 0x000fe80000100a00 */
[----:B--2---:R4:W-:Y:S02]  /*1d8d0*/  STL [R1+0x3908], R11 ;  /* 0x0039080b01007387 */ /* 0x0049e40000100800 */
[----:B----4-:R-:W-:-:S02]  /*1d8e0*/  IMAD.MOV.U32 R11, RZ, RZ, R24 ;  /* 0x000000ffff0b7224 */ /* 0x010fc400078e0018 */
[----:B------:R-:W2:Y:S01]  /*1d8f0*/  LDL.LU R24, [R1+0x110] ;  /* 0x0001100001187983 */ /* 0x000ea20000300800 */
[----:B------:R-:W-:Y:S01]  /*1d900*/  IMAD.MOV.U32 R8, RZ, RZ, R27 ;  /* 0x000000ffff087224 */ /* 0x000fe200078e001b */
[----:B------:R-:W-:Y:S01]  /*1d910*/  MOV R9, R26 ;  /* 0x0000001a00097202 */ /* 0x000fe20000000f00 */
[----:B------:R-:W-:Y:S01]  /*1d920*/  IMAD.MOV.U32 R27, RZ, RZ, R29 ;  /* 0x000000ffff1b7224 */ /* 0x000fe200078e001d */
[----:B------:R-:W-:Y:S02]  /*1d930*/  MOV R10, R25 ;  /* 0x00000019000a7202 */ /* 0x000fe40000000f00 */
[----:B------:R-:W-:Y:S02]  /*1d940*/  MOV R26, R3 ;  /* 0x00000003001a7202 */ /* 0x000fe40000000f00 */
[----:B------:R-:W-:Y:S02]  /*1d950*/  MOV R25, R0 ;  /* 0x0000000000197202 */ /* 0x000fe40000000f00 */
[----:B------:R-:W4:Y:S04]  /*1d960*/  LDL.LU R0, [R1+0x3a08] ;  /* 0x003a080001007983 */ /* 0x000f280000300800 */
[----:B------:R-:W3:Y:S04]  /*1d970*/  LDL.LU R3, [R1+0x3a04] ;  /* 0x003a040001037983 */ /* 0x000ee80000300800 */
[----:B------:R-:W3:Y:S04]  /*1d980*/  LDL.LU R29, [R1+0x3a00] ;  /* 0x003a0000011d7983 */ /* 0x000ee80000300800 */
[----:B------:R-:W-:Y:S04]  /*1d990*/  STL.64 [R1+0x3990], R26 ;  /* 0x0039901a01007387 */ /* 0x000fe80000100a00 */
[----:B--2---:R0:W-:Y:S04]  /*1d9a0*/  STL.64 [R1+0x3988], R24 ;  /* 0x0039881801007387 */ /* 0x0041e80000100a00 */
        /* <DEDUP_REMOVED lines=12> */
[----:B--2---:R-:W-:Y:S04]  /*1da70*/  STL.64 [R1+0x39e0], R6 ;  /* 0x0039e00601007387 */ /* 0x004fe80000100a00 */
[----:B------:R0:W-:Y:S04]  /*1da80*/  STL.64 [R1+0x39d8], R4 ;  /* 0x0039d80401007387 */ /* 0x0001e80000100a00 */
[----:B0-----:R-:W2:Y:S04]  /*1da90*/  LDL.LU R4, [R1+0x2e0] ;  /* 0x0002e00001047983 */ /* 0x001ea80000300800 */
[----:B------:R-:W2:Y:S04]  /*1daa0*/  LDL.LU R5, [R1+0x2e4] ;  /* 0x0002e40001057983 */ /* 0x000ea80000300800 */
[----:B------:R-:W2:Y:S04]  /*1dab0*/  LDL.LU R6, [R1+0x2e8] ;  /* 0x0002e80001067983 */ /* 0x000ea80000300800 */
[----:B------:R-:W2:Y:S04]  /*1dac0*/  LDL.LU R7, [R1+0x2ec] ;  /* 0x0002ec0001077983 */ /* 0x000ea80000300800 */
        /* <DEDUP_REMOVED lines=9> */
[----:B---3--:R-:W-:Y:S01]  /*1db60*/  MOV R26, R3 ;  /* 0x00000003001a7202 */ /* 0x008fe20000000f00 */
[----:B----4-:R-:W-:-:S02]  /*1db70*/  IMAD.MOV.U32 R27, RZ, RZ, R0 ;  /* 0x000000ffff1b7224 */ /* 0x010fc400078e0000 */
[----:B0-----:R-:W3:Y:S01]  /*1db80*/  LDL.LU R24, [R1+0xf0] ;  /* 0x0000f00001187983 */ /* 0x001ee20000300800 */
[----:B------:R-:W-:-:S03]  /*1db90*/  MOV R25, R29 ;  /* 0x0000001d00197202 */ /* 0x000fc60000000f00 */
[----:B------:R-:W4:Y:S04]  /*1dba0*/  LDL.LU R29, [R1+0x39fc] ;  /* 0x0039fc00011d7983 */ /* 0x000f280000300800 */
[----:B------:R-:W2:Y:S04]  /*1dbb0*/  LDL.LU R3, [R1+0x39f8] ;  /* 0x0039f80001037983 */ /* 0x000ea80000300800 */
[----:B------:R-:W2:Y:S04]  /*1dbc0*/  LDL.LU R0, [R1+0x39f4] ;  /* 0x0039f40001007983 */ /* 0x000ea80000300800 */
[----:B------:R-:W-:Y:S04]  /*1dbd0*/  STL.64 [R1+0x3928], R10 ;  /* 0x0039280a01007387 */ /* 0x000fe80000100a00 */
[----:B------:R0:W-:Y:S04]  /*1dbe0*/  STL.64 [R1+0x3920], R8 ;  /* 0x0039200801007387 */ /* 0x0001e80000100a00 */
[----:B0-----:R-:W2:Y:S04]  /*1dbf0*/  LDL.LU R8, [R1+0x2f0] ;  /* 0x0002f00001087983 */ /* 0x001ea80000300800 */
[----:B------:R-:W2:Y:S04]  /*1dc00*/  LDL.LU R9, [R1+0x2f4] ;  /* 0x0002f40001097983 */ /* 0x000ea80000300800 */
[----:B------:R-:W2:Y:S04]  /*1dc10*/  LDL.LU R10, [R1+0x2f8] ;  /* 0x0002f800010a7983 */ /* 0x000ea80000300800 */
[----:B------:R-:W2:Y:S04]  /*1dc20*/  LDL.LU R11, [R1+0x2fc] ;  /* 0x0002fc00010b7983 */ /* 0x000ea80000300800 */
[----:B--2---:R-:W-:Y:S04]  /*1dc30*/  STL.64 [R1+0x3938], R10 ;  /* 0x0039380a01007387 */ /* 0x004fe80000100a00 */
[----:B------:R0:W-:Y:S04]  /*1dc40*/  STL.64 [R1+0x3930], R8 ;  /* 0x0039300801007387 */ /* 0x0001e80000100a00 */
[----:B0-----:R-:W2:Y:S01]  /*1dc50*/  LDL.LU R8, [R1+0x300] ;  /* 0x0003000001087983 */ /* 0x001ea20000300800 */
[----:B------:R-:W-:Y:S01]  /*1dc60*/  MOV R10, R3 ;  /* 0x00000003000a7202 */ /* 0x000fe20000000f00 */
[----:B----4-:R-:W-:Y:S01]  /*1dc70*/  IMAD.MOV.U32 R11, RZ, RZ, R29 ;  /* 0x000000ffff0b7224 */ /* 0x010fe200078e001d */
[----:B------:R-:W-:-:S02]  /*1dc80*/  MOV R9, R0 ;  /* 0x0000000000097202 */ /* 0x000fc40000000f00 */
        /* <DEDUP_REMOVED lines=9> */
[----:B--2---:R-:W-:Y:S04]  /*1dd20*/  STL.64 [R1+0x3958], R10 ;  /* 0x0039580a01007387 */ /* 0x004fe80000100a00 */
[----:B------:R0:W-:Y:S04]  /*1dd30*/  STL.64 [R1+0x3950], R8 ;  /* 0x0039500801007387 */ /* 0x0001e80000100a00 */
[----:B0-----:R-:W2:Y:S02]  /*1dd40*/  LDL.LU.64 R8, [R1+0x50] ;  /* 0x0000500001087983 */ /* 0x001ea40000300a00 */
[C---:B--2---:R-:W-:Y:S11]  /*1dd50*/  HMMA.16816.F32 R4, R12.reuse, R8, R4 ;  /* 0x000000080c04723c */ /* 0x044ff60000001804 */
[----:B------:R-:W-:Y:S11]  /*1dd60*/  @!UPT UIADD3 URZ, URZ, URZ, URZ ;  /* 0x0000003f3f3ff290 */ /* 0x000ff6000fffe03f */
[----:B------:R-:W-:Y:S01]  /*1dd70*/  @!UPT UIADD3 URZ, URZ, URZ, URZ ;  /* 0x0000003f3f3ff290 */ /* 0x000fe2000fffe03f */
[----:B------:R-:W-:Y:S04]  /*1dd80*/  STL.64 [R1+0xb0], R4 ;  /* 0x0000b00401007387 */ /* 0x000fe80000100a00 */
[----:B------:R0:W-:Y:S04]  /*1dd90*/  STL.64 [R1+0xb8], R6 ;  /* 0x0000b80601007387 */ /* 0x0001e80000100a00 */
[----:B0-----:R-:W2:Y:S04]  /*1dda0*/  LDL.LU.64 R6, [R1+0x39e0] ;  /* 0x0039e00001067983 */ /* 0x001ea80000300a00 */
[----:B------:R-:W2:Y:S02]  /*1ddb0*/  LDL.LU.64 R4, [R1+0x39d8] ;  /* 0x0039d80001047983 */ /* 0x000ea40000300a00 */
[----:B--2---:R-:W-:Y:S11]  /*1ddc0*/  HMMA.16816.F32 R4, R12, R20, R4 ;  /* 0x000000140c04723c */ /* 0x004ff60000001804 */
[----:B------:R-:W-:Y:S11]  /*1ddd0*/  @!UPT UIADD3 URZ, URZ, URZ, URZ ;  /* 0x0000003f3f3ff290 */ /* 0x000ff6000fffe03f */
[----:B------:R-:W-:Y:S01]  /*1dde0*/  @!UPT UIADD3 URZ, URZ, URZ, URZ ;  /* 0x0000003f3f3ff290 */ /* 0x000fe2000fffe03f */
[----:B------:R0:W-:Y:S04]  /*1ddf0*/  STL.64 [R1+0xa0], R4 ;  /* 0x0000a00401007387 */ /* 0x0001e80000100a00 */
[----:B------:R1:W-:Y:S04]  /*1de00*/  STL.64 [R1+0xa8], R6 ;  /* 0x0000a80601007387 */ /* 0x0003e80000100a00 */
[----:B0-----:R-:W2:Y:S01]  /*1de10*/  LDL.LU.64 R4, [R1+0x39d0] ;  /* 0x0039d00001047983 */ /* 0x001ea20000300a00 */
[----:B-1----:R-:W-:Y:S02]  /*1de20*/  MOV R7, R20 ;  /* 0x0000001400077202 */ /* 0x002fe40000000f00 */
[----:B------:R-:W-:-:S02]  /*1de30*/  MOV R6, R21 ;  /* 0x0000001500067202 */ /* 0x000fc40000000f00 */
        /* <DEDUP_REMOVED lines=9> */
[----:B------:R-:W3:Y:S04]  /*1ded0*/  LDL.LU.64 R18, [R1+0x39b0] ;  /* 0x0039b00001127983 */ /* 0x000ee80000300a00 */
[----:B------:R-:W3:Y:S11]  /*1dee0*/  LDL.LU.64 R16, [R1+0x39a8] ;  /* 0x0039a80001107983 */ /* 0x000ef60000300a00 */
[----:B------:R-:W-:Y:S06]  /*1def0*/  @!UPT UIADD3 URZ, URZ, URZ, URZ ;  /* 0x0000003f3f3ff290 */ /* 0x000fec000fffe03f */
[----:B------:R-:W-:Y:S04]  /*1df00*/  STL.64 [R1+0x70], R12 ;  /* 0x0000700c01007387 */ /* 0x000fe80000100a00 */
[----:B------:R-:W-:Y:S01]  /*1df10*/  STL.64 [R1+0x78], R14 ;  /* 0x0000780e01007387 */ /* 0x000fe20000100a00 */
[----:B---3--:R-:W-:Y:S11]  /*1df20*/  HMMA.16816.F32 R24, R16, R8, R24 ;  /* 0x000000081018723c */ /* 0x008ff60000001818 */
[----:B------:R-:W-:Y:S11]  /*1df30*/  @!UPT UIADD3 URZ, URZ, URZ, URZ ;  /* 0x0000003f3f3ff290 */ /* 0x000ff6000fffe03f */
[----:B------:R-:W-:Y:S01]  /*1df40*/  @!UPT UIADD3 URZ, URZ, URZ, URZ ;  /* 0x0000003f3f3ff290 */ /* 0x000fe2000fffe03f */
[----:B------:R-:W-:Y:S04]  /*1df50*/  STL.64 [R1+0x60], R24 ;  /* 0x0000601801007387 */ /* 0x000fe80000100a00 */
[----:B------:R0:W-:Y:S04]  /*1df60*/  STL.64 [R1+0x68], R26 ;  /* 0x0000681a01007387 */ /* 0x0001e80000100a00 */
[----:B0-----:R-:W2:Y:S04]  /*1df70*/  LDL.LU.64 R26, [R1+0x39a0] ;  /* 0x0039a000011a7983 */ /* 0x001ea80000300a00 */
[----:B------:R-:W2:Y:S01]  /*1df80*/  LDL.LU.64 R24, [R1+0x3998] ;  /* 0x0039980001187983 */ /* 0x000ea20000300a00 */
[----:B------:R-:W-:Y:S01]  /*1df90*/  IMAD.MOV.U32 R12, RZ, RZ, R7 ;  /* 0x000000ffff0c7224 */ /* 0x000fe200078e0007 */
[----:B------:R-:W-:-:S07]  /*1dfa0*/  MOV R13, R6 ;  /* 0x00000006000d7202 */ /* 0x000fce0000000f00 */
[----:B--2---:R-:W-:Y:S11]  /*1dfb0*/  HMMA.16816.F32 R24, R16, R12, R24 ;  /* 0x0000000c1018723c */ /* 0x004ff60000001818 */
[----:B------:R-:W-:Y:S11]  /*1dfc0*/  @!UPT UIADD3 URZ, URZ, URZ, URZ ;  /* 0x0000003f3f3ff290 */ /* 0x000ff6000fffe03f */
[----:B------:R-:W-:Y:S01]  /*1dfd0*/  @!UPT UIADD3 URZ, URZ, URZ, URZ ;  /* 0x0000003f3f3ff290 */ /* 0x000fe2000fffe03f */
[----:B------:R-:W-:Y:S04]  /*1dfe0*/  STL.64 [R1+0x20], R24 ;  /* 0x0000201801007387 */ /* 0x000fe80000100a00 */
[----:B------:R0:W-:Y:S04]  /*1dff0*/  STL.64 [R1+0x28], R26 ;  /* 0x0000281a01007387 */ /* 0x0001e80000100a00 */
[----:B0-----:R-:W2:Y:S04]  /*1e000*/  LDL.LU.64 R26, [R1+0x3990] ;  /* 0x00399000011a7983 */ /* 0x001ea80000300a00 */
[----:B------:R-:W2:Y:S01]  /*1e010*/  LDL.LU.64 R24, [R1+0x3988] ;  /* 0x0039880001187983 */ /* 0x000ea20000300a00 */
[----:B------:R-:W-:Y:S01]  /*1e020*/  MOV R7, R20 ;  /* 0x0000001400077202 */ /* 0x000fe20000000f00 */
[----:B------:R-:W-:-:S02]  /*1e030*/  IMAD.MOV.U32 R6, RZ, RZ, R21 ;  /* 0x000000ffff067224 */ /* 0x000fc400078e0015 */
[----:B------:R0:W-:Y:S01]  /*1e040*/  STL.64 [R1+0x3960], R12 ;  /* 0x0039600c01007387 */ /* 0x0001e20000100a00 */
[----:B----4-:R-:W-:-:S03]  /*1e050*/  MOV R15, R0 ;  /* 0x00000000000f7202 */ /* 0x010fc60000000f00 */
[----:B0-----:R-:W3:Y:S04]  /*1e060*/  LDL.LU R12, [R1+0x320] ;  /* 0x00032000010c7983 */ /* 0x001ee80000300800 */
[----:B------:R-:W3:Y:S01]  /*1e070*/  LDL.LU.64 R22, [R1+0x3980] ;  /* 0x0039800001167983 */ /* 0x000ee20000300a00 */
[----:B--2---:R-:W-:Y:S03]  /*1e080*/  HMMA.16816.F32 R24, R16, R20, R24 ;  /* 0x000000141018723c */ /* 0x004fe60000001818 */
[----:B------:R-:W3:Y:S11]  /*1e090*/  LDL.LU.64 R20, [R1+0x3978] ;  /* 0x0039780001147983 */ /* 0x000ef60000300a00 */
[----:B------:R-:W-:Y:S09]  /*1e0a0*/  @!UPT UIADD3 URZ, URZ, URZ, URZ ;  /* 0x0000003f3f3ff290 */ /* 0x000ff2000fffe03f */
[----:B------:R-:W-:Y:S01]  /*1e0b0*/  STL.64 [R1+0xc0], R24 ;  /* 0x0000c01801007387 */ /* 0x000fe20000100a00 */
[----:B------:R-:W-:-:S03]  /*1e0c0*/  MOV R0, R27 ;  /* 0x0000001b00007202 */ /* 0x000fc60000000f00 */
[----:B------:R0:W-:Y:S04]  /*1e0d0*/  STL [R1+0xc8], R26 ;  /* 0x0000c81a01007387 */ /* 0x0001e80000100800 */
[----:B0-----:R-:W2:Y:S04]  /*1e0e0*/  LDL.LU.64 R26, [R1+0x3970] ;  /* 0x00397000011a7983 */ /* 0x001ea80000300a00 */
[----:B------:R-:W2:Y:S01]  /*1e0f0*/  LDL.LU.64 R24, [R1+0x3968] ;  /* 0x0039680001187983 */ /* 0x000ea20000300a00 */
[----:B------:R-:W-:Y:S01]  /*1e100*/  MOV R13, R29 ;  /* 0x0000001d000d7202 */ /* 0x000fe20000000f00 */
[----:B------:R-:W-:-:S02]  /*1e110*/  IMAD.MOV.U32 R14, RZ, RZ, R3 ;  /* 0x000000ffff0e7224 */ /* 0x000fc400078e0003 */
[----:B------:R0:W-:Y:S04]  /*1e120*/  STL [R1+0x3868], R0 ;  /* 0x0038680001007387 */ /* 0x0001e80000100800 */
[----:B0-----:R-:W4:Y:S01]  /*1e130*/  LDL R0, [R1+0x1514] ;  /* 0x0015140001007983 */ /* 0x001f220000100800 */
[----:B---3--:R-:W-:Y:S08]  /*1e140*/  HMMA.16816.F32 R12, R20, R8, R12 ;  /* 0x00000008140c723c */ /* 0x008ff0000000180c */
[----:B--2---:R-:W-:Y:S11]  /*1e150*/  HMMA.16816.F32 R16, R16, R4, R24 ;  /* 0x000000041010723c */ /* 0x004ff60000001818 */
[----:B------:R-:W-:Y:S11]  /*1e160*/  @!UPT UIADD3 URZ, URZ, URZ, URZ ;  /* 0x0000003f3f3ff290 */ /* 0x000ff6000fffe03f */
[----:B------:R-:W-:Y:S01]  /*1e170*/  @!UPT UIADD3 URZ, URZ, URZ, URZ ;  /* 0x0000003f3f3ff290 */ /* 0x000fe2000fffe03f */
[----:B------:R0:W-:Y:S01]  /*1e180*/  STL.64 [R1+0xf0], R16 ;  /* 0x0000f01001007387 */ /* 0x0001e20000100a00 */
[----:B------:R-:W-:Y:S01]  /*1e190*/  MOV R29, R18 ;  /* 0x00000012001d7202 */ /* 0x000fe20000000f00 */
[----:B------:R-:W-:Y:S02]  /*1e1a0*/  IMAD.MOV.U32 R3, RZ, RZ, R19 ;  /* 0x000000ffff037224 */ /* 0x000fe400078e0013 */
[----:B0-----:R-:W2:Y:S04]  /*1e1b0*/  LDL.LU R16, [R1+0x1e0] ;  /* 0x0001e00001107983 */ /* 0x001ea80000300800 */
[----:B------:R-:W2:Y:S04]  /*1e1c0*/  LDL.LU R17, [R1+0x1e4] ;  /* 0x0001e40001117983 */ /* 0x000ea80000300800 */
[----:B------:R-:W2:Y:S04]  /*1e1d0*/  LDL.LU R18, [R1+0x1e8] ;  /* 0x0001e80001127983 */ /* 0x000ea80000300800 */
[----:B------:R-:W2:Y:S04]  /*1e1e0*/  LDL.LU R19, [R1+0x1ec] ;  /* 0x0001ec0001137983 */ /* 0x000ea80000300800 */
[----:B------:R0:W-:Y:S04]  /*1e1f0*/  STL.64 [R1+0x160], R12 ;  /* 0x0001600c01007387 */ /* 0x0001e80000100a00 */
[----:B------:R1:W-:Y:S04]  /*1e200*/  STL.64 [R1+0x168], R14 ;  /* 0x0001680e01007387 */ /* 0x0003e80000100a00 */
[----:B0-----:R-:W3:Y:S01]  /*1e210*/  LDL.LU.64 R12, [R1+0x3960] ;  /* 0x00396000010c7983 */ /* 0x001ee20000300a00 */
[----:B-1----:R-:W-:Y:S01]  /*1e220*/  IMAD.MOV.U32 R15, RZ, RZ, R8 ;  /* 0x000000ffff0f7224 */ /* 0x002fe200078e0008 */
[----:B------:R-:W-:-:S02]  /*1e230*/  MOV R14, R9 ;  /* 0x00000009000e7202 */ /* 0x000fc40000000f00 */
[----:B------:R-:W3:Y:S04]  /*1e240*/  LDL.LU.64 R10, [R1+0x3958] ;  /* 0x00395800010a7983 */ /* 0x000ee80000300a00 */
[----:B------:R-:W3:Y:S02]  /*1e250*/  LDL.LU.64 R8, [R1+0x3950] ;  /* 0x0039500001087983 */ /* 0x000ee40000300a00 */
[----:B---3--:R-:W-:Y:S11]  /*1e260*/  HMMA.16816.F32 R8, R20, R12, R8 ;  /* 0x0000000c1408723c */ /* 0x008ff60000001808 */
[----:B------:R-:W-:Y:S11]  /*1e270*/  @!UPT UIADD3 URZ, URZ, URZ, URZ ;  /* 0x0000003f3f3ff290 */ /* 0x000ff6000fffe03f */
[----:B------:R-:W-:Y:S01]  /*1e280*/  @!UPT UIADD3 URZ, URZ, URZ, URZ ;  /* 0x0000003f3f3ff290 */ /* 0x000fe2000fffe03f */
[----:B------:R-:W-:Y:S04]  /*1e290*/  STL.64 [R1+0x150], R8 ;  /* 0x0001500801007387 */ /* 0x000fe80000100a00 */
[----:B------:R0:W-:Y:S04]  /*1e2a0*/  STL.64 [R1+0x158], R10 ;  /* 0x0001580a01007387 */ /* 0x0001e80000100a00 */
[----:B0-----:R-:W3:Y:S04]  /*1e2b0*/  LDL.LU.64 R10, [R1+0x3948] ;  /* 0x00394800010a7983 */ /* 0x001ee80000300a00 */
[----:B------:R-:W3:Y:S01]  /*1e2c0*/  LDL.LU.64 R8, [R1+0x3940] ;  /* 0x0039400001087983 */ /* 0x000ee20000300a00 */
[----:B------:R-:W-:-:S02]  /*1e2d0*/  MOV R24, R7 ;  /* 0x0000000700187202 */ /* 0x000fc40000000f00 */
[----:B------:R-:W-:-:S07]  /*1e2e0*/  MOV R25, R6 ;  /* 0x0000000600197202 */ /* 0x000fce0000000f00 */
[C---:B---3--:R-:W-:Y:S11]  /*1e2f0*/  HMMA.16816.F32 R8, R20.reuse, R24, R8 ;  /* 0x000000181408723c */ /* 0x048ff60000001808 */
[----:B------:R-:W-:Y:S11]  /*1e300*/  @!UPT UIADD3 URZ, URZ, URZ, URZ ;  /* 0x0000003f3f3ff290 */ /* 0x000ff6000fffe03f */
[----:B------:R-:W-:Y:S01]  /*1e310*/  @!UPT UIADD3 URZ, URZ, URZ, URZ ;  /* 0x0000003f3f3ff290 */ /* 0x000fe2000fffe03f */
[----:B------:R-:W-:Y:S04]  /*1e320*/  STL.64 [R1+0x140], R8 ;  /* 0x0001400801007387 */ /* 0x000fe80000100a00 */
[----:B------:R0:W-:Y:S04]  /*1e330*/  STL.64 [R1+0x148], R10 ;  /* 0x0001480a01007387 */ /* 0x0001e80000100a00 */
[----:B0-----:R-:W3:Y:S04]  /*1e340*/  LDL.LU.64 R10, [R1+0x3938] ;  /* 0x00393800010a7983 */ /* 0x001ee80000300a00 */
[----:B------:R-:W3:Y:S02]  /*1e350*/  LDL.LU.64 R8, [R1+0x3930] ;  /* 0x0039300001087983 */ /* 0x000ee40000300a00 */
[----:B---3--:R-:W-:Y:S02]  /*1e360*/  HMMA.16816.F32 R20, R20, R4, R8 ;  /* 0x000000041414723c */ /* 0x008fe40000001808 */
[----:B------:R-:W3:Y:S04]  /*1e370*/  LDL.LU.64 R10, [R1+0x3928] ;  /* 0x00392800010a7983 */ /* 0x000ee80000300a00 */
[----:B------:R-:W3:Y:S04]  /*1e380*/  LDL.LU.64 R8, [R1+0x3920] ;  /* 0x0039200001087983 */ /* 0x000ee80000300a00 */
[----:B------:R-:W3:Y:S04]  /*1e390*/  LDL.LU.64 R6, [R1+0x3918] ;  /* 0x0039180001067983 */ /* 0x000ee80000300a00 */
[----:B------:R-:W3:Y:S09]  /*1e3a0*/  LDL.LU.64 R4, [R1+0x3910] ;  /* 0x0039100001047983 */ /* 0x000ef20000300a00 */
[----:B------:R0:W-:Y:S04]  /*1e3b0*/  STL.64 [R1+0x130], R20 ;  /* 0x0001301401007387 */ /* 0x0001e80000100a00 */
[----:B------:R3:W-:Y:S01]  /*1e3c0*/  STL.64 [R1+0x138], R22 ;  /* 0x0001381601007387 */ /* 0x0007e20000100a00 */
[----:B0-----:R-:W-:Y:S01]  /*1e3d0*/  MOV R20, R15 ;  /* 0x0000000f00147202 */ /* 0x001fe20000000f00 */
[----:B------:R-:W-:-:S07]  /*1e3e0*/  IMAD.MOV.U32 R21, RZ, RZ, R14 ;  /* 0x000000ffff157224 */ /* 0x000fce00078e000e */
[----:B---3--:R-:W-:Y:S01]  /*1e3f0*/  HMMA.16816.F32 R20, R4, R20, R8 ;  /* 0x000000140414723c */ /* 0x008fe20000001808 */
[----:B------:R-:W3:Y:S01]  /*1e400*/  LDL.LU R11, [R1+0x3908] ;  /* 0x00390800010b7983 */ /* 0x000ee20000300800 */
[----:B------:R-:W-:-:S05]  /*1e410*/  MOV R14, R4 ;  /* 0x00000004000e7202 */ /* 0x000fca0000000f00 */
[----:B------:R-:W-:Y:S01]  /*1e420*/  MOV R10, R5 ;  /* 0x00000005000a7202 */ /* 0x000fe20000000f00 */
[----:B------:R-:W-:Y:S01]  /*1e430*/  IMAD.MOV.U32 R9, RZ, RZ, R6 ;  /* 0x000000ffff097224 */ /* 0x000fe200078e0006 */
[----:B------:R-:W-:Y:S11]  /*1e440*/  MOV R8, R7 ;  /* 0x0000000700087202 */ /* 0x000ff60000000f00 */
[----:B------:R-:W-:Y:S03]  /*1e450*/  @!UPT UIADD3 URZ, URZ, URZ, URZ ;  /* 0x0000003f3f3ff290 */ /* 0x000fe6000fffe03f */
[----:B------:R-:W-:Y:S04]  /*1e460*/  STL.64 [R1+0x120], R20 ;  /* 0x0001201401007387 */ /* 0x000fe80000100a00 */
[----:B------:R-:W-:Y:S04]  /*1e470*/  STL.64 [R1+0x128], R22 ;  /* 0x0001281601007387 */ /* 0x000fe80000100a00 */
[----:B---3--:R-:W0:Y:S04]  /*1e480*/  LDSM.16.MT88.4 R4, [R11+0x3000] ;  /* 0x003000000b04783b */ /* 0x008e280000004200 */
[----:B0-----:R0:W-:Y:S04]  /*1e490*/  STL.64 [R1+0x38f0], R6 ;  /* 0x0038f00601007387 */ /* 0x0011e80000100a00 */
[----:B------:R1:W-:Y:S01]  /*1e4a0*/  STL.64 [R1+0x38e8], R4 ;  /* 0x0038e80401007387 */ /* 0x0003e20000100a00 */
[----:B0-----:R-:W-:-:S02]  /*1e4b0*/  MOV R6, R9 ;  /* 0x0000000900067202 */ /* 0x001fc40000000f00 */
[----:B------:R-:W-:Y:S01]  /*1e4c0*/  MOV R7, R8 ;  /* 0x0000000800077202 */ /* 0x000fe20000000f00 */
[----:B-1----:R-:W-:Y:S02]  /*1e4d0*/  IMAD.MOV.U32 R5, RZ, RZ, R10 ;  /* 0x000000ffff057224 */ /* 0x002fe400078e000a */
[----:B------:R-:W0:Y:S01]  /*1e4e0*/  LDSM.16.MT88.4 R8, [R11+0x3080] ;  /* 0x003080000b08783b */ /* 0x000e220000004200 */
[----:B------:R-:W-:-:S03]  /*1e4f0*/  MOV R4, R14 ;  /* 0x0000000e00047202 */ /* 0x000fc60000000f00 */
[----:B0-----:R-:W-:Y:S04]  /*1e500*/  STL.64 [R1+0x38a8], R10 ;  /* 0x0038a80a01007387 */ /* 0x001fe80000100a00 */
[----:B------:R2:W-:Y:S02]  /*1e510*/  STL.64 [R1+0x38a0], R8 ;  /* 0x0038a00801007387 */ /* 0x0005e40000100a00 */
[----:B--2---:R-:W-:Y:S02]  /*1e520*/  HMMA.16816.F32 R8, R4, R12, R16 ;  /* 0x0000000c0408723c */ /* 0x004fe40000001810 */
[----:B----4-:R-:W0:Y:S04]  /*1e530*/  LDSM.16.MT88.4 R12, [R0+0x3000] ;  /* 0x00300000000c783b */ /* 0x010e280000004200 */
[----:B------:R-:W1:Y:S04]  /*1e540*/  LDSM.16.MT88.4 R16, [R0+0x3080] ;  /* 0x003080000010783b */ /* 0x000e680000004200 */
[----:B0-----:R-:W-:Y:S11]  /*1e550*/  STL.64 [R1+0x3878], R14 ;  /* 0x0038780e01007387 */ /* 0x001ff60000100a00 */
[----:B------:R-:W-:Y:S02]  /*1e560*/  @!UPT UIADD3 URZ, URZ, URZ, URZ ;  /* 0x0000003f3f3ff290 */ /* 0x000fe4000fffe03f */
[----:B------:R-:W-:Y:S04]  /*1e570*/  STL.64 [R1+0x110], R8 ;  /* 0x0001100801007387 */ /* 0x000fe80000100a00 */
[----:B------:R-:W-:Y:S04]  /*1e580*/  STL.64 [R1+0x118], R10 ;  /* 0x0001180a01007387 */ /* 0x000fe80000100a00 */
[----:B------:R0:W-:Y:S04]  /*1e590*/  STL.64 [R1+0x3870], R12 ;  /* 0x0038700c01007387 */ /* 0x0001e80000100a00 */
[----:B0-----:R-:W2:Y:S04]  /*1e5a0*/  LDL.LU R12, [R1+0x210] ;  /* 0x00021000010c7983 */ /* 0x001ea80000300800 */
[----:B------:R-:W2:Y:S04]  /*1e5b0*/  LDL.LU R13, [R1+0x214] ;  /* 0x00021400010d7983 */ /* 0x000ea80000300800 */
[----:B------:R-:W3:Y:S04]  /*1e5c0*/  LDL.LU R14, [R1+0x218] ;  /* 0x00021800010e7983 */ /* 0x000ee80000300800 */
[----:B------:R-:W3:Y:S04]  /*1e5d0*/  LDL.LU R15, [R1+0x21c] ;  /* 0x00021c00010f7983 */ /* 0x000ee80000300800 */
[----:B------:R-:W4:Y:S04]  /*1e5e0*/  LDL.LU R8, [R1+0x230] ;  /* 0x0002300001087983 */ /* 0x000f280000300800 */
[----:B------:R-:W4:Y:S04]  /*1e5f0*/  LDL.LU R9, [R1+0x234] ;  /* 0x0002340001097983 */ /* 0x000f280000300800 */
[----:B------:R-:W2:Y:S04]  /*1e600*/  LDL.LU R10, [R1+0x238] ;  /* 0x00023800010a7983 */ /* 0x000ea80000300800 */
[----:B------:R-:W2:Y:S04]  /*1e610*/  LDL.LU R11, [R1+0x23c] ;  /* 0x00023c00010b7983 */ /* 0x000ea80000300800 */
[----:B--2---:R-:W-:Y:S04]  /*1e620*/  STL.64 [R1+0x38b8], R10 ;  /* 0x0038b80a01007387 */ /* 0x004fe80000100a00 */
[----:B----4-:R0:W-:Y:S04]  /*1e630*/  STL.64 [R1+0x38b0], R8 ;  /* 0x0038b00801007387 */ /* 0x0101e80000100a00 */
[----:B0-----:R-:W2:Y:S04]  /*1e640*/  LDL.LU R8, [R1+0x240] ;  /* 0x0002400001087983 */ /* 0x001ea80000300800 */
[----:B------:R-:W2:Y:S04]  /*1e650*/  LDL.LU R9, [R1+0x244] ;  /* 0x0002440001097983 */ /* 0x000ea80000300800 */
[----:B------:R-:W4:Y:S04]  /*1e660*/  LDL.LU R10, [R1+0x248] ;  /* 0x00024800010a7983 */ /* 0x000f280000300800 */
[----:B------:R-:W4:Y:S04]  /*1e670*/  LDL.LU R11, [R1+0x24c] ;  /* 0x00024c00010b7983 */ /* 0x000f280000300800 */
[----:B----4-:R0:W-:Y:S04]  /*1e680*/  STL.64 [R1+0x38c8], R10 ;  /* 0x0038c80a01007387 */ /* 0x0101e80000100a00 */
[----:B--2---:R-:W-:Y:S04]  /*1e690*/  STL.64 [R1+0x38c0], R8 ;  /* 0x0038c00801007387 */ /* 0x004fe80000100a00 */
[----:B0-----:R-:W2:Y:S04]  /*1e6a0*/  LDL R10, [R1+0x48] ;  /* 0x00004800010a7983 */ /* 0x001ea80000100800 */
[----:B------:R-:W2:Y:S04]  /*1e6b0*/  LDL R11, [R1+0x4c] ;  /* 0x00004c00010b7983 */ /* 0x000ea80000100800 */
[----:B------:R-:W4:Y:S04]  /*1e6c0*/  LDL.LU R20, [R1+0x270] ;  /* 0x0002700001147983 */ /* 0x000f280000300800 */
[----:B------:R-:W4:Y:S04]  /*1e6d0*/  LDL.LU R21, [R1+0x274] ;  /* 0x0002740001157983 */ /* 0x000f280000300800 */
[----:B------:R-:W4:Y:S04]  /*1e6e0*/  LDL.LU R22, [R1+0x278] ;  /* 0x0002780001167983 */ /* 0x000f280000300800 */
[----:B------:R-:W4:Y:S04]  /*1e6f0*/  LDL.LU R23, [R1+0x27c] ;  /* 0x00027c0001177983 */ /* 0x000f280000300800 */
[----:B--2---:R-:W-:Y:S04]  /*1e700*/  STL.64 [R1+0x38e0], R10 ;  /* 0x0038e00a01007387 */ /* 0x004fe80000100a00 */
[----:B---3--:R0:W-:Y:S04]  /*1e710*/  STL.64 [R1+0x3888], R14 ;  /* 0x0038880e01007387 */ /* 0x0081e80000100a00 */
[----:B------:R2:W-:Y:S04]  /*1e720*/  STL.64 [R1+0x3880], R12 ;  /* 0x0038800c01007387 */ /* 0x0005e80000100a00 */
[----:B0-----:R-:W3:Y:S04]  /*1e730*/  LDL.64 R14, [R1+0x58] ;  /* 0x00005800010e7983 */ /* 0x001ee80000100a00 */
[----:B---3--:R0:W-:Y:S04]  /*1e740*/  STL.64 [R1+0x38f8], R14 ;  /* 0x0038f80e01007387 */ /* 0x0081e80000100a00 */
[----:B--2---:R-:W2:Y:S04]  /*1e750*/  LDL.LU R12, [R1+0x260] ;  /* 0x00026000010c7983 */ /* 0x004ea80000300800 */
[----:B------:R-:W2:Y:S04]  /*1e760*/  LDL.LU R13, [R1+0x264] ;  /* 0x00026400010d7983 */ /* 0x000ea80000300800 */
[----:B0-----:R-:W2:Y:S04]  /*1e770*/  LDL.LU R14, [R1+0x268] ;  /* 0x00026800010e7983 */ /* 0x001ea80000300800 */
[----:B------:R-:W2:Y:S04]  /*1e780*/  LDL.LU R15, [R1+0x26c] ;  /* 0x00026c00010f7983 */ /* 0x000ea80000300800 */
[----:B------:R-:W3:Y:S04]  /*1e790*/  LDL.LU R8, [R1+0x250] ;  /* 0x0002500001087983 */ /* 0x000ee80000300800 */
[----:B------:R-:W3:Y:S04]  /*1e7a0*/  LDL.LU R9, [R1+0x254] ;  /* 0x0002540001097983 */ /* 0x000ee80000300800 */
[----:B------:R-:W3:Y:S04]  /*1e7b0*/  LDL.LU R10, [R1+0x258] ;  /* 0x00025800010a7983 */ /* 0x000ee80000300800 */
[----:B------:R-:W3:Y:S04]  /*1e7c0*/  LDL.LU R11, [R1+0x25c] ;  /* 0x00025c00010b7983 */ /* 0x000ee80000300800 */
[----:B-1----:R-:W-:Y:S04]  /*1e7d0*/  STL.64 [R1+0x3838], R18 ;  /* 0x0038381201007387 */ /* 0x002fe80000100a00 */
[----:B------:R0:W-:Y:S04]  /*1e7e0*/  STL.64 [R1+0x3830], R16 ;  /* 0x0038301001007387 */ /* 0x0001e80000100a00 */
[----:B0-----:R-:W2:Y:S01]  /*1e7f0*/  LDL.LU R16, [R1+0x1a0] ;  /* 0x0001a00001107983 */ /* 0x001ea20000300800 */
[----:B------:R-:W-:-:S03]  /*1e800*/  IMAD.MOV.U32 R17, RZ, RZ, R28 ;  /* 0x000000ffff117224 */ /* 0x000fc600078e001c */
[----:B------:R-:W2:Y:S04]  /*1e810*/  LDL.LU R28, [R1+0x3904] ;  /* 0x00390400011c7983 */ /* 0x000ea80000300800 */
[----:B------:R-:W2:Y:S04]  /*1e820*/  LDL.LU R18, [R1+0x1a8] ;  /* 0x0001a80001127983 */ /* 0x000ea80000300800 */
[----:B------:R-:W2:Y:S01]  /*1e830*/  LDL.LU R19, [R1+0x1ac] ;  /* 0x0001ac0001137983 */ /* 0x000ea20000300800 */
[----:B----4-:R-:W-:Y:S03]  /*1e840*/  HMMA.16816.F32 R24, R4, R24, R20 ;  /* 0x000000180418723c */ /* 0x010fe60000001814 */
[----:B------:R-:W0:Y:S04]  /*1e850*/  LDSM.16.MT88.4 R20, [R2+0x3000] ;  /* 0x003000000214783b */ /* 0x000e280000004200 */
[----:B--2---:R1:W-:Y:S04]  /*1e860*/  STL.64 [R1+0x3898], R18 ;  /* 0x0038981201007387 */ /* 0x0043e80000100a00 */
[----:B------:R2:W-:Y:S01]  /*1e870*/  STL.64 [R1+0x3890], R16 ;  /* 0x0038901001007387 */ /* 0x0005e20000100a00 */
[----:B-1----:R-:W-:-:S03]  /*1e880*/  MOV R18, R28 ;  /* 0x0000001c00127202 */ /* 0x002fc60000000f00 */
[----:B--2---:R-:W2:Y:S04]  /*1e890*/  LDL.LU R16, [R1+0x220] ;  /* 0x0002200001107983 */ /* 0x004ea80000300800 */
[----:B------:R-:W2:Y:S04]  /*1e8a0*/  LDL.LU R17, [R1+0x224] ;  /* 0x0002240001117983 */ /* 0x000ea80000300800 */
[----:B------:R-:W4:Y:S04]  /*1e8b0*/  LDL.LU R28, [R1+0x3900] ;  /* 0x00390000011c7983 */ /* 0x000f280000300800 */
[----:B------:R-:W2:Y:S04]  /*1e8c0*/  LDL.LU R19, [R1+0x22c] ;  /* 0x00022c0001137983 */ /* 0x000ea80000300800 */
[----:B--2---:R-:W-:Y:S04]  /*1e8d0*/  STL.64 [R1+0x38d8], R18 ;  /* 0x0038d81201007387 */ /* 0x004fe80000100a00 */
[----:B------:R1:W-:Y:S04]  /*1e8e0*/  STL.64 [R1+0x38d0], R16 ;  /* 0x0038d01001007387 */ /* 0x0003e80000100a00 */
[----:B-1----:R-:W2:Y:S04]  /*1e8f0*/  LDL.LU R16, [R1+0x200] ;  /* 0x0002000001107983 */ /* 0x002ea80000300800 */
[----:B------:R-:W2:Y:S04]  /*1e900*/  LDL.LU R17, [R1+0x204] ;  /* 0x0002040001117983 */ /* 0x000ea80000300800 */
[----:B------:R-:W2:Y:S04]  /*1e910*/  LDL.LU R18, [R1+0x208] ;  /* 0x0002080001127983 */ /* 0x000ea80000300800 */
[----:B0-----:R0:W-:Y:S04]  /*1e920*/  STL.64 [R1+0x37f8], R22 ;  /* 0x0037f81601007387 */ /* 0x0011e80000100a00 */
[----:B------:R-:W-:Y:S04]  /*1e930*/  STL.64 [R1+0x100], R24 ;  /* 0x0001001801007387 */ /* 0x000fe80000100a00 */
[----:B------:R-:W-:Y:S04]  /*1e940*/  STL.64 [R1+0x108], R26 ;  /* 0x0001081a01007387 */ /* 0x000fe80000100a00 */
[----:B------:R-:W1:Y:S04]  /*1e950*/  LDSM.16.MT88.4 R24, [R2+0x3080] ;  /* 0x003080000218783b */ /* 0x000e680000004200 */
[----:B------:R-:W-:Y:S04]  /*1e960*/  STL.64 [R1+0x37f0], R20 ;  /* 0x0037f01401007387 */ /* 0x000fe80000100a00 */
[----:B0-----:R-:W2:Y:S04]  /*1e970*/  LDL.64 R22, [R1+0x38] ;  /* 0x0000380001167983 */ /* 0x001ea80000100a00 */
[----:B-1----:R-:W-:Y:S04]  /*1e980*/  STL.64 [R1+0x37b0], R26 ;  /* 0x0037b01a01007387 */ /* 0x002fe80000100a00 */
[----:B------:R0:W-:Y:S04]  /*1e990*/  STL.64 [R1+0x37a8], R24 ;  /* 0x0037a81801007387 */ /* 0x0001e80000100a00 */
[----:B0-----:R-:W2:Y:S01]  /*1e9a0*/  LDL.LU.64 R24, [R1] ;  /* 0x0000000001187983 */ /* 0x001ea20000300a00 */
[----:B----4-:R-:W-:-:S03]  /*1e9b0*/  MOV R19, R28 ;  /* 0x0000001c00137202 */ /* 0x010fc60000000f00 */
[----:B------:R-:W4:Y:S04]  /*1e9c0*/  LDL.LU.64 R26, [R1+0x8] ;  /* 0x00000800011a7983 */ /* 0x000f280000300a00 */
[----:B------:R-:W-:Y:S01]  /*1e9d0*/  STL [R1+0x36c8], R2 ;  /* 0x0036c80201007387 */ /* 0x000fe20000100800 */
[----:B--2---:R-:W-:Y:S03]  /*1e9e0*/  HMMA.16816.F32 R4, R4, R24, R12 ;  /* 0x000000180404723c */ /* 0x004fe6000000180c */
[----:B------:R-:W3:Y:S11]  /*1e9f0*/  LDL.LU.64 R14, [R1+0x38f8] ;  /* 0x0038f800010e7983 */ /* 0x000ef60000300a00 */
[----:B------:R-:W-:Y:S09]  /*1ea00*/  @!UPT UIADD3 URZ, URZ, URZ, URZ ;  /* 0x0000003f3f3ff290 */ /* 0x000ff2000fffe03f */
[----:B------:R-:W-:Y:S01]  /*1ea10*/  STL.64 [R1+0xe0], R4 ;  /* 0x0000e00401007387 */ /* 0x000fe20000100a00 */
[----:B------:R-:W-:-:S03]  /*1ea20*/  IMAD.MOV.U32 R28, RZ, RZ, R7 ;  /* 0x000000ffff1c7224 */ /* 0x000fc600078e0007 */
[----:B------:R0:W-:Y:S04]  /*1ea30*/  STL [R1+0xe8], R6 ;  /* 0x0000e80601007387 */ /* 0x0001e80000100800 */
[----:B0-----:R-:W3:Y:S04]  /*1ea40*/  LDL.LU.64 R6, [R1+0x38f0] ;  /* 0x0038f00001067983 */ /* 0x001ee80000300a00 */
[----:B------:R-:W3:Y:S02]  /*1ea50*/  LDL.LU.64 R4, [R1+0x38e8] ;  /* 0x0038e80001047983 */ /* 0x000ee40000300a00 */
[C---:B---3--:R-:W-:Y:S11]  /*1ea60*/  HMMA.16816.F32 R8, R4.reuse, R14, R8 ;  /* 0x0000000e0408723c */ /* 0x048ff60000001808 */
[----:B------:R-:W-:Y:S11]  /*1ea70*/  @!UPT UIADD3 URZ, URZ, URZ, URZ ;  /* 0x0000003f3f3ff290 */ /* 0x000ff6000fffe03f */
[----:B------:R-:W-:Y:S01]  /*1ea80*/  @!UPT UIADD3 URZ, URZ, URZ, URZ ;  /* 0x0000003f3f3ff290 */ /* 0x000fe2000fffe03f */
[----:B------:R-:W-:Y:S04]  /*1ea90*/  STL.64 [R1+0x1e0], R8 ;  /* 0x0001e00801007387 */ /* 0x000fe80000100a00 */
[----:B------:R0:W-:Y:S04]  /*1eaa0*/  STL.64 [R1+0x1e8], R10 ;  /* 0x0001e80a01007387 */ /* 0x0001e80000100a00 */
[----:B0-----:R-:W2:Y:S02]  /*1eab0*/  LDL.LU.64 R10, [R1+0x38e0] ;  /* 0x0038e000010a7983 */ /* 0x001ea40000300a00 */
[C---:B--2---:R-:W-:Y:S02]  /*1eac0*/  HMMA.16816.F32 R8, R4.reuse, R10, R16 ;  /* 0x0000000a0408723c */ /* 0x044fe40000001810 */
[----:B------:R-:W2:Y:S04]  /*1ead0*/  LDL.LU.64 R18, [R1+0x38d8] ;  /* 0x0038d80001127983 */ /* 0x000ea80000300a00 */
[----:B------:R-:W2:Y:S11]  /*1eae0*/  LDL.LU.64 R16, [R1+0x38d0] ;  /* 0x0038d00001107983 */ /* 0x000eb60000300a00 */
[----:B------:R-:W-:Y:S06]  /*1eaf0*/  @!UPT UIADD3 URZ, URZ, URZ, URZ ;  /* 0x0000003f3f3ff290 */ /* 0x000fec000fffe03f */
[----:B------:R-:W-:Y:S04]  /*1eb00*/  STL.64 [R1+0x200], R8 ;  /* 0x0002000801007387 */ /* 0x000fe80000100a00 */
[----:B------:R0:W-:Y:S04]  /*1eb10*/  STL.64 [R1+0x208], R10 ;  /* 0x0002080a01007387 */ /* 0x0001e80000100a00 */
[----:B0-----:R-:W3:Y:S04]  /*1eb20*/  LDL.LU.64 R10, [R1+0x38c8] ;  /* 0x0038c800010a7983 */ /* 0x001ee80000300a00 */
[----:B------:R-:W3:Y:S02]  /*1eb30*/  LDL.LU.64 R8, [R1+0x38c0] ;  /* 0x0038c00001087983 */ /* 0x000ee40000300a00 */
[C---:B---3--:R-:W-:Y:S11]  /*1eb40*/  HMMA.16816.F32 R8, R4.reuse, R22, R8 ;  /* 0x000000160408723c */ /* 0x048ff60000001808 */
[----:B------:R-:W-:Y:S11]  /*1eb50*/  @!UPT UIADD3 URZ, URZ, URZ, URZ ;  /* 0x0000003f3f3ff290 */ /* 0x000ff6000fffe03f */
[----:B------:R-:W-:Y:S01]  /*1eb60*/  @!UPT UIADD3 URZ, URZ, URZ, URZ ;  /* 0x0000003f3f3ff290 */ /* 0x000fe2000fffe03f */
[----:B------:R-:W-:Y:S04]  /*1eb70*/  STL.64 [R1+0x250], R8 ;  /* 0x0002500801007387 */ /* 0x000fe80000100a00 */
[----:B------:R0:W-:Y:S04]  /*1eb80*/  STL.64 [R1+0x258], R10 ;  /* 0x0002580a01007387 */ /* 0x0001e80000100a00 */
[----:B0-----:R-:W4:Y:S04]  /*1eb90*/  LDL.LU.64 R10, [R1+0x38b8] ;  /* 0x0038b800010a7983 */ /* 0x001f280000300a00 */
[----:B------:R-:W4:Y:S02]  /*1eba0*/  LDL.LU.64 R8, [R1+0x38b0] ;  /* 0x0038b00001087983 */ /* 0x000f240000300a00 */
[----:B----4-:R-:W-:Y:S02]  /*1ebb0*/  HMMA.16816.F32 R4, R4, R26, R8 ;  /* 0x0000001a0404723c */ /* 0x010fe40000001808 */
[----:B------:R-:W2:Y:S04]  /*1ebc0*/  LDL.LU.64 R10, [R1+0x38a8] ;  /* 0x0038a800010a7983 */ /* 0x000ea80000300a00 */
[----:B------:R-:W2:Y:S01]  /*1ebd0*/  LDL.LU.64 R8, [R1+0x38a0] ;  /* 0x0038a00001087983 */ /* 0x000ea20000300a00 */
[----:B------:R-:W-:Y:S11]  /*1ebe0*/  MOV R0, R14 ;  /* 0x0000000e00007202 */ /* 0x000ff60000000f00 */
[----:B------:R-:W-:Y:S06]  /*1ebf0*/  @!UPT UIADD3 URZ, URZ, URZ, URZ ;  /* 0x0000003f3f3ff290 */ /* 0x000fec000fffe03f */
[----:B------:R-:W-:Y:S01]  /*1ec00*/  MOV R2, R7 ;  /* 0x0000000700027202 */ /* 0x000fe20000000f00 */
[----:B------:R-:W-:Y:S04]  /*1ec10*/  STL.64 [R1+0x2a0], R4 ;  /* 0x0002a00401007387 */ /* 0x000fe80000100a00 */
[----:B------:R0:W-:Y:S04]  /*1ec20*/  STL [R1+0x2a8], R6 ;  /* 0x0002a80601007387 */ /* 0x0001e80000100800 */
[----:B0-----:R-:W3:Y:S04]  /*1ec30*/  LDL.LU.64 R6, [R1+0x48] ;  /* 0x0000480001067983 */ /* 0x001ee80000300a00 */
[----:B------:R0:W-:Y:S02]  /*1ec40*/  STL [R1+0x3780], R2 ;  /* 0x0037800201007387 */ /* 0x0001e40000100800 */
[----:B0-----:R-:W-:Y:S01]  /*1ec50*/  IMAD.MOV.U32 R2, RZ, RZ, R15 ;  /* 0x000000ffff027224 */ /* 0x001fe200078e000f */
[C---:B--2---:R-:W-:Y:S11]  /*1ec60*/  HMMA.16816.F32 R16, R8.reuse, R14, R16 ;  /* 0x0000000e0810723c */ /* 0x044ff60000001810 */
[----:B------:R-:W-:Y:S11]  /*1ec70*/  @!UPT UIADD3 URZ, URZ, URZ, URZ ;  /* 0x0000003f3f3ff290 */ /* 0x000ff6000fffe03f */
[----:B------:R-:W-:Y:S01]  /*1ec80*/  @!UPT UIADD3 URZ, URZ, URZ, URZ ;  /* 0x0000003f3f3ff290 */ /* 0x000fe2000fffe03f */
[----:B------:R-:W-:Y:S04]  /*1ec90*/  STL.64 [R1+0x350], R16 ;  /* 0x0003501001007387 */ /* 0x000fe80000100a00 */
[----:B------:R0:W-:Y:S04]  /*1eca0*/  STL.64 [R1+0x358], R18 ;  /* 0x0003581201007387 */ /* 0x0001e80000100a00 */
[----:B0-----:R-:W2:Y:S04]  /*1ecb0*/  LDL.LU.64 R18, [R1+0x3898] ;  /* 0x0038980001127983 */ /* 0x001ea80000300a00 */
[----:B------:R-:W2:Y:S04]  /*1ecc0*/  LDL.LU.64 R16, [R1+0x3890] ;  /* 0x0038900001107983 */ /* 0x000ea80000300a00 */
[----:B------:R-:W3:Y:S04]  /*1ecd0*/  LDL.LU.64 R14, [R1+0x3888] ;  /* 0x00388800010e7983 */ /* 0x000ee80000300a00 */
[----:B------:R-:W3:Y:S02]  /*1ece0*/  LDL.LU.64 R12, [R1+0x3880] ;  /* 0x00388000010c7983 */ /* 0x000ee40000300a00 */
[C---:B---3--:R-:W-:Y:S11]  /*1ecf0*/  HMMA.16816.F32 R12, R8.reuse, R6, R12 ;  /* 0x00000006080c723c */ /* 0x048ff6000000180c */
[----:B------:R-:W-:Y:S11]  /*1ed00*/  @!UPT UIADD3 URZ, URZ, URZ, URZ ;  /* 0x0000003f3f3ff290 */ /* 0x000ff6000fffe03f */
[----:B------:R-:W-:Y:S01]  /*1ed10*/  @!UPT UIADD3 URZ, URZ, URZ, URZ ;  /* 0x0000003f3f3ff290 */ /* 0x000fe2000fffe03f */
[----:B------:R-:W-:Y:S04]  /*1ed20*/  STL.64 [R1+0x340], R12 ;  /* 0x0003400c01007387 */ /* 0x000fe80000100a00 */
[----:B------:R0:W-:Y:S04]  /*1ed30*/  STL.64 [R1+0x348], R14 ;  /* 0x0003480e01007387 */ /* 0x0001e80000100a00 */
[----:B0-----:R-:W3:Y:S04]  /*1ed40*/  LDL.LU.64 R14, [R1+0x3878] ;  /* 0x00387800010e7983 */ /* 0x001ee80000300a00 */
[----:B------:R-:W3:Y:S04]  /*1ed50*/  LDL.LU.64 R12, [R1+0x3870] ;  /* 0x00387000010c7983 */ /* 0x000ee80000300a00 */
[----:B------:R0:W-:Y:S04]  /*1ed60*/  STL.64 [R1+0x3860], R6 ;  /* 0x0038600601007387 */ /* 0x0001e80000100a00 */
[----:B------:R-:W4:Y:S04]  /*1ed70*/  LDL.LU R4, [R1+0x1f0] ;  /* 0x0001f00001047983 */ /* 0x000f280000300800 */
[----:B------:R-:W4:Y:S04]  /*1ed80*/  LDL.LU R5, [R1+0x1f4] ;  /* 0x0001f40001057983 */ /* 0x000f280000300800 */
[----:B0-----:R-:W4:Y:S04]  /*1ed90*/  LDL.LU R6, [R1+0x1f8] ;  /* 0x0001f80001067983 */ /* 0x001f280000300800 */
[----:B------:R-:W4:Y:S01]  /*1eda0*/  LDL.LU R7, [R1+0x1fc] ;  /* 0x0001fc0001077983 */ /* 0x000f220000300800 */
[C---:B--2---:R-:W-:Y:S08]  /*1edb0*/  HMMA.16816.F32 R16, R8.reuse, R26, R16 ;  /* 0x0000001a0810723c */ /* 0x044ff00000001810 */
[----:B----4-:R-:W-:Y:S11]  /*1edc0*/  HMMA.16816.F32 R4, R8, R22, R4 ;  /* 0x000000160804723c */ /* 0x010ff60000001804 */
[----:B------:R-:W-:Y:S11]  /*1edd0*/  @!UPT UIADD3 URZ, URZ, URZ, URZ ;  /* 0x0000003f3f3ff290 */ /* 0x000ff6000fffe03f */
[----:B------:R-:W-:Y:S01]  /*1ede0*/  @!UPT UIADD3 URZ, URZ, URZ, URZ ;  /* 0x0000003f3f3ff290 */ /* 0x000fe2000fffe03f */
[----:B------:R-:W-:Y:S04]  /*1edf0*/  STL.64 [R1+0x330], R4 ;  /* 0x0003300401007387 */ /* 0x000fe80000100a00 */
[----:B------:R-:W-:Y:S04]  /*1ee00*/  STL.64 [R1+0x338], R6 ;  /* 0x0003380601007387 */ /* 0x000fe80000100a00 */
[----:B------:R-:W-:Y:S04]  /*1ee10*/  STL.64 [R1+0x3840], R26 ;  /* 0x0038401a01007387 */ /* 0x000fe80000100a00 */
[----:B------:R-:W2:Y:S04]  /*1ee20*/  LDL R11, [R1+0x150c] ;  /* 0x00150c00010b7983 */ /* 0x000ea80000100800 */
[----:B------:R-:W-:Y:S04]  /*1ee30*/  STL.64 [R1+0x2f0], R16 ;  /* 0x0002f01001007387 */ /* 0x000fe80000100a00 */
[----:B------:R-:W-:Y:S04]  /*1ee40*/  STL.64 [R1+0x2f8], R18 ;  /* 0x0002f81201007387 */ /* 0x000fe80000100a00 */
[----:B--2---:R0:W-:Y:S04]  /*1ee50*/  STL [R1+0x378c], R11 ;  /* 0x00378c0b01007387 */ /* 0x0041e80000100800 */
[----:B------:R-:W2:Y:S04]  /*1ee60*/  LDL.LU R8, [R1+0x20] ;  /* 0x0000200001087983 */ /* 0x000ea80000300800 */
[----:B------:R-:W2:Y:S04]  /*1ee70*/  LDL.LU R9, [R1+0x24] ;  /* 0x0000240001097983 */ /* 0x000ea80000300800 */
[----:B------:R-:W4:Y:S04]  /*1ee80*/  LDL.LU R10, [R1+0x28] ;  /* 0x00002800010a7983 */ /* 0x000f280000300800 */
[----:B0-----:R-:W4:Y:S01]  /*1ee90*/  LDL.LU R11, [R1+0x2c] ;  /* 0x00002c00010b7983 */ /* 0x001f220000300800 */
[----:B------:R-:W-:-:S02]  /*1eea0*/  MOV R5, R22 ;  /* 0x0000001600057202 */ /* 0x000fc40000000f00 */
[----:B------:R-:W-:Y:S01]  /*1eeb0*/  MOV R4, R23 ;  /* 0x0000001700047202 */ /* 0x000fe20000000f00 */
[----:B----4-:R-:W-:Y:S04]  /*1eec0*/  STL.64 [R1+0x3798], R10 ;  /* 0x0037980a01007387 */ /* 0x010fe80000100a00 */
[----:B--2---:R0:W-:Y:S04]  /*1eed0*/  STL.64 [R1+0x3790], R8 ;  /* 0x0037900801007387 */ /* 0x0041e80000100a00 */
[----:B0-----:R-:W2:Y:S04]  /*1eee0*/  LDL.LU R8, [R1+0x60] ;  /* 0x0000600001087983 */ /* 0x001ea80000300800 */
[----:B------:R-:W2:Y:S04]  /*1eef0*/  LDL.LU R9, [R1+0x64] ;  /* 0x0000640001097983 */ /* 0x000ea80000300800 */
[----:B------:R-:W4:Y:S04]  /*1ef00*/  LDL.LU R10, [R1+0x68] ;  /* 0x00006800010a7983 */ /* 0x000f280000300800 */
[----:B------:R-:W4:Y:S04]  /*1ef10*/  LDL.LU R11, [R1+0x6c] ;  /* 0x00006c00010b7983 */ /* 0x000f280000300800 */
        /* <DEDUP_REMOVED lines=10> */
[----:B------:R-:W2:Y:S04]  /*1efc0*/  LDL.LU R16, [R1+0x190] ;  /* 0x0001900001107983 */ /* 0x000ea80000300800 */
[----:B------:R-:W2:Y:S04]  /*1efd0*/  LDL.LU R17, [R1+0x194] ;  /* 0x0001940001117983 */ /* 0x000ea80000300800 */
[----:B------:R-:W2:Y:S04]  /*1efe0*/  LDL.LU R18, [R1+0x198] ;  /* 0x0001980001127983 */ /* 0x000ea80000300800 */
[----:B------:R-:W2:Y:S01]  /*1eff0*/  LDL.LU R19, [R1+0x19c] ;  /* 0x00019c0001137983 */ /* 0x000ea20000300800 */
[----:B------:R-:W-:Y:S01]  /*1f000*/  IMAD.MOV.U32 R26, RZ, RZ, R5 ;  /* 0x000000ffff1a7224 */ /* 0x000fe200078e0005 */
[----:B------:R-:W-:-:S02]  /*1f010*/  MOV R27, R4 ;  /* 0x00000004001b7202 */ /* 0x000fc40000000f00 */
[----:B--2---:R-:W-:Y:S04]  /*1f020*/  STL.64 [R1+0x3850], R18 ;  /* 0x0038501201007387 */ /* 0x004fe80000100a00 */
[----:B------:R-:W-:Y:S04]  /*1f030*/  STL.64 [R1+0x3848], R16 ;  /* 0x0038481001007387 */ /* 0x000fe80000100a00 */
[----:B------:R0:W-:Y:S04]  /*1f040*/  STL.64 [R1+0x3858], R26 ;  /* 0x0038581a01007387 */ /* 0x0001e80000100a00 */
[----:B------:R-:W2:Y:S04]  /*1f050*/  LDL.LU R24, [R1+0x1c0] ;  /* 0x0001c00001187983 */ /* 0x000ea80000300800 */
[----:B------:R-:W2:Y:S04]  /*1f060*/  LDL.LU R25, [R1+0x1c4] ;  /* 0x0001c40001197983 */ /* 0x000ea80000300800 */
[----:B0-----:R-:W2:Y:S04]  /*1f070*/  LDL.LU R26, [R1+0x1c8] ;  /* 0x0001c800011a7983 */ /* 0x001ea80000300800 */
[----:B------:R-:W2:Y:S04]  /*1f080*/  LDL.LU R27, [R1+0x1cc] ;  /* 0x0001cc00011b7983 */ /* 0x000ea80000300800 */
[----:B------:R-:W3:Y:S04]  /*1f090*/  LDL.LU R4, [R1+0x1d0] ;  /* 0x0001d00001047983 */ /* 0x000ee80000300800 */
[----:B------:R-:W3:Y:S04]  /*1f0a0*/  LDL.LU R5, [R1+0x1d4] ;  /* 0x0001d40001057983 */ /* 0x000ee80000300800 */
[----:B------:R-:W3:Y:S04]  /*1f0b0*/  LDL.LU R6, [R1+0x1d8] ;  /* 0x0001d80001067983 */ /* 0x000ee80000300800 */
[----:B------:R-:W3:Y:S04]  /*1f0c0*/  LDL.LU R7, [R1+0x1dc] ;  /* 0x0001dc0001077983 */ /* 0x000ee80000300800 */
[----:B------:R-:W2:Y:S04]  /*1f0d0*/  LDL.LU R16, [R1+0x1b0] ;  /* 0x0001b00001107983 */ /* 0x000ea80000300800 */
[----:B------:R-:W2:Y:S04]  /*1f0e0*/  LDL.LU R17, [R1+0x1b4] ;  /* 0x0001b40001117983 */ /* 0x000ea80000300800 */
        /* <DEDUP_REMOVED lines=14> */
[----:B----4-:R-:W-:Y:S04]  /*1f1d0*/  STL.64 [R1+0x37c0], R10 ;  /* 0x0037c00a01007387 */ /* 0x010fe80000100a00 */
[----:B------:R0:W-:Y:S04]  /*1f1e0*/  STL.64 [R1+0x37b8], R8 ;  /* 0x0037b80801007387 */ /* 0x0001e80000100a00 */
[----:B0-----:R-:W4:Y:S04]  /*1f1f0*/  LDL.LU R8, [R1+0x90] ;  /* 0x0000900001087983 */ /* 0x001f280000300800 */
        /* <DEDUP_REMOVED lines=9> */
[----:B----4-:R0:W-:Y:S02]  /*1f290*/  STL.64 [R1+0x37e0], R10 ;  /* 0x0037e00a01007387 */ /* 0x0101e40000100a00 */
[----:B0-----:R-:W-:Y:S01]  /*1f2a0*/  MOV R10, R0 ;  /* 0x00000000000a7202 */ /* 0x001fe20000000f00 */
[----:B------:R-:W-:-:S07]  /*1f2b0*/  IMAD.MOV.U32 R11, RZ, RZ, R2 ;  /* 0x000000ffff0b7224 */ /* 0x000fce00078e0002 */
[C---:B---3--:R-:W-:Y:S01]  /*1f2c0*/  HMMA.16816.F32 R4, R12.reuse, R10, R4 ;  /* 0x0000000a0c04723c */ /* 0x048fe20000001804 */
[----:B--2---:R-:W-:Y:S04]  /*1f2d0*/  STL.64 [R1+0x37d8], R8 ;  /* 0x0037d80801007387 */ /* 0x004fe80000100a00 */
[----:B------:R-:W2:Y:S11]  /*1f2e0*/  LDL.LU R0, [R1+0x3868] ;  /* 0x0038680001007983 */ /* 0x000eb60000300800 */
[----:B------:R-:W-:Y:S07]  /*1f2f0*/  @!UPT UIADD3 URZ, URZ, URZ, URZ ;  /* 0x0000003f3f3ff290 */ /* 0x000fee000fffe03f */
[----:B------:R-:W-:Y:S04]  /*1f300*/  STL.64 [R1+0x320], R4 ;  /* 0x0003200401007387 */ /* 0x000fe80000100a00 */
[----:B------:R0:W-:Y:S04]  /*1f310*/  STL.64 [R1+0x328], R6 ;  /* 0x0003280601007387 */ /* 0x0001e80000100a00 */
[----:B0-----:R-:W3:Y:S02]  /*1f320*/  LDL.LU.64 R6, [R1+0x3860] ;  /* 0x0038600001067983 */ /* 0x001ee40000300a00 */
[C---:B---3--:R-:W-:Y:S11]  /*1f330*/  HMMA.16816.F32 R24, R12.reuse, R6, R24 ;  /* 0x000000060c18723c */ /* 0x048ff60000001818 */
[----:B------:R-:W-:Y:S11]  /*1f340*/  @!UPT UIADD3 URZ, URZ, URZ, URZ ;  /* 0x0000003f3f3ff290 */ /* 0x000ff6000fffe03f */
[----:B------:R-:W-:Y:S01]  /*1f350*/  @!UPT UIADD3 URZ, URZ, URZ, URZ ;  /* 0x0000003f3f3ff290 */ /* 0x000fe2000fffe03f */
[----:B------:R-:W-:Y:S04]  /*1f360*/  STL.64 [R1+0x310], R24 ;  /* 0x0003101801007387 */ /* 0x000fe80000100a00 */
[----:B------:R0:W-:Y:S04]  /*1f370*/  STL.64 [R1+0x318], R26 ;  /* 0x0003181a01007387 */ /* 0x0001e80000100a00 */
[----:B0-----:R-:W3:Y:S02]  /*1f380*/  LDL.LU.64 R26, [R1+0x3858] ;  /* 0x00385800011a7983 */ /* 0x001ee40000300a00 */
[C---:B---3--:R-:W-:Y:S02]  /*1f390*/  HMMA.16816.F32 R24, R12.reuse, R26, R16 ;  /* 0x0000001a0c18723c */ /* 0x048fe40000001810 */
[----:B------:R-:W3:Y:S04]  /*1f3a0*/  LDL.LU.64 R18, [R1+0x3850] ;  /* 0x0038500001127983 */ /* 0x000ee80000300a00 */
[----:B------:R-:W3:Y:S11]  /*1f3b0*/  LDL.LU.64 R16, [R1+0x3848] ;  /* 0x0038480001107983 */ /* 0x000ef60000300a00 */
[----:B------:R-:W-:Y:S06]  /*1f3c0*/  @!UPT UIADD3 URZ, URZ, URZ, URZ ;  /* 0x0000003f3f3ff290 */ /* 0x000fec000fffe03f */
[----:B------:R-:W-:Y:S04]  /*1f3d0*/  STL.64 [R1+0x300], R24 ;  /* 0x0003001801007387 */ /* 0x000fe80000100a00 */
[----:B------:R0:W-:Y:S04]  /*1f3e0*/  STL.64 [R1+0x308], R26 ;  /* 0x0003081a01007387 */ /* 0x0001e80000100a00 */
[----:B0-----:R-:W3:Y:S02]  /*1f3f0*/  LDL.LU.64 R26, [R1+0x3840] ;  /* 0x00384000011a7983 */ /* 0x001ee40000300a00 */
[----:B---3--:R-:W-:Y:S02]  /*1f400*/  HMMA.16816.F32 R12, R12, R26, R16 ;  /* 0x0000001a0c0c723c */ /* 0x008fe40000001810 */
[----:B------:R-:W3:Y:S04]  /*1f410*/  LDL.LU.64 R18, [R1+0x3838] ;  /* 0x0038380001127983 */ /* 0x000ee80000300a00 */
[----:B------:R-:W3:Y:S11]  /*1f420*/  LDL.LU.64 R16, [R1+0x3830] ;  /* 0x0038300001107983 */ /* 0x000ef60000300a00 */
[----:B------:R-:W-:Y:S06]  /*1f430*/  @!UPT UIADD3 URZ, URZ, URZ, URZ ;  /* 0x0000003f3f3ff290 */ /* 0x000fec000fffe03f */
[----:B------:R-:W-:Y:S04]  /*1f440*/  STL.64 [R1+0x2e0], R12 ;  /* 0x0002e00c01007387 */ /* 0x000fe80000100a00 */
[----:B------:R0:W-:Y:S04]  /*1f450*/  STL.64 [R1+0x2e8], R14 ;  /* 0x0002e80e01007387 */ /* 0x0001e80000100a00 */
[----:B0-----:R-:W4:Y:S01]  /*1f460*/  LDL R15, [R1+0x640] ;  /* 0x00064000010f7983 */ /* 0x001f220000100800 */
[C---:B---3--:R-:W-:Y:S03]  /*1f470*/  HMMA.16816.F32 R20, R16.reuse, R10, R20 ;  /* 0x0000000a1014723c */ /* 0x048fe60000001814 */
[----:B----4-:R0:W-:Y:S04]  /*1f480*/  STL [R1+0x3784], R15 ;  /* 0x0037840f01007387 */ /* 0x0101e80000100800 */
[----:B0-----:R-:W3:Y:S11]  /*1f490*/  LDL.LU.64 R14, [R1+0x38] ;  /* 0x00003800010e7983 */ /* 0x001ef60000300a00 */
[----:B------:R-:W-:Y:S05]  /*1f4a0*/  @!UPT UIADD3 URZ, URZ, URZ, URZ ;  /* 0x0000003f3f3ff290 */ /* 0x000fea000fffe03f */
[----:B------:R-:W-:Y:S04]  /*1f4b0*/  STL.64 [R1+0x2d0], R20 ;  /* 0x0002d01401007387 */ /* 0x000fe80000100a00 */
[----:B------:R0:W-:Y:S04]  /*1f4c0*/  STL.64 [R1+0x2d8], R22 ;  /* 0x0002d81601007387 */ /* 0x0001e80000100a00 */
[----:B0-----:R-:W4:Y:S04]  /*1f4d0*/  LDL.LU.64 R22, [R1+0x3828] ;  /* 0x0038280001167983 */ /* 0x001f280000300a00 */
[----:B------:R-:W4:Y:S02]  /*1f4e0*/  LDL.LU.64 R20, [R1+0x3820] ;  /* 0x0038200001147983 */ /* 0x000f240000300a00 */
[C---:B----4-:R-:W-:Y:S11]  /*1f4f0*/  HMMA.16816.F32 R20, R16.reuse, R6, R20 ;  /* 0x000000061014723c */ /* 0x050ff60000001814 */
        /* <DEDUP_REMOVED lines=19> */
[----:B------:R-:W4:Y:S04]  /*1f630*/  LDL.LU.64 R22, [R1+0x37f8] ;  /* 0x0037f80001167983 */ /* 0x000f280000300a00 */
[----:B------:R-:W4:Y:S11]  /*1f640*/  LDL.LU.64 R20, [R1+0x37f0] ;  /* 0x0037f00001147983 */ /* 0x000f360000300a00 */
[----:B------:R-:W-:Y:S06]  /*1f650*/  @!UPT UIADD3 URZ, URZ, URZ, URZ ;  /* 0x0000003f3f3ff290 */ /* 0x000fec000fffe03f */
[----:B------:R0:W-:Y:S04]  /*1f660*/  STL.64 [R1+0x260], R16 ;  /* 0x0002601001007387 */ /* 0x0001e80000100a00 */
[----:B------:R1:W-:Y:S04]  /*1f670*/  STL.64 [R1+0x268], R18 ;  /* 0x0002681201007387 */ /* 0x0003e80000100a00 */
[----:B0-----:R-:W3:Y:S04]  /*1f680*/  LDL.LU R16, [R1+0x70] ;  /* 0x0000700001107983 */ /* 0x001ee80000300800 */
[----:B------:R-:W3:Y:S04]  /*1f690*/  LDL.LU R17, [R1+0x74] ;  /* 0x0000740001117983 */ /* 0x000ee80000300800 */
[----:B-1----:R-:W3:Y:S04]  /*1f6a0*/  LDL.LU R18, [R1+0x78] ;  /* 0x0000780001127983 */ /* 0x002ee80000300800 */
[----:B------:R-:W3:Y:S01]  /*1f6b0*/  LDL.LU R19, [R1+0x7c] ;  /* 0x00007c0001137983 */ /* 0x000ee20000300800 */
[C---:B----4-:R-:W-:Y:S03]  /*1f6c0*/  HMMA.16816.F32 R8, R20.reuse, R10, R4 ;  /* 0x0000000a1408723c */ /* 0x050fe60000001804 */
[----:B------:R-:W4:Y:S11]  /*1f6d0*/  LDL.LU.64 R6, [R1+0x37e8] ;  /* 0x0037e80001067983 */ /* 0x000f360000300a00 */
[----:B------:R-:W-:Y:S09]  /*1f6e0*/  @!UPT UIADD3 URZ, URZ, URZ, URZ ;  /* 0x0000003f3f3ff290 */ /* 0x000ff2000fffe03f */
        /* <DEDUP_REMOVED lines=9> */
[----:B0-----:R-:W4:Y:S04]  /*1f780*/  LDL.LU.64 R10, [R1+0x37d0] ;  /* 0x0037d000010a7983 */ /* 0x001f280000300a00 */
[----:B------:R-:W4:Y:S04]  /*1f790*/  LDL.LU.64 R8, [R1+0x37c8] ;  /* 0x0037c80001087983 */ /* 0x000f280000300a00 */
[----:B------:R0:W-:Y:S04]  /*1f7a0*/  STL.64 [R1+0x37a0], R6 ;  /* 0x0037a00601007387 */ /* 0x0001e80000100a00 */
[----:B0-----:R-:W2:Y:S01]  /*1f7b0*/  LDL.64 R6, [R1+0x58] ;  /* 0x0000580001067983 */ /* 0x001ea20000100a00 */
[C---:B----4-:R-:W-:Y:S08]  /*1f7c0*/  HMMA.16816.F32 R8, R20.reuse, R14, R8 ;  /* 0x0000000e1408723c */ /* 0x050ff00000001808 */
[----:B---3--:R-:W-:Y:S07]  /*1f7d0*/  HMMA.16816.F32 R20, R20, R26, R16 ;  /* 0x0000001a1414723c */ /* 0x008fee0000001810 */
[----:B------:R-:W-:-:S02]  /*1f7e0*/  MOV R17, R26 ;  /* 0x0000001a00117202 */ /* 0x000fc40000000f00 */
[----:B------:R-:W-:-:S06]  /*1f7f0*/  MOV R16, R27 ;  /* 0x0000001b00107202 */ /* 0x000fcc0000000f00 */
[----:B------:R-:W-:Y:S04]  /*1f800*/  STL.64 [R1+0x270], R8 ;  /* 0x0002700801007387 */ /* 0x000fe80000100a00 */
[----:B------:R0:W-:Y:S04]  /*1f810*/  STL.64 [R1+0x278], R10 ;  /* 0x0002780a01007387 */ /* 0x0001e80000100a00 */
[----:B0-----:R-:W3:Y:S04]  /*1f820*/  LDL.LU.64 R10, [R1+0x37c0] ;  /* 0x0037c000010a7983 */ /* 0x001ee80000300a00 */
[----:B------:R-:W3:Y:S04]  /*1f830*/  LDL.LU.64 R8, [R1+0x37b8] ;  /* 0x0037b80001087983 */ /* 0x000ee80000300a00 */
[----:B------:R0:W-:Y:S04]  /*1f840*/  STL.64 [R1+0x240], R20 ;  /* 0x0002401401007387 */ /* 0x0001e80000100a00 */
[----:B------:R1:W-:Y:S04]  /*1f850*/  STL.64 [R1+0x248], R22 ;  /* 0x0002481601007387 */ /* 0x0003e80000100a00 */
[----:B------:R-:W3:Y:S04]  /*1f860*/  LDL.LU.64 R26, [R1+0x37b0] ;  /* 0x0037b000011a7983 */ /* 0x000ee80000300a00 */
[----:B------:R-:W3:Y:S01]  /*1f870*/  LDL.LU.64 R24, [R1+0x37a8] ;  /* 0x0037a80001187983 */ /* 0x000ee20000300a00 */
[----:B--2---:R-:W-:-:S03]  /*1f880*/  MOV R2, R7 ;  /* 0x0000000700027202 */ /* 0x004fc60000000f00 */
[----:B0-----:R-:W2:Y:S01]  /*1f890*/  LDL.LU R20, [R1+0xf0] ;  /* 0x0000f00001147983 */ /* 0x001ea20000300800 */
[----:B-1----:R-:W-:Y:S01]  /*1f8a0*/  IMAD.MOV.U32 R22, RZ, RZ, R29 ;  /* 0x000000ffff167224 */ /* 0x002fe200078e001d */
[----:B------:R-:W-:Y:S02]  /*1f8b0*/  MOV R23, R3 ;  /* 0x0000000300177202 */ /* 0x000fe40000000f00 */
[----:B------:R-:W2:Y:S01]  /*1f8c0*/  LDL.LU R21, [R1+0xf4] ;  /* 0x0000f40001157983 */ /* 0x000ea20000300800 */
[C---:B---3--:R-:W-:Y:S03]  /*1f8d0*/  HMMA.16816.F32 R8, R24.reuse, R6, R8 ;  /* 0x000000061808723c */ /* 0x048fe60000001808 */
[----:B------:R-:W3:Y:S11]  /*1f8e0*/  LDL.LU.64 R6, [R1+0x37a0] ;  /* 0x0037a00001067983 */ /* 0x000ef60000300a00 */
[----:B------:R-:W-:Y:S09]  /*1f8f0*/  @!UPT UIADD3 URZ, URZ, URZ, URZ ;  /* 0x0000003f3f3ff290 */ /* 0x000ff2000fffe03f */
[----:B------:R0:W-:Y:S01]  /*1f900*/  STL.64 [R1+0x230], R8 ;  /* 0x0002300801007387 */ /* 0x0001e20000100a00 */
[----:B------:R-:W-:Y:S01]  /*1f910*/  IMAD.MOV.U32 R29, RZ, RZ, R10 ;  /* 0x000000ffff1d7224 */ /* 0x000fe200078e000a */
[----:B------:R-:W-:Y:S02]  /*1f920*/  MOV R3, R11 ;  /* 0x0000000b00037202 */ /* 0x000fe40000000f00 */
[----:B------:R-:W3:Y:S04]  /*1f930*/  LDL.LU.64 R10, [R1+0x3798] ;  /* 0x00379800010a7983 */ /* 0x000ee80000300a00 */
[----:B0-----:R-:W3:Y:S04]  /*1f940*/  LDL.LU.64 R8, [R1+0x3790] ;  /* 0x0037900001087983 */ /* 0x001ee80000300a00 */
[----:B------:R-:W-:Y:S04]  /*1f950*/  STL [R1+0x363c], R3 ;  /* 0x00363c0301007387 */ /* 0x000fe80000100800 */
[----:B------:R-:W-:Y:S01]  /*1f960*/  STL [R1+0x3638], R29 ;  /* 0x0036381d01007387 */ /* 0x000fe20000100800 */
[----:B---3--:R-:W-:Y:S11]  /*1f970*/  HMMA.16816.F32 R8, R24, R6, R8 ;  /* 0x000000061808723c */ /* 0x008ff60000001808 */
[----:B------:R-:W-:Y:S11]  /*1f980*/  @!UPT UIADD3 URZ, URZ, URZ, URZ ;  /* 0x0000003f3f3ff290 */ /* 0x000ff6000fffe03f */
[----:B------:R-:W-:Y:S01]  /*1f990*/  @!UPT UIADD3 URZ, URZ, URZ, URZ ;  /* 0x0000003f3f3ff290 */ /* 0x000fe2000fffe03f */
[----:B------:R-:W-:Y:S04]  /*1f9a0*/  STL.64 [R1+0x220], R8 ;  /* 0x0002200801007387 */ /* 0x000fe80000100a00 */
[----:B------:R0:W-:Y:S04]  /*1f9b0*/  STL.64 [R1+0x228], R10 ;  /* 0x0002280a01007387 */ /* 0x0001e80000100a00 */
[----:B0-----:R-:W3:Y:S01]  /*1f9c0*/  LDL.LU R11, [R1+0x378c] ;  /* 0x00378c00010b7983 */ /* 0x001ee20000300800 */
[----:B------:R-:W-:Y:S01]  /*1f9d0*/  MOV R29, R6 ;  /* 0x00000006001d7202 */ /* 0x000fe20000000f00 */
[----:B------:R-:W-:-:S02]  /*1f9e0*/  IMAD.MOV.U32 R3, RZ, RZ, R7 ;  /* 0x000000ffff037224 */ /* 0x000fc400078e0007 */
[----:B---3--:R-:W-:Y:S04]  /*1f9f0*/  LDSM.16.MT88.4 R4, [R11+0x3000] ;  /* 0x003000000b04783b */ /* 0x008fe80000004200 */
[----:B------:R-:W0:Y:S04]  /*1fa00*/  LDSM.16.MT88.4 R8, [R11+0x3080] ;  /* 0x003080000b08783b */ /* 0x000e280000004200 */
[----:B0-----:R-:W-:Y:S04]  /*1fa10*/  STL.64 [R1+0x3760], R10 ;  /* 0x0037600a01007387 */ /* 0x001fe80000100a00 */
[----:B------:R0:W-:Y:S04]  /*1fa20*/  STL.64 [R1+0x3758], R8 ;  /* 0x0037580801007387 */ /* 0x0001e80000100a00 */
[----:B0-----:R-:W3:Y:S04]  /*1fa30*/  LDL.LU R8, [R1+0xc0] ;  /* 0x0000c00001087983 */ /* 0x001ee80000300800 */
[----:B------:R-:W3:Y:S04]  /*1fa40*/  LDL.LU R9, [R1+0xc4] ;  /* 0x0000c40001097983 */ /* 0x000ee80000300800 */
[----:B------:R-:W3:Y:S01]  /*1fa50*/  LDL.LU R10, [R1+0xc8] ;  /* 0x0000c800010a7983 */ /* 0x000ee20000300800 */
[----:B------:R-:W-:-:S03]  /*1fa60*/  MOV R11, R0 ;  /* 0x00000000000b7202 */ /* 0x000fc60000000f00 */
[----:B------:R-:W4:Y:S04]  /*1fa70*/  LDL.LU R0, [R1+0x3788] ;  /* 0x0037880001007983 */ /* 0x000f280000300800 */
[----:B---3--:R-:W-:Y:S11]  /*1fa80*/  HMMA.16816.F32 R8, R24, R14, R8 ;  /* 0x0000000e1808723c */ /* 0x008ff60000001808 */
[----:B------:R-:W-:Y:S11]  /*1fa90*/  @!UPT UIADD3 URZ, URZ, URZ, URZ ;  /* 0x0000003f3f3ff290 */ /* 0x000ff6000fffe03f */
[----:B------:R-:W-:Y:S01]  /*1faa0*/  @!UPT UIADD3 URZ, URZ, URZ, URZ ;  /* 0x0000003f3f3ff290 */ /* 0x000fe2000fffe03f */
[----:B------:R0:W-:Y:S04]  /*1fab0*/  STL.64 [R1+0x210], R8 ;  /* 0x0002100801007387 */ /* 0x0001e80000100a00 */
[----:B------:R-:W-:Y:S01]  /*1fac0*/  STL.64 [R1+0x218], R10 ;  /* 0x0002180a01007387 */ /* 0x000fe20000100a00 */
[----:B0-----:R-:W-:-:S03]  /*1fad0*/  IMAD.MOV.U32 R8, RZ, RZ, R15 ;  /* 0x000000ffff087224 */ /* 0x001fc600078e000f */
[----:B------:R-:W3:Y:S01]  /*1fae0*/  LDL.LU R15, [R1+0x3784] ;  /* 0x00378400010f7983 */ /* 0x000ee20000300800 */
[----:B------:R-:W-:-:S03]  /*1faf0*/  MOV R9, R14 ;  /* 0x0000000e00097202 */ /* 0x000fc60000000f00 */
[----:B---3--:R-:W0:Y:S04]  /*1fb00*/  LDSM.16.MT88.4 R12, [R15+0x4000] ;  /* 0x004000000f0c783b */ /* 0x008e280000004200 */
[----:B0-----:R0:W-:Y:S02]  /*1fb10*/  STL.64 [R1+0x36f0], R14 ;  /* 0x0036f00e01007387 */ /* 0x0011e40000100a00 */
[----:B0-----:R-:W-:Y:S02]  /*1fb20*/  MOV R14, R17 ;  /* 0x00000011000e7202 */ /* 0x001fe40000000f00 */
[----:B------:R-:W-:Y:S02]  /*1fb30*/  MOV R15, R16 ;  /* 0x00000010000f7202 */ /* 0x000fe40000000f00 */
[----:B----4-:R-:W0:Y:S04]  /*1fb40*/  LDSM.16.M88.4 R16, [R0+0x10080] ;  /* 0x010080000010783b */ /* 0x010e280000000200 */
[----:B------:R-:W-:Y:S01]  /*1fb50*/  STL.64 [R1+0x36e8], R12 ;  /* 0x0036e80c01007387 */ /* 0x000fe20000100a00 */
[----:B--2---:R-:W-:Y:S03]  /*1fb60*/  HMMA.16816.F32 R20, R24, R14, R20 ;  /* 0x0000000e1814723c */ /* 0x004fe60000001814 */
[----:B0-----:R-:W-:Y:S04]  /*1fb70*/  STL.64 [R1+0x80], R16 ;  /* 0x0000801001007387 */ /* 0x001fe80000100a00 */
[----:B------:R-:W-:Y:S04]  /*1fb80*/  STL.64 [R1+0x88], R18 ;  /* 0x0000881201007387 */ /* 0x000fe80000100a00 */
[----:B------:R-:W-:Y:S04]  /*1fb90*/  STL.64 [R1+0x3768], R14 ;  /* 0x0037680e01007387 */ /* 0x000fe80000100a00 */
[----:B------:R-:W0:Y:S08]  /*1fba0*/  LDSM.16.M88.4 R12, [R0+0x18080] ;  /* 0x01808000000c783b */ /* 0x000e300000000200 */
[----:B------:R-:W-:Y:S04]  /*1fbb0*/  STL.64 [R1+0x1f0], R20 ;  /* 0x0001f01401007387 */ /* 0x000fe80000100a00 */
[----:B------:R-:W-:Y:S04]  /*1fbc0*/  STL.64 [R1+0x1f8], R22 ;  /* 0x0001f81601007387 */ /* 0x000fe80000100a00 */
[----:B------:R-:W2:Y:S04]  /*1fbd0*/  LDL.LU R24, [R1+0x1e0] ;  /* 0x0001e00001187983 */ /* 0x000ea80000300800 */
[----:B------:R-:W1:Y:S04]  /*1fbe0*/  LDSM.16.M88.4 R16, [R0+0x14080] ;  /* 0x014080000010783b */ /* 0x000e680000000200 */
[----:B------:R-:W3:Y:S04]  /*1fbf0*/  LDSM.16.M88.4 R20, [R0+0x1c080] ;  /* 0x01c080000014783b */ /* 0x000ee80000000200 */
[----:B0-----:R-:W-:Y:S04]  /*1fc00*/  STL.64 [R1+0x60], R12 ;  /* 0x0000600c01007387 */ /* 0x001fe80000100a00 */
[----:B------:R-:W-:Y:S04]  /*1fc10*/  STL.64 [R1+0x68], R14 ;  /* 0x0000680e01007387 */ /* 0x000fe80000100a00 */
[----:B------:R-:W2:Y:S04]  /*1fc20*/  LDL.LU R25, [R1+0x1e4] ;  /* 0x0001e40001197983 */ /* 0x000ea80000300800 */
[----:B------:R-:W4:Y:S04]  /*1fc30*/  LDL.LU R26, [R1+0x1e8] ;  /* 0x0001e800011a7983 */ /* 0x000f280000300800 */
[----:B------:R-:W4:Y:S04]  /*1fc40*/  LDL.LU R27, [R1+0x1ec] ;  /* 0x0001ec00011b7983 */ /* 0x000f280000300800 */
[----:B----4-:R-:W-:Y:S04]  /*1fc50*/  STL.64 [R1+0x3700], R26 ;  /* 0x0037001a01007387 */ /* 0x010fe80000100a00 */
[----:B--2---:R0:W-:Y:S04]  /*1fc60*/  STL.64 [R1+0x36f8], R24 ;  /* 0x0036f81801007387 */ /* 0x0041e80000100a00 */
[----:B0-----:R-:W2:Y:S04]  /*1fc70*/  LDL.LU R24, [R1+0xe0] ;  /* 0x0000e00001187983 */ /* 0x001ea80000300800 */
[----:B------:R-:W2:Y:S04]  /*1fc80*/  LDL.LU R25, [R1+0xe4] ;  /* 0x0000e40001197983 */ /* 0x000ea80000300800 */
[----:B------:R-:W4:Y:S01]  /*1fc90*/  LDL.LU R26, [R1+0xe8] ;  /* 0x0000e800011a7983 */ /* 0x000f220000300800 */
[----:B------:R-:W-:-:S05]  /*1fca0*/  IMAD.MOV.U32 R27, RZ, RZ, R28 ;  /* 0x000000ffff1b7224 */ /* 0x000fca00078e001c */
[----:B----4-:R0:W-:Y:S04]  /*1fcb0*/  STL.64 [R1+0x3710], R26 ;  /* 0x0037101a01007387 */ /* 0x0101e80000100a00 */
[----:B--2---:R-:W-:Y:S01]  /*1fcc0*/  STL.64 [R1+0x3708], R24 ;  /* 0x0037081801007387 */ /* 0x004fe20000100a00 */
[----:B0-----:R-:W-:Y:S02]  /*1fcd0*/  MOV R26, R9 ;  /* 0x00000009001a7202 */ /* 0x001fe40000000f00 */
[----:B------:R-:W-:-:S05]  /*1fce0*/  MOV R27, R8 ;  /* 0x00000008001b7202 */ /* 0x000fca0000000f00 */
[----:B------:R-:W-:Y:S04]  /*1fcf0*/  STL.64 [R1+0x3770], R26 ;  /* 0x0037701a01007387 */ /* 0x000fe80000100a00 */
[----:B-1----:R-:W-:Y:S04]  /*1fd00*/  STL.64 [R1+0x70], R16 ;  /* 0x0000701001007387 */ /* 0x002fe80000100a00 */
[----:B------:R-:W-:Y:S04]  /*1fd10*/  STL.64 [R1+0x78], R18 ;  /* 0x0000781201007387 */ /* 0x000fe80000100a00 */
[----:B------:R0:W-:Y:S04]  /*1fd20*/  STL.64 [R1+0x36e0], R16 ;  /* 0x0036e01001007387 */ /* 0x0001e80000100a00 */
[----:B0-----:R-:W2:Y:S04]  /*1fd30*/  LDL.64 R16, [R1+0x80] ;  /* 0x0000800001107983 */ /* 0x001ea80000100a00 */
[----:B--2---:R0:W-:Y:S04]  /*1fd40*/  STL.64 [R1+0x3718], R16 ;  /* 0x0037181001007387 */ /* 0x0041e80000100a00 */
[----:B0-----:R-:W2:Y:S04]  /*1fd50*/  LDL.LU R16, [R1+0x100] ;  /* 0x0001000001107983 */ /* 0x001ea80000300800 */
[----:B------:R-:W2:Y:S04]  /*1fd60*/  LDL.LU R17, [R1+0x104] ;  /* 0x0001040001117983 */ /* 0x000ea80000300800 */
[----:B------:R-:W4:Y:S04]  /*1fd70*/  LDL.LU R18, [R1+0x108] ;  /* 0x0001080001127983 */ /* 0x000f280000300800 */
[----:B------:R-:W4:Y:S01]  /*1fd80*/  LDL.LU R19, [R1+0x10c] ;  /* 0x00010c0001137983 */ /* 0x000f220000300800 */
[----:B---3--:R-:W-:-:S03]  /*1fd90*/  IMAD.MOV.U32 R28, RZ, RZ, R23 ;  /* 0x000000ffff1c7224 */ /* 0x008fc600078e0017 */
[----:B----4-:R0:W-:Y:S04]  /*1fda0*/  STL.64 [R1+0x3728], R18 ;  /* 0x0037281201007387 */ /* 0x0101e80000100a00 */
[----:B--2---:R1:W-:Y:S01]  /*1fdb0*/  STL.64 [R1+0x3720], R16 ;  /* 0x0037201001007387 */ /* 0x0043e20000100a00 */
[----:B0-----:R-:W-:Y:S02]  /*1fdc0*/  MOV R18, R29 ;  /* 0x0000001d00127202 */ /* 0x001fe40000000f00 */
[----:B------:R-:W-:-:S05]  /*1fdd0*/  MOV R19, R3 ;  /* 0x0000000300137202 */ /* 0x000fca0000000f00 */
[----:B------:R0:W-:Y:S04]  /*1fde0*/  STL.64 [R1+0x3778], R18 ;  /* 0x0037781201007387 */ /* 0x0001e80000100a00 */
[----:B------:R-:W2:Y:S04]  /*1fdf0*/  LDL.LU R24, [R1+0x150] ;  /* 0x0001500001187983 */ /* 0x000ea80000300800 */
[----:B------:R-:W2:Y:S04]  /*1fe00*/  LDL.LU R25, [R1+0x154] ;  /* 0x0001540001197983 */ /* 0x000ea80000300800 */
[----:B------:R-:W2:Y:S04]  /*1fe10*/  LDL.LU R26, [R1+0x158] ;  /* 0x00015800011a7983 */ /* 0x000ea80000300800 */
[----:B------:R-:W2:Y:S04]  /*1fe20*/  LDL.LU R27, [R1+0x15c] ;  /* 0x00015c00011b7983 */ /* 0x000ea80000300800 */
[----:B-1----:R-:W3:Y:S04]  /*1fe30*/  LDL.LU R16, [R1+0x160] ;  /* 0x0001600001107983 */ /* 0x002ee80000300800 */
[----:B------:R-:W3:Y:S04]  /*1fe40*/  LDL.LU R17, [R1+0x164] ;  /* 0x0001640001117983 */ /* 0x000ee80000300800 */
[----:B0-----:R-:W3:Y:S04]  /*1fe50*/  LDL.LU R18, [R1+0x168] ;  /* 0x0001680001127983 */ /* 0x001ee80000300800 */
[----:B------:R-:W3:Y:S04]  /*1fe60*/  LDL.LU R19, [R1+0x16c] ;  /* 0x00016c0001137983 */ /* 0x000ee80000300800 */
[----:B------:R-:W4:Y:S04]  /*1fe70*/  LDL.LU R8, [R1+0x130] ;  /* 0x0001300001087983 */ /* 0x000f280000300800 */
[----:B------:R-:W4:Y:S04]  /*1fe80*/  LDL.LU R9, [R1+0x134] ;  /* 0x0001340001097983 */ /* 0x000f280000300800 */
[----:B------:R-:W4:Y:S04]  /*1fe90*/  LDL.LU R10, [R1+0x138] ;  /* 0x00013800010a7983 */ /* 0x000f280000300800 */
[----:B------:R-:W4:Y:S04]  /*1fea0*/  LDL.LU R11, [R1+0x13c] ;  /* 0x00013c00010b7983 */ /* 0x000f280000300800 */
[----:B------:R-:W2:Y:S04]  /*1feb0*/  LDL.LU R12, [R1+0x140] ;  /* 0x00014000010c7983 */ /* 0x000ea80000300800 */
[----:B------:R-:W2:Y:S04]  /*1fec0*/  LDL.LU R13, [R1+0x144] ;  /* 0x00014400010d7983 */ /* 0x000ea80000300800 */
[----:B------:R-:W2:Y:S04]  /*1fed0*/  LDL.LU R14, [R1+0x148] ;  /* 0x00014800010e7983 */ /* 0x000ea80000300800 */
[----:B------:R-:W2:Y:S04]  /*1fee0*/  LDL.LU R15, [R1+0x14c] ;  /* 0x00014c00010f7983 */ /* 0x000ea80000300800 */
[----:B------:R-:W-:Y:S04]  /*1fef0*/  STL [R1+0x3570], R28 ;  /* 0x0035701c01007387 */ /* 0x000fe80000100800 */
[----:B------:R-:W-:Y:S04]  /*1ff00*/  STL [R1+0x2fcc], R0 ;  /* 0x002fcc0001007387 */ /* 0x000fe80000100800 */
[----:B------:R-:W-:Y:S04]  /*1ff10*/  STL.64 [R1+0x10], R20 ;  /* 0x0000101401007387 */ /* 0x000fe80000100a00 */
[----:B------:R0:W-:Y:S04]  /*1ff20*/  STL.64 [R1+0x18], R22 ;  /* 0x0000181601007387 */ /* 0x0001e80000100a00 */
[----:B0-----:R-:W2:Y:S04]  /*1ff30*/  LDL R23, [R1+0x1514] ;  /* 0x0015140001177983 */ /* 0x001ea80000100800 */
[----:B--2---:R-:W-:Y:S04]  /*1ff40*/  STL [R1+0x36d8], R23 ;  /* 0x0036d81701007387 */ /* 0x004fe80000100800 */
        /* <DEDUP_REMOVED lines=11> */
[----:B--2---:R0:W-:Y:S04]  /*20000*/  STL.64 [R1+0x3748], R22 ;  /* 0x0037481601007387 */ /* 0x0041e80000100a00 */
[----:B------:R-:W-:Y:S04]  /*20010*/  STL.64 [R1+0x3740], R20 ;  /* 0x0037401401007387 */ /* 0x000fe80000100a00 */
[----:B0-----:R-:W3:Y:S01]  /*20020*/  LDL.LU R22, [R1+0x58] ;  /* 0x0000580001167983 */ /* 0x001ee20000300800 */
[----:B------:R-:W-:-:S03]  /*20030*/  IMAD.MOV.U32 R23, RZ, RZ, R2 ;  /* 0x000000ffff177224 */ /* 0x000fc600078e0002 */
[----:B------:R-:W2:Y:S04]  /*20040*/  LDL.LU R2, [R1+0x3780] ;  /* 0x0037800001027983 */ /* 0x000ea80000300800 */
[----:B------:R-:W2:Y:S01]  /*20050*/  LDL R0, [R1+0x150c] ;  /* 0x00150c0001007983 */ /* 0x000ea20000100800 */
[C---:B---3--:R-:W-:Y:S11]  /*20060*/  HMMA.16816.F32 R16, R4.reuse, R22, R16 ;  /* 0x000000160410723c */ /* 0x048ff60000001810 */
[----:B------:R-:W-:Y:S11]  /*20070*/  @!UPT UIADD3 URZ, URZ, URZ, URZ ;  /* 0x0000003f3f3ff290 */ /* 0x000ff6000fffe03f */
[----:B------:R-:W-:Y:S01]  /*20080*/  @!UPT UIADD3 URZ, URZ, URZ, URZ ;  /* 0x0000003f3f3ff290 */ /* 0x000fe2000fffe03f */
[----:B------:R-:W-:Y:S04]  /*20090*/  STL.64 [R1+0x1d0], R16 ;  /* 0x0001d01001007387 */ /* 0x000fe80000100a00 */
[----:B------:R0:W-:Y:S04]  /*200a0*/  STL.64 [R1+0x1d8], R18 ;  /* 0x0001d81201007387 */ /* 0x0001e80000100a00 */
[----:B0-----:R-:W3:Y:S02]  /*200b0*/  LDL.LU.64 R18, [R1+0x3778] ;  /* 0x0037780001127983 */ /* 0x001ee40000300a00 */
[C---:B---3--:R-:W-:Y:S11]  /*200c0*/  HMMA.16816.F32 R24, R4.reuse, R18, R24 ;  /* 0x000000120418723c */ /* 0x048ff60000001818 */
[----:B------:R-:W-:Y:S11]  /*200d0*/  @!UPT UIADD3 URZ, URZ, URZ, URZ ;  /* 0x0000003f3f3ff290 */ /* 0x000ff6000fffe03f */
[----:B------:R-:W-:Y:S01]  /*200e0*/  @!UPT UIADD3 URZ, URZ, URZ, URZ ;  /* 0x0000003f3f3ff290 */ /* 0x000fe2000fffe03f */
[----:B------:R-:W-:Y:S01]  /*200f0*/  STL.64 [R1+0x1b0], R24 ;  /* 0x0001b01801007387 */ /* 0x000fe20000100a00 */
[----:B------:R-:W-:Y:S02]  /*20100*/  MOV R3, R26 ;  /* 0x0000001a00037202 */ /* 0x000fe40000000f00 */
[----:B------:R-:W-:Y:S02]  /*20110*/  MOV R29, R27 ;  /* 0x0000001b001d7202 */ /* 0x000fe40000000f00 */
[----:B------:R-:W3:Y:S04]  /*20120*/  LDL.LU.64 R26, [R1+0x3770] ;  /* 0x00377000011a7983 */ /* 0x000ee80000300a00 */
[----:B------:R0:W-:Y:S04]  /*20130*/  STL.64 [R1+0x3750], R18 ;  /* 0x0037501201007387 */ /* 0x0001e80000100a00 */
[----:B------:R-:W2:Y:S04]  /*20140*/  LDL.LU R16, [R1+0x120] ;  /* 0x0001200001107983 */ /* 0x000ea80000300800 */
[----:B------:R-:W2:Y:S04]  /*20150*/  LDL.LU R17, [R1+0x124] ;  /* 0x0001240001117983 */ /* 0x000ea80000300800 */
[----:B0-----:R-:W2:Y:S04]  /*20160*/  LDL.LU R18, [R1+0x128] ;  /* 0x0001280001127983 */ /* 0x001ea80000300800 */
[----:B------:R-:W2:Y:S04]  /*20170*/  LDL.LU R19, [R1+0x12c] ;  /* 0x00012c0001137983 */ /* 0x000ea80000300800 */
[----:B------:R-:W-:Y:S04]  /*20180*/  STL [R1+0x3644], R29 ;  /* 0x0036441d01007387 */ /* 0x000fe80000100800 */
[----:B------:R-:W-:Y:S01]  /*20190*/  STL [R1+0x3640], R3 ;  /* 0x0036400301007387 */ /* 0x000fe20000100800 */
[C---:B---3--:R-:W-:Y:S11]  /*201a0*/  HMMA.16816.F32 R12, R4.reuse, R26, R12 ;  /* 0x0000001a040c723c */ /* 0x048ff6000000180c */
[----:B------:R-:W-:Y:S11]  /*201b0*/  @!UPT UIADD3 URZ, URZ, URZ, URZ ;  /* 0x0000003f3f3ff290 */ /* 0x000ff6000fffe03f */
[----:B------:R-:W-:Y:S01]  /*201c0*/  @!UPT UIADD3 URZ, URZ, URZ, URZ ;  /* 0x0000003f3f3ff290 */ /* 0x000fe2000fffe03f */
[----:B------:R-:W-:Y:S04]  /*201d0*/  STL.64 [R1+0x1a0], R12 ;  /* 0x0001a00c01007387 */ /* 0x000fe80000100a00 */
[----:B------:R0:W-:Y:S04]  /*201e0*/  STL.64 [R1+0x1a8], R14 ;  /* 0x0001a80e01007387 */ /* 0x0001e80000100a00 */
[----:B0-----:R-:W4:Y:S02]  /*201f0*/  LDL.LU.64 R14, [R1+0x3768] ;  /* 0x00376800010e7983 */ /* 0x001f240000300a00 */
[----:B----4-:R-:W-:Y:S02]  /*20200*/  HMMA.16816.F32 R4, R4, R14, R8 ;  /* 0x0000000e0404723c */ /* 0x010fe40000001808 */
[----:B------:R-:W2:Y:S04]  /*20210*/  LDL.LU.64 R10, [R1+0x3760] ;  /* 0x00376000010a7983 */ /* 0x000ea80000300a00 */
[----:B------:R-:W2:Y:S11]  /*20220*/  LDL.LU.64 R8, [R1+0x3758] ;  /* 0x0037580001087983 */ /* 0x000eb60000300a00 */
[----:B------:R-:W-:Y:S06]  /*20230*/  @!UPT UIADD3 URZ, URZ, URZ, URZ ;  /* 0x0000003f3f3ff290 */ /* 0x000fec000fffe03f */
[----:B------:R0:W-:Y:S04]  /*20240*/  STL.64 [R1+0x190], R4 ;  /* 0x0001900401007387 */ /* 0x0001e80000100a00 */
[----:B------:R-:W-:Y:S04]  /*20250*/  STL.64 [R1+0x198], R6 ;  /* 0x0001980601007387 */ /* 0x000fe80000100a00 */
[----:B0-----:R-:W3:Y:S01]  /*20260*/  LDL.64 R4, [R1+0x60] ;  /* 0x0000600001047983 */ /* 0x001ee20000100a00 */
[C---:B--2---:R-:W-:Y:S03]  /*20270*/  HMMA.16816.F32 R20, R8.reuse, R22, R16 ;  /* 0x000000160814723c */ /* 0x044fe60000001810 */
[----:B------:R-:W2:Y:S11]  /*20280*/  LDL.LU.64 R18, [R1+0x3750] ;  /* 0x0037500001127983 */ /* 0x000eb60000300a00 */
[----:B------:R-:W-:Y:S09]  /*20290*/  @!UPT UIADD3 URZ, URZ, URZ, URZ ;  /* 0x0000003f3f3ff290 */ /* 0x000ff2000fffe03f */
[----:B------:R-:W-:Y:S04]  /*202a0*/  STL.64 [R1+0x1c0], R20 ;  /* 0x0001c01401007387 */ /* 0x000fe80000100a00 */
[----:B------:R0:W-:Y:S04]  /*202b0*/  STL.64 [R1+0x1c8], R22 ;  /* 0x0001c81601007387 */ /* 0x0001e80000100a00 */
[----:B0-----:R-:W2:Y:S04]  /*202c0*/  LDL.LU.64 R22, [R1+0x3748] ;  /* 0x0037480001167983 */ /* 0x001ea80000300a00 */
[----:B------:R-:W2:Y:S02]  /*202d0*/  LDL.LU.64 R20, [R1+0x3740] ;  /* 0x0037400001147983 */ /* 0x000ea40000300a00 */
[C---:B--2---:R-:W-:Y:S02]  /*202e0*/  HMMA.16816.F32 R16, R8.reuse, R18, R20 ;  /* 0x000000120810723c */ /* 0x044fe40000001814 */
[----:B------:R-:W2:Y:S04]  /*202f0*/  LDL.LU.64 R22, [R1+0x3738] ;  /* 0x0037380001167983 */ /* 0x000ea80000300a00 */
[----:B------:R-:W2:Y:S11]  /*20300*/  LDL.LU.64 R20, [R1+0x3730] ;  /* 0x0037300001147983 */ /* 0x000eb60000300a00 */
[----:B------:R-:W-:Y:S06]  /*20310*/  @!UPT UIADD3 URZ, URZ, URZ, URZ ;  /* 0x0000003f3f3ff290 */ /* 0x000fec000fffe03f */
[----:B------:R-:W-:Y:S04]  /*20320*/  STL.64 [R1+0x180], R16 ;  /* 0x0001801001007387 */ /* 0x000fe80000100a00 */
[----:B------:R0:W-:Y:S04]  /*20330*/  STL.64 [R1+0x188], R18 ;  /* 0x0001881201007387 */ /* 0x0001e80000100a00 */
[----:B0-----:R-:W4:Y:S04]  /*20340*/  LDL.LU.64 R18, [R1+0x3728] ;  /* 0x0037280001127983 */ /* 0x001f280000300a00 */
[----:B------:R-:W4:Y:S02]  /*20350*/  LDL.LU.64 R16, [R1+0x3720] ;  /* 0x0037200001107983 */ /* 0x000f240000300a00 */
[C---:B----4-:R-:W-:Y:S02]  /*20360*/  HMMA.16816.F32 R24, R8.reuse, R26, R16 ;  /* 0x0000001a0818723c */ /* 0x050fe40000001810 */
[----:B------:R-:W4:Y:S11]  /*20370*/  LDL.LU.64 R16, [R1+0x3718] ;  /* 0x0037180001107983 */ /* 0x000f360000300a00 */
[----:B------:R-:W-:Y:S10]  /*20380*/  @!UPT UIADD3 URZ, URZ, URZ, URZ ;  /* 0x0000003f3f3ff290 */ /* 0x000ff4000fffe03f */
[----:B------:R-:W-:Y:S04]  /*20390*/  STL.64 [R1+0x170], R24 ;  /* 0x0001701801007387 */ /* 0x000fe80000100a00 */
[----:B------:R0:W-:Y:S04]  /*203a0*/  STL.64 [R1+0x178], R26 ;  /* 0x0001781a01007387 */ /* 0x0001e80000100a00 */
[----:B0-----:R-:W2:Y:S04]  /*203b0*/  LDL.LU.64 R26, [R1+0x3710] ;  /* 0x00371000011a7983 */ /* 0x001ea80000300a00 */
[----:B------:R-:W2:Y:S02]  /*203c0*/  LDL.LU.64 R24, [R1+0x3708] ;  /* 0x0037080001187983 */ /* 0x000ea40000300a00 */
[----:B--2---:R-:W-:Y:S02]  /*203d0*/  HMMA.16816.F32 R8, R8, R14, R24 ;  /* 0x0000000e0808723c */ /* 0x004fe40000001818 */
[----:B------:R-:W4:Y:S04]  /*203e0*/  LDL.LU.64 R26, [R1+0x3700] ;  /* 0x00370000011a7983 */ /* 0x000f280000300a00 */
[----:B------:R-:W4:Y:S04]  /*203f0*/  LDL.LU.64 R24, [R1+0x36f8] ;  /* 0x0036f80001187983 */ /* 0x000f280000300a00 */
[----:B------:R-:W4:Y:S04]  /*20400*/  LDL.LU.64 R14, [R1+0x36f0] ;  /* 0x0036f000010e7983 */ /* 0x000f280000300a00 */
[----:B------:R-:W4:Y:S09]  /*20410*/  LDL.LU.64 R12, [R1+0x36e8] ;  /* 0x0036e800010c7983 */ /* 0x000f320000300a00 */
[----:B------:R0:W-:Y:S01]  /*20420*/  STL.64 [R1+0x150], R8 ;  /* 0x0001500801007387 */ /* 0x0001e20000100a00 */
[----:B------:R-:W-:-:S03]  /*20430*/  IMAD.MOV.U32 R28, RZ, RZ, R10 ;  /* 0x000000ffff1c7224 */ /* 0x000fc600078e000a */
[----:B------:R1:W-:Y:S04]  /*20440*/  STL [R1+0x15c], R11 ;  /* 0x00015c0b01007387 */ /* 0x0003e80000100800 */
[----:B0-----:R-:W3:Y:S04]  /*20450*/  LDL.LU R8, [R1+0x250] ;  /* 0x0002500001087983 */ /* 0x001ee80000300800 */
[----:B------:R-:W3:Y:S04]  /*20460*/  LDL.LU R9, [R1+0x254] ;  /* 0x0002540001097983 */ /* 0x000ee80000300800 */
[----:B------:R-:W3:Y:S04]  /*20470*/  LDL.LU R10, [R1+0x258] ;  /* 0x00025800010a7983 */ /* 0x000ee80000300800 */
[----:B-1----:R-:W3:Y:S04]  /*20480*/  LDL.LU R11, [R1+0x25c] ;  /* 0x00025c00010b7983 */ /* 0x002ee80000300800 */
[----:B------:R0:W-:Y:S04]  /*20490*/  STL [R1+0x3574], R28 ;  /* 0x0035741c01007387 */ /* 0x0001e80000100800 */
[----:B0-----:R-:W2:Y:S01]  /*204a0*/  LDL R28, [R1+0x640] ;  /* 0x00064000011c7983 */ /* 0x001ea20000100800 */
[C---:B----4-:R-:W-:Y:S11]  /*204b0*/  HMMA.16816.F32 R24, R12.reuse, R16, R24 ;  /* 0x000000100c18723c */ /* 0x050ff60000001818 */
[----:B------:R-:W-:Y:S11]  /*204c0*/  @!UPT UIADD3 URZ, URZ, URZ, URZ ;  /* 0x0000003f3f3ff290 */ /* 0x000ff6000fffe03f */
[----:B------:R-:W-:Y:S01]  /*204d0*/  @!UPT UIADD3 URZ, URZ, URZ, URZ ;  /* 0x0000003f3f3ff290 */ /* 0x000fe2000fffe03f */
[----:B------:R0:W-:Y:S04]  /*204e0*/  STL.64 [R1+0x140], R24 ;  /* 0x0001401801007387 */ /* 0x0001e80000100a00 */
[----:B------:R1:W-:Y:S01]  /*204f0*/  STL.64 [R1+0x148], R26 ;  /* 0x0001481a01007387 */ /* 0x0003e20000100a00 */
[----:B0-----:R-:W-:Y:S02]  /*20500*/  MOV R25, R16 ;  /* 0x0000001000197202 */ /* 0x001fe40000000f00 */
[----:B------:R-:W-:Y:S02]  /*20510*/  MOV R24, R17 ;  /* 0x0000001100187202 */ /* 0x000fe40000000f00 */
[----:B------:R-:W4:Y:S01]  /*20520*/  LDL.LU.64 R16, [R1+0x36e0] ;  /* 0x0036e00001107983 */ /* 0x000f220000300a00 */
[C---:B---3--:R-:W-:Y:S08]  /*20530*/  HMMA.16816.F32 R8, R12.reuse, R4, R8 ;  /* 0x000000040c08723c */ /* 0x048ff00000001808 */
[----:B----4-:R-:W-:Y:S01]  /*20540*/  HMMA.16816.F32 R16, R12, R16, R20 ;  /* 0x000000100c10723c */ /* 0x010fe20000001814 */
[----:B------:R-:W3:Y:S04]  /*20550*/  LDL.LU R23, [R1+0x36d8] ;  /* 0x0036d80001177983 */ /* 0x000ee80000300800 */
[----:B------:R-:W4:Y:S01]  /*20560*/  LDL.LU.64 R20, [R1+0x36d0] ;  /* 0x0036d00001147983 */ /* 0x000f220000300a00 */
[----:B-1----:R-:W-:Y:S01]  /*20570*/  IMAD.MOV.U32 R27, RZ, RZ, R4 ;  /* 0x000000ffff1b7224 */ /* 0x002fe200078e0004 */
[----:B------:R-:W-:Y:S11]  /*20580*/  MOV R26, R5 ;  /* 0x00000005001a7202 */ /* 0x000ff60000000f00 */
[----:B------:R-:W-:Y:S05]  /*20590*/  @!UPT UIADD3 URZ, URZ, URZ, URZ ;  /* 0x0000003f3f3ff290 */ /* 0x000fea000fffe03f */
[----:B------:R-:W-:Y:S04]  /*205a0*/  STL.64 [R1+0x130], R16 ;  /* 0x0001301001007387 */ /* 0x000fe80000100a00 */
[----:B------:R-:W-:Y:S04]  /*205b0*/  STL.64 [R1+0x138], R18 ;  /* 0x0001381201007387 */ /* 0x000fe80000100a00 */
[----:B------:R-:W-:Y:S04]  /*205c0*/  STL.64 [R1+0x120], R8 ;  /* 0x0001200801007387 */ /* 0x000fe80000100a00 */
[----:B------:R-:W-:Y:S04]  /*205d0*/  STL.64 [R1+0x128], R10 ;  /* 0x0001280a01007387 */ /* 0x000fe80000100a00 */
[----:B--2---:R-:W-:Y:S04]  /*205e0*/  LDSM.16.MT88.4 R16, [R28+0x4080] ;  /* 0x004080001c10783b */ /* 0x004fe80000004200 */
[----:B---3--:R-:W0:Y:S04]  /*205f0*/  LDSM.16.MT88.4 R8, [R23+0x4000] ;  /* 0x004000001708783b */ /* 0x008e280000004200 */
[----:B------:R-:W1:Y:S04]  /*20600*/  LDSM.16.MT88.4 R4, [R23+0x4080] ;  /* 0x004080001704783b */ /* 0x000e680000004200 */
[----:B0-----:R0:W-:Y:S04]  /*20610*/  STL.64 [R1+0x3690], R10 ;  /* 0x0036900a01007387 */ /* 0x0011e80000100a00 */
[----:B------:R2:W-:Y:S01]  /*20620*/  STL.64 [R1+0x3688], R8 ;  /* 0x0036880801007387 */ /* 0x0005e20000100a00 */
[----:B0-----:R-:W-:-:S03]  /*20630*/  MOV R11, R2 ;  /* 0x00000002000b7202 */ /* 0x001fc60000000f00 */
[----:B--2---:R-:W2:Y:S04]  /*20640*/  LDL.LU R8, [R1+0x2a0] ;  /* 0x0002a00001087983 */ /* 0x004ea80000300800 */
[----:B------:R-:W2:Y:S04]  /*20650*/  LDL.LU R9, [R1+0x2a4] ;  /* 0x0002a40001097983 */ /* 0x000ea80000300800 */
[----:B------:R-:W2:Y:S04]  /*20660*/  LDL.LU R10, [R1+0x2a8] ;  /* 0x0002a800010a7983 */ /* 0x000ea80000300800 */
[----:B------:R-:W3:Y:S04]  /*20670*/  LDL.LU R2, [R1+0x36c8] ;  /* 0x0036c80001027983 */ /* 0x000ee80000300800 */
[----:B-1----:R-:W-:Y:S04]  /*20680*/  STL.64 [R1+0x3650], R6 ;  /* 0x0036500601007387 */ /* 0x002fe80000100a00 */
[----:B------:R0:W-:Y:S04]  /*20690*/  STL.64 [R1+0x3648], R4 ;  /* 0x0036480401007387 */ /* 0x0001e80000100a00 */
[----:B0-----:R-:W2:Y:S01]  /*206a0*/  LDL.64 R4, [R1+0x70] ;  /* 0x0000700001047983 */ /* 0x001ea20000100a00 */
[----:B----4-:R-:W-:Y:S01]  /*206b0*/  IMAD.MOV.U32 R29, RZ, RZ, R20 ;  /* 0x000000ffff1d7224 */ /* 0x010fe200078e0014 */
[----:B------:R-:W-:-:S02]  /*206c0*/  MOV R3, R21 ;  /* 0x0000001500037202 */ /* 0x000fc40000000f00 */
[----:B--2---:R0:W-:Y:S02]  /*206d0*/  STL.64 [R1+0x36c0], R4 ;  /* 0x0036c00401007387 */ /* 0x0041e40000100a00 */
[----:B0-----:R-:W-:Y:S02]  /*206e0*/  HMMA.16816.F32 R4, R12, R20, R8 ;  /* 0x000000140c04723c */ /* 0x001fe40000001808 */
[----:B---3--:R-:W0:Y:S04]  /*206f0*/  LDSM.16.MT88.4 R20, [R2+0x4000] ;  /* 0x004000000214783b */ /* 0x008e280000004200 */
[----:B------:R-:W-:Y:S11]  /*20700*/  LDSM.16.MT88.4 R12, [R0+0x4000] ;  /* 0x00400000000c783b */ /* 0x000ff60000004200 */
[----:B------:R-:W-:Y:S06]  /*20710*/  @!UPT UIADD3 URZ, URZ, URZ, URZ ;  /* 0x0000003f3f3ff290 */ /* 0x000fec000fffe03f */
[----:B------:R-:W-:Y:S04]  /*20720*/  STL.64 [R1+0x110], R4 ;  /* 0x0001100401007387 */ /* 0x000fe80000100a00 */
[----:B------:R-:W-:Y:S04]  /*20730*/  STL.64 [R1+0x118], R6 ;  /* 0x0001180601007387 */ /* 0x000fe80000100a00 */
[----:B0-----:R-:W-:Y:S04]  /*20740*/  STL.64 [R1+0x3610], R22 ;  /* 0x0036101601007387 */ /* 0x001fe80000100a00 */
        /* <DEDUP_REMOVED lines=10> */
[----:B----4-:R0:W-:Y:S02]  /*207f0*/  STL.64 [R1+0x3698], R8 ;  /* 0x0036980801007387 */ /* 0x0101e40000100a00 */
[----:B0-----:R-:W-:Y:S01]  /*20800*/  MOV R8, R27 ;  /* 0x0000001b00087202 */ /* 0x001fe20000000f00 */
[----:B------:R-:W-:-:S05]  /*20810*/  IMAD.MOV.U32 R9, RZ, RZ, R26 ;  /* 0x000000ffff097224 */ /* 0x000fca00078e001a */
[----:B------:R0:W-:Y:S04]  /*20820*/  STL.64 [R1+0x36b8], R8 ;  /* 0x0036b80801007387 */ /* 0x0001e80000100a00 */
[----:B0-----:R-:W2:Y:S04]  /*20830*/  LDL.LU R8, [R1+0x340] ;  /* 0x0003400001087983 */ /* 0x001ea80000300800 */
[----:B------:R-:W2:Y:S04]  /*20840*/  LDL.LU R9, [R1+0x344] ;  /* 0x0003440001097983 */ /* 0x000ea80000300800 */
[----:B------:R-:W2:Y:S04]  /*20850*/  LDL.LU R10, [R1+0x348] ;  /* 0x00034800010a7983 */ /* 0x000ea80000300800 */
[----:B------:R-:W2:Y:S04]  /*20860*/  LDL.LU R11, [R1+0x34c] ;  /* 0x00034c00010b7983 */ /* 0x000ea80000300800 */
[----:B------:R-:W4:Y:S04]  /*20870*/  LDL.LU R4, [R1+0x350] ;  /* 0x0003500001047983 */ /* 0x000f280000300800 */
[----:B------:R-:W4:Y:S04]  /*20880*/  LDL.LU R5, [R1+0x354] ;  /* 0x0003540001057983 */ /* 0x000f280000300800 */
[----:B------:R-:W4:Y:S04]  /*20890*/  LDL.LU R6, [R1+0x358] ;  /* 0x0003580001067983 */ /* 0x000f280000300800 */
[----:B------:R-:W4:Y:S04]  /*208a0*/  LDL.LU R7, [R1+0x35c] ;  /* 0x00035c0001077983 */ /* 0x000f280000300800 */
[----:B---3--:R-:W-:Y:S04]  /*208b0*/  STL.64 [R1+0x3660], R22 ;  /* 0x0036601601007387 */ /* 0x008fe80000100a00 */
[----:B------:R0:W-:Y:S04]  /*208c0*/  STL.64 [R1+0x3658], R20 ;  /* 0x0036581401007387 */ /* 0x0001e80000100a00 */
[----:B0-----:R-:W3:Y:S04]  /*208d0*/  LDL.LU R20, [R1+0x310] ;  /* 0x0003100001147983 */ /* 0x001ee80000300800 */
[----:B------:R-:W3:Y:S04]  /*208e0*/  LDL.LU R21, [R1+0x314] ;  /* 0x0003140001157983 */ /* 0x000ee80000300800 */
[----:B------:R-:W2:Y:S04]  /*208f0*/  LDL.LU R22, [R1+0x318] ;  /* 0x0003180001167983 */ /* 0x000ea80000300800 */
[----:B------:R-:W2:Y:S04]  /*20900*/  LDL.LU R23, [R1+0x31c] ;  /* 0x00031c0001177983 */ /* 0x000ea80000300800 */
[----:B--2---:R-:W-:Y:S04]  /*20910*/  STL.64 [R1+0x3670], R22 ;  /* 0x0036701601007387 */ /* 0x004fe80000100a00 */
[----:B---3--:R0:W-:Y:S02]  /*20920*/  STL.64 [R1+0x3668], R20 ;  /* 0x0036681401007387 */ /* 0x0081e40000100a00 */
[----:B0-----:R-:W-:-:S02]  /*20930*/  MOV R20, R25 ;  /* 0x0000001900147202 */ /* 0x001fc40000000f00 */
[----:B------:R-:W-:Y:S02]  /*20940*/  MOV R21, R24 ;  /* 0x0000001800157202 */ /* 0x000fe40000000f00 */
[----:B------:R-:W0:Y:S04]  /*20950*/  LDSM.16.MT88.4 R24, [R2+0x4080] ;  /* 0x004080000218783b */ /* 0x000e280000004200 */
[----:B0-----:R-:W-:Y:S04]  /*20960*/  STL.64 [R1+0x35d0], R26 ;  /* 0x0035d01a01007387 */ /* 0x001fe80000100a00 */
[----:B------:R0:W-:Y:S04]  /*20970*/  STL.64 [R1+0x35c8], R24 ;  /* 0x0035c81801007387 */ /* 0x0001e80000100a00 */
[----:B0-----:R-:W2:Y:S04]  /*20980*/  LDL.LU R24, [R1+0x300] ;  /* 0x0003000001187983 */ /* 0x001ea80000300800 */
[----:B------:R-:W2:Y:S04]  /*20990*/  LDL.LU R25, [R1+0x304] ;  /* 0x0003040001197983 */ /* 0x000ea80000300800 */
[----:B------:R-:W3:Y:S04]  /*209a0*/  LDL.LU R26, [R1+0x308] ;  /* 0x00030800011a7983 */ /* 0x000ee80000300800 */
[----:B------:R-:W3:Y:S01]  /*209b0*/  LDL.LU R27, [R1+0x30c] ;  /* 0x00030c00011b7983 */ /* 0x000ee20000300800 */
[C---:B----4-:R-:W-:Y:S03]  /*209c0*/  HMMA.16816.F32 R4, R16.reuse, R20, R4 ;  /* 0x000000141004723c */ /* 0x050fe60000001804 */
        /* <DEDUP_REMOVED lines=14> */
[----:B------:R0:W-:Y:S04]  /*20ab0*/  STL.64 [R1+0x100], R4 ;  /* 0x0001000401007387 */ /* 0x0001e80000100a00 */
[----:B------:R-:W-:Y:S04]  /*20ac0*/  STL.64 [R1+0x108], R6 ;  /* 0x0001080601007387 */ /* 0x000fe80000100a00 */
[----:B0-----:R-:W3:Y:S02]  /*20ad0*/  LDL.LU.64 R4, [R1+0x36c0] ;  /* 0x0036c00001047983 */ /* 0x001ee40000300a00 */
[C---:B---3--:R-:W-:Y:S11]  /*20ae0*/  HMMA.16816.F32 R8, R16.reuse, R4, R8 ;  /* 0x000000041008723c */ /* 0x048ff60000001808 */
[----:B------:R-:W-:Y:S11]  /*20af0*/  @!UPT UIADD3 URZ, URZ, URZ, URZ ;  /* 0x0000003f3f3ff290 */ /* 0x000ff6000fffe03f */
[----:B------:R-:W-:Y:S01]  /*20b00*/  @!UPT UIADD3 URZ, URZ, URZ, URZ ;  /* 0x0000003f3f3ff290 */ /* 0x000fe2000fffe03f */
[----:B------:R0:W-:Y:S04]  /*20b10*/  STL.64 [R1+0xf0], R8 ;  /* 0x0000f00801007387 */ /* 0x0001e80000100a00 */
[----:B------:R2:W-:Y:S04]  /*20b20*/  STL.64 [R1+0xf8], R10 ;  /* 0x0000f80a01007387 */ /* 0x0005e80000100a00 */
[----:B0-----:R-:W2:Y:S02]  /*20b30*/  LDL.LU.64 R8, [R1+0x36b8] ;  /* 0x0036b80001087983 */ /* 0x001ea40000300a00 */
[----:B--2---:R-:W-:Y:S02]  /*20b40*/  HMMA.16816.F32 R8, R16, R8, R24 ;  /* 0x000000081008723c */ /* 0x004fe40000001818 */
[----:B------:R-:W2:Y:S04]  /*20b50*/  LDL.LU.64 R26, [R1+0x36b0] ;  /* 0x0036b000011a7983 */ /* 0x000ea80000300a00 */
[----:B------:R-:W2:Y:S11]  /*20b60*/  LDL.LU.64 R24, [R1+0x36a8] ;  /* 0x0036a80001187983 */ /* 0x000eb60000300a00 */
[----:B------:R-:W-:Y:S06]  /*20b70*/  @!UPT UIADD3 URZ, URZ, URZ, URZ ;  /* 0x0000003f3f3ff290 */ /* 0x000fec000fffe03f */
[----:B------:R-:W-:Y:S04]  /*20b80*/  STL.64 [R1+0xe0], R8 ;  /* 0x0000e00801007387 */ /* 0x000fe80000100a00 */
[----:B------:R0:W-:Y:S04]  /*20b90*/  STL.64 [R1+0xe8], R10 ;  /* 0x0000e80a01007387 */ /* 0x0001e80000100a00 */
[----:B0-----:R-:W3:Y:S04]  /*20ba0*/  LDL.LU.64 R10, [R1+0x36a0] ;  /* 0x0036a000010a7983 */ /* 0x001ee80000300a00 */
[----:B------:R-:W3:Y:S01]  /*20bb0*/  LDL.LU.64 R8, [R1+0x3698] ;  /* 0x0036980001087983 */ /* 0x000ee20000300a00 */
[----:B------:R-:W-:Y:S01]  /*20bc0*/  IMAD.MOV.U32 R12, RZ, RZ, R29 ;  /* 0x000000ffff0c7224 */ /* 0x000fe200078e001d */
[----:B------:R-:W-:-:S07]  /*20bd0*/  MOV R13, R3 ;  /* 0x00000003000d7202 */ /* 0x000fce0000000f00 */
[----:B---3--:R-:W-:Y:S01]  /*20be0*/  HMMA.16816.F32 R16, R16, R12, R8 ;  /* 0x0000000c1010723c */ /* 0x008fe20000001808 */
[----:B------:R-:W2:Y:S04]  /*20bf0*/  LDL.LU.64 R10, [R1+0x3690] ;  /* 0x00369000010a7983 */ /* 0x000ea80000300a00 */
[----:B------:R-:W2:Y:S11]  /*20c00*/  LDL.LU.64 R8, [R1+0x3688] ;  /* 0x0036880001087983 */ /* 0x000eb60000300a00 */
[----:B------:R-:W-:Y:S07]  /*20c10*/  @!UPT UIADD3 URZ, URZ, URZ, URZ ;  /* 0x0000003f3f3ff290 */ /* 0x000fee000fffe03f */
[----:B------:R0:W-:Y:S04]  /*20c20*/  STL.64 [R1+0xa0], R16 ;  /* 0x0000a01001007387 */ /* 0x0001e80000100a00 */
[----:B------:R-:W-:Y:S04]  /*20c30*/  STL.64 [R1+0xa8], R18 ;  /* 0x0000a81201007387 */ /* 0x000fe80000100a00 */
[----:B0-----:R-:W3:Y:S01]  /*20c40*/  LDL.LU.64 R16, [R1+0x60] ;  /* 0x0000600001107983 */ /* 0x001ee20000300a00 */
[C---:B--2---:R-:W-:Y:S03]  /*20c50*/  HMMA.16816.F32 R20, R8.reuse, R20, R24 ;  /* 0x000000140814723c */ /* 0x044fe60000001818 */
[----:B------:R-:W3:Y:S04]  /*20c60*/  LDL.LU.64 R26, [R1+0x3680] ;  /* 0x00368000011a7983 */ /* 0x000ee80000300a00 */
[----:B------:R-:W3:Y:S11]  /*20c70*/  LDL.LU.64 R24, [R1+0x3678] ;  /* 0x0036780001187983 */ /* 0x000ef60000300a00 */
[----:B------:R-:W-:Y:S05]  /*20c80*/  @!UPT UIADD3 URZ, URZ, URZ, URZ ;  /* 0x0000003f3f3ff290 */ /* 0x000fea000fffe03f */
        /* <DEDUP_REMOVED lines=10> */
[----:B------:R-:W2:Y:S01]  /*20d30*/  LDL.LU.64 R20, [R1+0x3658] ;  /* 0x0036580001147983 */ /* 0x000ea20000300a00 */
[C---:B---3--:R-:W-:Y:S01]  /*20d40*/  HMMA.16816.F32 R24, R8.reuse, R16, R24 ;  /* 0x000000100818723c */ /* 0x048fe20000001818 */
[----:B------:R-:W-:Y:S01]  /*20d50*/  MOV R29, R4 ;  /* 0x00000004001d7202 */ /* 0x000fe20000000f00 */
[----:B------:R-:W-:Y:S01]  /*20d60*/  IMAD.MOV.U32 R3, RZ, RZ, R5 ;  /* 0x000000ffff037224 */ /* 0x000fe200078e0005 */
[----:B------:R-:W3:Y:S04]  /*20d70*/  LDL.LU.64 R6, [R1+0x3650] ;  /* 0x0036500001067983 */ /* 0x000ee80000300a00 */
[----:B------:R-:W3:Y:S04]  /*20d80*/  LDL.LU.64 R4, [R1+0x3648] ;  /* 0x0036480001047983 */ /* 0x000ee80000300a00 */
[----:B------:R-:W-:Y:S11]  /*20d90*/  STL.64 [R1+0x3620], R16 ;  /* 0x0036201001007387 */ /* 0x000ff60000100a00 */
[----:B------:R-:W-:Y:S01]  /*20da0*/  @!UPT UIADD3 URZ, URZ, URZ, URZ ;  /* 0x0000003f3f3ff290 */ /* 0x000fe2000fffe03f */
[----:B------:R0:W-:Y:S04]  /*20db0*/  STL.64 [R1+0xb0], R24 ;  /* 0x0000b01801007387 */ /* 0x0001e80000100a00 */
[----:B------:R1:W-:Y:S04]  /*20dc0*/  STL.64 [R1+0xb8], R26 ;  /* 0x0000b81a01007387 */ /* 0x0003e80000100a00 */
[----:B------:R-:W-:Y:S04]  /*20dd0*/  STL.64 [R1+0x3618], R12 ;  /* 0x0036180c01007387 */ /* 0x000fe80000100a00 */
[----:B0-----:R-:W4:Y:S01]  /*20de0*/  LDL.LU R24, [R1+0x240] ;  /* 0x0002400001187983 */ /* 0x001f220000300800 */
[----:B--2---:R-:W-:Y:S11]  /*20df0*/  HMMA.16816.F32 R8, R8, R12, R20 ;  /* 0x0000000c0808723c */ /* 0x004ff60000001814 */
[----:B------:R-:W-:Y:S11]  /*20e00*/  @!UPT UIADD3 URZ, URZ, URZ, URZ ;  /* 0x0000003f3f3ff290 */ /* 0x000ff6000fffe03f */
[----:B------:R-:W-:Y:S01]  /*20e10*/  @!UPT UIADD3 URZ, URZ, URZ, URZ ;  /* 0x0000003f3f3ff290 */ /* 0x000fe2000fffe03f */
[----:B------:R-:W-:Y:S04]  /*20e20*/  STL.64 [R1+0x90], R8 ;  /* 0x0000900801007387 */ /* 0x000fe80000100a00 */
[----:B------:R-:W-:Y:S04]  /*20e30*/  STL.64 [R1+0x98], R10 ;  /* 0x0000980a01007387 */ /* 0x000fe80000100a00 */
[----:B------:R-:W4:Y:S04]  /*20e40*/  LDL.LU R25, [R1+0x244] ;  /* 0x0002440001197983 */ /* 0x000f280000300800 */
[----:B-1----:R-:W2:Y:S04]  /*20e50*/  LDL.LU R26, [R1+0x248] ;  /* 0x00024800011a7983 */ /* 0x002ea80000300800 */
[----:B------:R-:W2:Y:S04]  /*20e60*/  LDL.LU R27, [R1+0x24c] ;  /* 0x00024c00011b7983 */ /* 0x000ea80000300800 */
[----:B------:R-:W2:Y:S04]  /*20e70*/  LDL.LU R16, [R1+0x2c0] ;  /* 0x0002c00001107983 */ /* 0x000ea80000300800 */
[----:B------:R-:W2:Y:S04]  /*20e80*/  LDL.LU R17, [R1+0x2c4] ;  /* 0x0002c40001117983 */ /* 0x000ea80000300800 */
[----:B------:R-:W2:Y:S04]  /*20e90*/  LDL.LU R18, [R1+0x2c8] ;  /* 0x0002c80001127983 */ /* 0x000ea80000300800 */
[----:B------:R-:W2:Y:S04]  /*20ea0*/  LDL.LU R19, [R1+0x2cc] ;  /* 0x0002cc0001137983 */ /* 0x000ea80000300800 */
[----:B--2---:R-:W-:Y:S04]  /*20eb0*/  STL.64 [R1+0x3630], R18 ;  /* 0x0036301201007387 */ /* 0x004fe80000100a00 */
[----:B------:R0:W-:Y:S04]  /*20ec0*/  STL.64 [R1+0x3628], R16 ;  /* 0x0036281001007387 */ /* 0x0001e80000100a00 */
[----:B0-----:R-:W3:Y:S04]  /*20ed0*/  LDL.LU R16, [R1+0x2d0] ;  /* 0x0002d00001107983 */ /* 0x001ee80000300800 */
        /* <DEDUP_REMOVED lines=8> */
[----:B----4-:R0:W-:Y:S04]  /*20f60*/  STL.64 [R1+0x35d8], R24 ;  /* 0x0035d81801007387 */ /* 0x0101e80000100a00 */
[----:B0-----:R-:W4:Y:S04]  /*20f70*/  LDL.LU R24, [R1+0x270] ;  /* 0x0002700001187983 */ /* 0x001f280000300800 */
[----:B------:R-:W4:Y:S04]  /*20f80*/  LDL.LU R25, [R1+0x274] ;  /* 0x0002740001197983 */ /* 0x000f280000300800 */
[----:B------:R-:W2:Y:S04]  /*20f90*/  LDL.LU R26, [R1+0x278] ;  /* 0x00027800011a7983 */ /* 0x000ea80000300800 */
[----:B------:R-:W2:Y:S04]  /*20fa0*/  LDL.LU R27, [R1+0x27c] ;  /* 0x00027c00011b7983 */ /* 0x000ea80000300800 */
[----:B------:R-:W3:Y:S04]  /*20fb0*/  LDL.LU R20, [R1+0x260] ;  /* 0x0002600001147983 */ /* 0x000ee80000300800 */
[----:B------:R-:W3:Y:S04]  /*20fc0*/  LDL.LU R21, [R1+0x264] ;  /* 0x0002640001157983 */ /* 0x000ee80000300800 */
[----:B------:R-:W3:Y:S04]  /*20fd0*/  LDL.LU R22, [R1+0x268] ;  /* 0x0002680001167983 */ /* 0x000ee80000300800 */
[----:B------:R-:W3:Y:S04]  /*20fe0*/  LDL.LU R23, [R1+0x26c] ;  /* 0x00026c0001177983 */ /* 0x000ee80000300800 */
[----:B--2---:R-:W-:Y:S04]  /*20ff0*/  STL.64 [R1+0x35f0], R26 ;  /* 0x0035f01a01007387 */ /* 0x004fe80000100a00 */
[----:B----4-:R0:W-:Y:S02]  /*21000*/  STL.64 [R1+0x35e8], R24 ;  /* 0x0035e81801007387 */ /* 0x0101e40000100a00 */
[----:B0-----:R-:W-:-:S02]  /*21010*/  MOV R24, R29 ;  /* 0x0000001d00187202 */ /* 0x001fc40000000f00 */
[----:B------:R-:W2:Y:S01]  /*21020*/  LDL.LU R29, [R1+0x3644] ;  /* 0x00364400011d7983 */ /* 0x000ea20000300800 */
[----:B------:R-:W-:-:S03]  /*21030*/  MOV R25, R3 ;  /* 0x0000000300197202 */ /* 0x000fc60000000f00 */
        /* <DEDUP_REMOVED lines=8> */
[----:B------:R-:W2:Y:S01]  /*210c0*/  LDL.LU R9, [R1+0x1b4] ;  /* 0x0001b40001097983 */ /* 0x000ea20000300800 */
[----:B----4-:R-:W-:Y:S01]  /*210d0*/  IMAD.MOV.U32 R10, RZ, RZ, R3 ;  /* 0x000000ffff0a7224 */ /* 0x010fe200078e0003 */
[----:B------:R-:W-:-:S02]  /*210e0*/  MOV R11, R29 ;  /* 0x0000001d000b7202 */ /* 0x000fc40000000f00 */
[----:B------:R-:W4:Y:S04]  /*210f0*/  LDL.LU R3, [R1+0x363c] ;  /* 0x00363c0001037983 */ /* 0x000f280000300800 */
[----:B------:R-:W3:Y:S04]  /*21100*/  LDL.LU R29, [R1+0x3638] ;  /* 0x00363800011d7983 */ /* 0x000ee80000300800 */
[----:B------:R-:W-:Y:S04]  /*21110*/  STL.64 [R1+0x3590], R10 ;  /* 0x0035900a01007387 */ /* 0x000fe80000100a00 */
[----:B--2---:R0:W-:Y:S04]  /*21120*/  STL.64 [R1+0x3588], R8 ;  /* 0x0035880801007387 */ /* 0x0041e80000100a00 */
[----:B0-----:R-:W3:Y:S02]  /*21130*/  LDL.LU.64 R8, [R1+0x80] ;  /* 0x0000800001087983 */ /* 0x001ee40000300a00 */
[C---:B---3--:R-:W-:Y:S11]  /*21140*/  HMMA.16816.F32 R16, R4.reuse, R8, R16 ;  /* 0x000000080410723c */ /* 0x048ff60000001810 */
        /* <DEDUP_REMOVED lines=11> */
[----:B0-----:R-:W2:Y:S04]  /*21200*/  LDL.LU.64 R16, [R1+0x3620] ;  /* 0x0036200001107983 */ /* 0x001ea80000300a00 */
[----:B------:R0:W-:Y:S04]  /*21210*/  STL.64 [R1+0x3600], R24 ;  /* 0x0036001801007387 */ /* 0x0001e80000100a00 */
[----:B0-----:R-:W3:Y:S04]  /*21220*/  LDL.LU R24, [R1+0x290] ;  /* 0x0002900001187983 */ /* 0x001ee80000300800 */
[----:B------:R-:W3:Y:S04]  /*21230*/  LDL.LU R25, [R1+0x294] ;  /* 0x0002940001197983 */ /* 0x000ee80000300800 */
[----:B------:R-:W3:Y:S04]  /*21240*/  LDL.LU R26, [R1+0x298] ;  /* 0x00029800011a7983 */ /* 0x000ee80000300800 */
[----:B------:R-:W3:Y:S01]  /*21250*/  LDL.LU R27, [R1+0x29c] ;  /* 0x00029c00011b7983 */ /* 0x000ee20000300800 */
        /* <DEDUP_REMOVED lines=11> */
[----:B--2---:R-:W-:Y:S03]  /*21310*/  HMMA.16816.F32 R4, R4, R12, R20 ;  /* 0x0000000c0404723c */ /* 0x004fe60000001814 */
[----:B------:R-:W3:Y:S04]  /*21320*/  LDL.LU.64 R22, [R1+0x3610] ;  /* 0x0036100001167983 */ /* 0x000ee80000300a00 */
[----:B------:R-:W3:Y:S11]  /*21330*/  LDL.LU.64 R20, [R1+0x3608] ;  /* 0x0036080001147983 */ /* 0x000ef60000300a00 */
[----:B------:R-:W-:Y:S05]  /*21340*/  @!UPT UIADD3 URZ, URZ, URZ, URZ ;  /* 0x0000003f3f3ff290 */ /* 0x000fea000fffe03f */
[----:B------:R0:W-:Y:S04]  /*21350*/  STL.64 [R1], R4 ;  /* 0x0000000401007387 */ /* 0x0001e80000100a00 */
[----:B------:R-:W-:Y:S04]  /*21360*/  STL.64 [R1+0x8], R6 ;  /* 0x0000080601007387 */ /* 0x000fe80000100a00 */
[----:B0-----:R-:W2:Y:S04]  /*21370*/  LDL.LU R4, [R1+0x230] ;  /* 0x0002300001047983 */ /* 0x001ea80000300800 */
[----:B------:R-:W2:Y:S01]  /*21380*/  LDL.LU R5, [R1+0x234] ;  /* 0x0002340001057983 */ /* 0x000ea20000300800 */
[C---:B---3--:R-:W-:Y:S11]  /*21390*/  HMMA.16816.F32 R24, R20.reuse, R8, R24 ;  /* 0x000000081418723c */ /* 0x048ff60000001818 */
[----:B------:R-:W-:Y:S11]  /*213a0*/  @!UPT UIADD3 URZ, URZ, URZ, URZ ;  /* 0x0000003f3f3ff290 */ /* 0x000ff6000fffe03f */
[----:B------:R-:W-:Y:S01]  /*213b0*/  @!UPT UIADD3 URZ, URZ, URZ, URZ ;  /* 0x0000003f3f3ff290 */ /* 0x000fe2000fffe03f */
[----:B------:R0:W-:Y:S04]  /*213c0*/  STL.64 [R1+0x20], R24 ;  /* 0x0000201801007387 */ /* 0x0001e80000100a00 */
[----:B------:R1:W-:Y:S04]  /*213d0*/  STL.64 [R1+0x28], R26 ;  /* 0x0000281a01007387 */ /* 0x0003e80000100a00 */
[----:B0-----:R-:W1:Y:S01]  /*213e0*/  LDL.LU.64 R24, [R1+0x3600] ;  /* 0x0036000001187983 */ /* 0x001e620000300a00 */
[----:B------:R-:W-:Y:S01]  /*213f0*/  MOV R6, R29 ;  /* 0x0000001d00067202 */ /* 0x000fe20000000f00 */
[----:B----4-:R-:W-:Y:S01]  /*21400*/  IMAD.MOV.U32 R7, RZ, RZ, R3 ;  /* 0x000000ffff077224 */ /* 0x010fe200078e0003 */
[C---:B-1----:R-:W-:Y:S01]  /*21410*/  HMMA.16816.F32 R24, R20.reuse, R24, R16 ;  /* 0x000000181418723c */ /* 0x042fe20000001810 */
[----:B------:R-:W3:Y:S11]  /*21420*/  LDL.LU.64 R16, [R1+0x35f8] ;  /* 0x0035f80001107983 */ /* 0x000ef60000300a00 */
[----:B------:R-:W-:Y:S11]  /*21430*/  @!UPT UIADD3 URZ, URZ, URZ, URZ ;  /* 0x0000003f3f3ff290 */ /* 0x000ff6000fffe03f */
[----:B------:R0:W-:Y:S01]  /*21440*/  STL.64 [R1+0x160], R24 ;  /* 0x0001601801007387 */ /* 0x0001e20000100a00 */
[----:B------:R-:W-:Y:S02]  /*21450*/  MOV R29, R26 ;  /* 0x0000001a001d7202 */ /* 0x000fe40000000f00 */
[----:B------:R-:W-:Y:S02]  /*21460*/  MOV R3, R27 ;  /* 0x0000001b00037202 */ /* 0x000fe40000000f00 */
[----:B------:R-:W3:Y:S04]  /*21470*/  LDL.LU.64 R26, [R1+0x35f0] ;  /* 0x0035f000011a7983 */ /* 0x000ee80000300a00 */
[----:B0-----:R-:W3:Y:S04]  /*21480*/  LDL.LU.64 R24, [R1+0x35e8] ;  /* 0x0035e80001187983 */ /* 0x001ee80000300a00 */
[----:B------:R-:W-:Y:S04]  /*21490*/  STL [R1+0x349c], R3 ;  /* 0x00349c0301007387 */ /* 0x000fe80000100800 */
[----:B------:R-:W-:Y:S01]  /*214a0*/  STL [R1+0x3498], R29 ;  /* 0x0034981d01007387 */ /* 0x000fe20000100800 */
        /* <DEDUP_REMOVED lines=8> */
[----:B0-----:R-:W4:Y:S04]  /*21530*/  LDL.LU R16, [R1+0x220] ;  /* 0x0002200001107983 */ /* 0x001f280000300800 */
[----:B------:R-:W4:Y:S04]  /*21540*/  LDL.LU R17, [R1+0x224] ;  /* 0x0002240001117983 */ /* 0x000f280000300800 */
[----:B------:R-:W4:Y:S04]  /*21550*/  LDL.LU R18, [R1+0x228] ;  /* 0x0002280001127983 */ /* 0x000f280000300800 */
[----:B------:R-:W4:Y:S01]  /*21560*/  LDL.LU R19, [R1+0x22c] ;  /* 0x00022c0001137983 */ /* 0x000f220000300800 */
[----:B---3--:R-:W-:Y:S03]  /*21570*/  HMMA.16816.F32 R20, R20, R12, R24 ;  /* 0x0000000c1414723c */ /* 0x008fe60000001818 */
[----:B------:R-:W2:Y:S04]  /*21580*/  LDL.LU.64 R26, [R1+0x35d0] ;  /* 0x0035d000011a7983 */ /* 0x000ea80000300a00 */
[----:B------:R-:W2:Y:S11]  /*21590*/  LDL.LU.64 R24, [R1+0x35c8] ;  /* 0x0035c80001187983 */ /* 0x000eb60000300a00 */
[----:B------:R-:W-:Y:S05]  /*215a0*/  @!UPT UIADD3 URZ, URZ, URZ, URZ ;  /* 0x0000003f3f3ff290 */ /* 0x000fea000fffe03f */
[----:B------:R-:W-:Y:S04]  /*215b0*/  STL.64 [R1+0x240], R20 ;  /* 0x0002401401007387 */ /* 0x000fe80000100a00 */
[----:B------:R0:W-:Y:S01]  /*215c0*/  STL.64 [R1+0x35b8], R12 ;  /* 0x0035b80c01007387 */ /* 0x0001e20000100a00 */
[----:B------:R-:W-:Y:S01]  /*215d0*/  MOV R29, R23 ;  /* 0x00000017001d7202 */ /* 0x000fe20000000f00 */
[----:B------:R-:W-:Y:S02]  /*215e0*/  IMAD.MOV.U32 R3, RZ, RZ, R22 ;  /* 0x000000ffff037224 */ /* 0x000fe400078e0016 */
[----:B0-----:R-:W3:Y:S04]  /*215f0*/  LDL.LU R12, [R1+0x210] ;  /* 0x00021000010c7983 */ /* 0x001ee80000300800 */
[----:B------:R-:W3:Y:S04]  /*21600*/  LDL.LU R13, [R1+0x214] ;  /* 0x00021400010d7983 */ /* 0x000ee80000300800 */
[----:B------:R-:W3:Y:S04]  /*21610*/  LDL.LU R14, [R1+0x218] ;  /* 0x00021800010e7983 */ /* 0x000ee80000300800 */
[----:B------:R-:W3:Y:S04]  /*21620*/  LDL.LU R15, [R1+0x21c] ;  /* 0x00021c00010f7983 */ /* 0x000ee80000300800 */
[----:B------:R-:W4:Y:S04]  /*21630*/  LDL.LU.64 R20, [R1+0x70] ;  /* 0x0000700001147983 */ /* 0x000f280000300a00 */
[----:B------:R-:W-:Y:S04]  /*21640*/  STL [R1+0x356c], R29 ;  /* 0x00356c1d01007387 */ /* 0x000fe80000100800 */
[----:B------:R-:W-:Y:S04]  /*21650*/  STL [R1+0x3568], R3 ;  /* 0x0035680301007387 */ /* 0x000fe80000100800 */
[----:B------:R0:W-:Y:S01]  /*21660*/  STL.64 [R1+0x35b0], R8 ;  /* 0x0035b00801007387 */ /* 0x0001e20000100a00 */
[C---:B--2---:R-:W-:Y:S03]  /*21670*/  HMMA.16816.F32 R4, R24.reuse, R8, R4 ;  /* 0x000000081804723c */ /* 0x044fe60000001804 */
[----:B0-----:R-:W2:Y:S11]  /*21680*/  LDL.LU R8, [R1+0x1f0] ;  /* 0x0001f00001087983 */ /* 0x001eb60000300800 */
[----:B------:R-:W-:Y:S09]  /*21690*/  @!UPT UIADD3 URZ, URZ, URZ, URZ ;  /* 0x0000003f3f3ff290 */ /* 0x000ff2000fffe03f */
[----:B------:R-:W-:Y:S04]  /*216a0*/  STL.64 [R1+0x290], R4 ;  /* 0x0002900401007387 */ /* 0x000fe80000100a00 */
[----:B------:R0:W-:Y:S04]  /*216b0*/  STL.64 [R1+0x298], R6 ;  /* 0x0002980601007387 */ /* 0x0001e80000100a00 */
[----:B------:R-:W2:Y:S04]  /*216c0*/  LDL.LU R9, [R1+0x1f4] ;  /* 0x0001f40001097983 */ /* 0x000ea80000300800 */
[----:B------:R-:W2:Y:S04]  /*216d0*/  LDL.LU R10, [R1+0x1f8] ;  /* 0x0001f800010a7983 */ /* 0x000ea80000300800 */
[----:B------:R-:W2:Y:S04]  /*216e0*/  LDL.LU R11, [R1+0x1fc] ;  /* 0x0001fc00010b7983 */ /* 0x000ea80000300800 */
[----:B0-----:R-:W2:Y:S01]  /*216f0*/  LDL R7, [R1+0x1514] ;  /* 0x0015140001077983 */ /* 0x001ea20000100800 */
[C---:B----4-:R-:W-:Y:S03]  /*21700*/  HMMA.16816.F32 R16, R24.reuse, R20, R16 ;  /* 0x000000141810723c */ /* 0x050fe60000001810 */
[----:B--2---:R0:W-:Y:S04]  /*21710*/  STL [R1+0x3598], R7 ;  /* 0x0035980701007387 */ /* 0x0041e80000100800 */
[----:B------:R-:W2:Y:S04]  /*21720*/  LDL.LU R4, [R1+0x1d0] ;  /* 0x0001d00001047983 */ /* 0x000ea80000300800 */
[----:B------:R-:W2:Y:S04]  /*21730*/  LDL.LU R5, [R1+0x1d4] ;  /* 0x0001d40001057983 */ /* 0x000ea80000300800 */
[----:B------:R-:W2:Y:S04]  /*21740*/  LDL.LU R6, [R1+0x1d8] ;  /* 0x0001d80001067983 */ /* 0x000ea80000300800 */
[----:B0-----:R-:W2:Y:S04]  /*21750*/  LDL.LU R7, [R1+0x1dc] ;  /* 0x0001dc0001077983 */ /* 0x001ea80000300800 */
        /* <DEDUP_REMOVED lines=8> */
[----:B0-----:R-:W3:Y:S02]  /*217e0*/  LDL.LU.64 R12, [R1+0x35b8] ;  /* 0x0035b800010c7983 */ /* 0x001ee40000300a00 */
[----:B---3--:R-:W-:Y:S02]  /*217f0*/  HMMA.16816.F32 R24, R24, R12, R8 ;  /* 0x0000000c1818723c */ /* 0x008fe40000001808 */
[----:B------:R-:W2:Y:S04]  /*21800*/  LDL.LU.64 R8, [R1+0x35b0] ;  /* 0x0035b00001087983 */ /* 0x000ea80000300a00 */
[----:B-1----:R-:W2:Y:S04]  /*21810*/  LDL.LU.64 R14, [R1+0x35a8] ;  /* 0x0035a800010e7983 */ /* 0x002ea80000300a00 */
[----:B------:R-:W2:Y:S11]  /*21820*/  LDL.LU.64 R12, [R1+0x35a0] ;  /* 0x0035a000010c7983 */ /* 0x000eb60000300a00 */
[----:B------:R-:W-:Y:S02]  /*21830*/  @!UPT UIADD3 URZ, URZ, URZ, URZ ;  /* 0x0000003f3f3ff290 */ /* 0x000fe4000fffe03f */
[----:B------:R0:W-:Y:S04]  /*21840*/  STL.64 [R1+0x250], R24 ;  /* 0x0002501801007387 */ /* 0x0001e80000100a00 */
[----:B------:R-:W-:Y:S04]  /*21850*/  STL.64 [R1+0x258], R26 ;  /* 0x0002581a01007387 */ /* 0x000fe80000100a00 */
[----:B0-----:R-:W3:Y:S01]  /*21860*/  LDL.LU.64 R24, [R1+0x10] ;  /* 0x0000100001187983 */ /* 0x001ee20000300a00 */
[----:B--2---:R-:W-:Y:S01]  /*21870*/  HMMA.16816.F32 R4, R12, R8, R4 ;  /* 0x000000080c04723c */ /* 0x004fe20000001804 */
[----:B------:R-:W-:Y:S11]  /*21880*/  IMAD.MOV.U32 R3, RZ, RZ, R9 ;  /* 0x000000ffff037224 */ /* 0x000ff600078e0009 */
[----:B------:R-:W-:Y:S11]  /*21890*/  @!UPT UIADD3 URZ, URZ, URZ, URZ ;  /* 0x0000003f3f3ff290 */ /* 0x000ff6000fffe03f */
[----:B------:R-:W-:Y:S04]  /*218a0*/  STL.64 [R1+0x260], R4 ;  /* 0x0002600401007387 */ /* 0x000fe80000100a00 */
[----:B------:R0:W-:Y:S04]  /*218b0*/  STL.64 [R1+0x268], R6 ;  /* 0x0002680601007387 */ /* 0x0001e80000100a00 */
[----:B0-----:R-:W2:Y:S01]  /*218c0*/  LDL.LU R7, [R1+0x3598] ;  /* 0x0035980001077983 */ /* 0x001ea20000300800 */
[----:B------:R-:W-:-:S03]  /*218d0*/  MOV R6, R8 ;  /* 0x0000000800067202 */ /* 0x000fc60000000f00 */
[----:B------:R-:W4:Y:S04]  /*218e0*/  LDL.LU.64 R10, [R1+0x3590] ;  /* 0x00359000010a7983 */ /* 0x000f280000300a00 */
[----:B------:R-:W4:Y:S02]  /*218f0*/  LDL.LU.64 R8, [R1+0x3588] ;  /* 0x0035880001087983 */ /* 0x000f240000300a00 */
[C---:B----4-:R-:W-:Y:S11]  /*21900*/  HMMA.16816.F32 R8, R12.reuse, R20, R8 ;  /* 0x000000140c08723c */ /* 0x050ff60000001808 */
[----:B------:R-:W-:Y:S11]  /*21910*/  @!UPT UIADD3 URZ, URZ, URZ, URZ ;  /* 0x0000003f3f3ff290 */ /* 0x000ff6000fffe03f */
[----:B------:R-:W-:Y:S01]  /*21920*/  @!UPT UIADD3 URZ, URZ, URZ, URZ ;  /* 0x0000003f3f3ff290 */ /* 0x000fe2000fffe03f */
[----:B------:R-:W-:Y:S04]  /*21930*/  STL.64 [R1+0x230], R8 ;  /* 0x0002300801007387 */ /* 0x000fe80000100a00 */
[----:B------:R0:W-:Y:S04]  /*21940*/  STL.64 [R1+0x238], R10 ;  /* 0x0002380a01007387 */ /* 0x0001e80000100a00 */
[----:B0-----:R-:W4:Y:S04]  /*21950*/  LDL.LU.64 R10, [R1+0x3580] ;  /* 0x00358000010a7983 */ /* 0x001f280000300a00 */
[----:B------:R-:W4:Y:S01]  /*21960*/  LDL.LU.64 R8, [R1+0x3578] ;  /* 0x0035780001087983 */ /* 0x000f220000300a00 */
[----:B------:R-:W-:Y:S01]  /*21970*/  IMAD.MOV.U32 R27, RZ, RZ, R16 ;  /* 0x000000ffff1b7224 */ /* 0x000fe200078e0010 */
[----:B------:R-:W-:Y:S01]  /*21980*/  MOV R26, R17 ;  /* 0x00000011001a7202 */ /* 0x000fe20000000f00 */
[----:B----4-:R-:W-:Y:S01]  /*21990*/  HMMA.16816.F32 R8, R12, R16, R8 ;  /* 0x000000100c08723c */ /* 0x010fe20000001808 */
[----:B------:R-:W0:Y:S11]  /*219a0*/  LDSM.16.MT88.4 R16, [R28+0x5000] ;  /* 0x005000001c10783b */ /* 0x000e360000004200 */
[----:B------:R-:W-:Y:S11]  /*219b0*/  @!UPT UIADD3 URZ, URZ, URZ, URZ ;  /* 0x0000003f3f3ff290 */ /* 0x000ff6000fffe03f */
[----:B------:R-:W-:Y:S04]  /*219c0*/  STL.64 [R1+0x220], R8 ;  /* 0x0002200801007387 */ /* 0x000fe80000100a00 */
[----:B------:R-:W-:Y:S04]  /*219d0*/  STL.64 [R1+0x228], R10 ;  /* 0x0002280a01007387 */ /* 0x000fe80000100a00 */
[----:B------:R1:W4:Y:S04]  /*219e0*/  LDSM.16.MT88.4 R8, [R28+0x5080] ;  /* 0x005080001c08783b */ /* 0x0003280000004200 */
[----:B0-----:R-:W-:Y:S04]  /*219f0*/  STL.64 [R1+0x3530], R18 ;  /* 0x0035301201007387 */ /* 0x001fe80000100a00 */
[----:B------:R0:W-:Y:S04]  /*21a00*/  STL.64 [R1+0x3528], R16 ;  /* 0x0035281001007387 */ /* 0x0001e80000100a00 */
[----:B-1----:R-:W2:Y:S01]  /*21a10*/  LDL.LU R28, [R1+0x3574] ;  /* 0x00357400011c7983 */ /* 0x002ea20000300800 */
[----:B0-----:R-:W-:Y:S01]  /*21a20*/  MOV R16, R27 ;  /* 0x0000001b00107202 */ /* 0x001fe20000000f00 */
[----:B------:R-:W-:-:S05]  /*21a30*/  IMAD.MOV.U32 R17, RZ, RZ, R26 ;  /* 0x000000ffff117224 */ /* 0x000fca00078e001a */
[----:B------:R0:W-:Y:S04]  /*21a40*/  STL.64 [R1+0x3548], R16 ;  /* 0x0035481001007387 */ /* 0x0001e80000100a00 */
[----:B0-----:R-:W3:Y:S04]  /*21a50*/  LDL.LU R16, [R1+0x190] ;  /* 0x0001900001107983 */ /* 0x001ee80000300800 */
[----:B------:R-:W3:Y:S04]  /*21a60*/  LDL.LU R17, [R1+0x194] ;  /* 0x0001940001117983 */ /* 0x000ee80000300800 */
[----:B------:R-:W3:Y:S04]  /*21a70*/  LDL.LU R18, [R1+0x198] ;  /* 0x0001980001127983 */ /* 0x000ee80000300800 */
[----:B------:R-:W3:Y:S04]  /*21a80*/  LDL.LU R19, [R1+0x19c] ;  /* 0x00019c0001137983 */ /* 0x000ee80000300800 */
[----:B----4-:R0:W-:Y:S04]  /*21a90*/  STL.64 [R1+0x34f8], R10 ;  /* 0x0034f80a01007387 */ /* 0x0101e80000100a00 */
[----:B------:R-:W-:Y:S04]  /*21aa0*/  STL.64 [R1+0x34f0], R8 ;  /* 0x0034f00801007387 */ /* 0x000fe80000100a00 */
[----:B0-----:R-:W4:Y:S04]  /*21ab0*/  LDL R10, [R1+0x88] ;  /* 0x00008800010a7983 */ /* 0x001f280000100800 */
[----:B------:R-:W4:Y:S01]  /*21ac0*/  LDL R11, [R1+0x8c] ;  /* 0x00008c00010b7983 */ /* 0x000f220000100800 */
[----:B------:R-:W-:-:S02]  /*21ad0*/  MOV R4, R21 ;  /* 0x0000001500047202 */ /* 0x000fc40000000f00 */
[----:B------:R-:W-:Y:S02]  /*21ae0*/  MOV R5, R20 ;  /* 0x0000001400057202 */ /* 0x000fe40000000f00 */
[----:B------:R-:W-:Y:S01]  /*21af0*/  LDSM.16.MT88.4 R20, [R0+0x4080] ;  /* 0x004080000014783b */ /* 0x000fe20000004200 */
[----:B---3--:R-:W-:Y:S11]  /*21b00*/  HMMA.16816.F32 R12, R12, R24, R16 ;  /* 0x000000180c0c723c */ /* 0x008ff60000001810 */
[----:B------:R-:W-:Y:S11]  /*21b10*/  @!UPT UIADD3 URZ, URZ, URZ, URZ ;  /* 0x0000003f3f3ff290 */ /* 0x000ff6000fffe03f */
[----:B------:R-:W-:Y:S01]  /*21b20*/  @!UPT UIADD3 URZ, URZ, URZ, URZ ;  /* 0x0000003f3f3ff290 */ /* 0x000fe2000fffe03f */
[----:B------:R-:W-:Y:S04]  /*21b30*/  STL.64 [R1+0x210], R12 ;  /* 0x0002100c01007387 */ /* 0x000fe80000100a00 */
[----:B------:R-:W-:Y:S04]  /*21b40*/  STL.64 [R1+0x218], R14 ;  /* 0x0002180e01007387 */ /* 0x000fe80000100a00 */
[----:B--2---:R-:W0:Y:S01]  /*21b50*/  LDSM.16.MT88.4 R12, [R7+0x5000] ;  /* 0x00500000070c783b */ /* 0x004e220000004200 */
[----:B------:R-:W-:Y:S01]  /*21b60*/  MOV R16, R5 ;  /* 0x0000000500107202 */ /* 0x000fe20000000f00 */
[----:B------:R-:W-:-:S05]  /*21b70*/  IMAD.MOV.U32 R17, RZ, RZ, R4 ;  /* 0x000000ffff117224 */ /* 0x000fca00078e0004 */
[----:B------:R1:W-:Y:S04]  /*21b80*/  STL.64 [R1+0x3560], R16 ;  /* 0x0035601001007387 */ /* 0x0003e80000100a00 */
[----:B-1----:R-:W2:Y:S04]  /*21b90*/  LDL.LU R16, [R1+0x1c0] ;  /* 0x0001c00001107983 */ /* 0x002ea80000300800 */
[----:B------:R-:W2:Y:S04]  /*21ba0*/  LDL.LU R17, [R1+0x1c4] ;  /* 0x0001c40001117983 */ /* 0x000ea80000300800 */
[----:B------:R-:W2:Y:S04]  /*21bb0*/  LDL.LU R18, [R1+0x1c8] ;  /* 0x0001c80001127983 */ /* 0x000ea80000300800 */
[----:B------:R-:W2:Y:S04]  /*21bc0*/  LDL.LU R19, [R1+0x1cc] ;  /* 0x0001cc0001137983 */ /* 0x000ea80000300800 */
[----:B0-----:R-:W-:Y:S04]  /*21bd0*/  STL.64 [R1+0x34a8], R14 ;  /* 0x0034a80e01007387 */ /* 0x001fe80000100a00 */
[----:B------:R0:W-:Y:S04]  /*21be0*/  STL.64 [R1+0x34a0], R12 ;  /* 0x0034a00c01007387 */ /* 0x0001e80000100a00 */
[----:B0-----:R-:W3:Y:S04]  /*21bf0*/  LDL.LU R12, [R1+0x140] ;  /* 0x00014000010c7983 */ /* 0x001ee80000300800 */
[----:B------:R-:W3:Y:S04]  /*21c00*/  LDL.LU R13, [R1+0x144] ;  /* 0x00014400010d7983 */ /* 0x000ee80000300800 */
[----:B------:R-:W2:Y:S04]  /*21c10*/  LDL.LU R14, [R1+0x148] ;  /* 0x00014800010e7983 */ /* 0x000ea80000300800 */
[----:B------:R-:W2:Y:S01]  /*21c20*/  LDL.LU R15, [R1+0x14c] ;  /* 0x00014c00010f7983 */ /* 0x000ea20000300800 */
[----:B------:R-:W-:Y:S01]  /*21c30*/  MOV R9, R3 ;  /* 0x0000000300097202 */ /* 0x000fe20000000f00 */
[----:B------:R-:W-:Y:S01]  /*21c40*/  IMAD.MOV.U32 R29, RZ, RZ, R24 ;  /* 0x000000ffff1d7224 */ /* 0x000fe200078e0018 */
[----:B------:R-:W-:-:S02]  /*21c50*/  MOV R3, R25 ;  /* 0x0000001900037202 */ /* 0x000fc40000000f00 */
[----:B------:R-:W0:Y:S01]  /*21c60*/  LDSM.16.MT88.4 R24, [R7+0x5080] ;  /* 0x005080000718783b */ /* 0x000e220000004200 */
[----:B------:R-:W-:-:S03]  /*21c70*/  MOV R8, R6 ;  /* 0x0000000600087202 */ /* 0x000fc60000000f00 */
[----:B------:R-:W1:Y:S04]  /*21c80*/  LDSM.16.MT88.4 R4, [R2+0x5000] ;  /* 0x005000000204783b */ /* 0x000e680000004200 */
[----:B--2---:R-:W-:Y:S04]  /*21c90*/  STL.64 [R1+0x3540], R14 ;  /* 0x0035400e01007387 */ /* 0x004fe80000100a00 */
[----:B---3--:R2:W-:Y:S04]  /*21ca0*/  STL.64 [R1+0x3538], R12 ;  /* 0x0035380c01007387 */ /* 0x0085e80000100a00 */
[----:B--2---:R-:W2:Y:S04]  /*21cb0*/  LDL.LU R12, [R1+0x170] ;  /* 0x00017000010c7983 */ /* 0x004ea80000300800 */
[----:B------:R-:W2:Y:S04]  /*21cc0*/  LDL.LU R13, [R1+0x174] ;  /* 0x00017400010d7983 */ /* 0x000ea80000300800 */
[----:B------:R-:W3:Y:S04]  /*21cd0*/  LDL.LU R14, [R1+0x178] ;  /* 0x00017800010e7983 */ /* 0x000ee80000300800 */
[----:B------:R-:W3:Y:S01]  /*21ce0*/  LDL.LU R15, [R1+0x17c] ;  /* 0x00017c00010f7983 */ /* 0x000ee20000300800 */
[----:B------:R-:W-:Y:S03]  /*21cf0*/  HMMA.16816.F32 R16, R20, R8, R16 ;  /* 0x000000081410723c */ /* 0x000fe60000001810 */
[----:B---3--:R-:W-:Y:S04]  /*21d00*/  STL.64 [R1+0x3558], R14 ;  /* 0x0035580e01007387 */ /* 0x008fe80000100a00 */
[----:B--2---:R2:W-:Y:S04]  /*21d10*/  STL.64 [R1+0x3550], R12 ;  /* 0x0035500c01007387 */ /* 0x0045e80000100a00 */
[----:B--2---:R-:W2:Y:S04]  /*21d20*/  LDL.LU R12, [R1+0x180] ;  /* 0x00018000010c7983 */ /* 0x004ea80000300800 */
[----:B------:R-:W2:Y:S04]  /*21d30*/  LDL.LU R13, [R1+0x184] ;  /* 0x00018400010d7983 */ /* 0x000ea80000300800 */
[----:B------:R-:W2:Y:S04]  /*21d40*/  LDL.LU R14, [R1+0x188] ;  /* 0x00018800010e7983 */ /* 0x000ea80000300800 */
[----:B------:R-:W2:Y:S04]  /*21d50*/  LDL.LU R15, [R1+0x18c] ;  /* 0x00018c00010f7983 */ /* 0x000ea80000300800 */
[----:B0-----:R0:W-:Y:S04]  /*21d60*/  STL.64 [R1+0x3460], R26 ;  /* 0x0034601a01007387 */ /* 0x0011e80000100a00 */
[----:B------:R3:W-:Y:S01]  /*21d70*/  STL.64 [R1+0x3458], R24 ;  /* 0x0034581801007387 */ /* 0x0007e20000100a00 */
[----:B0-----:R-:W-:-:S03]  /*21d80*/  MOV R26, R28 ;  /* 0x0000001c001a7202 */ /* 0x001fc60000000f00 */
[----:B---3--:R-:W3:Y:S04]  /*21d90*/  LDL.LU R24, [R1+0x150] ;  /* 0x0001500001187983 */ /* 0x008ee80000300800 */
[----:B------:R-:W3:Y:S04]  /*21da0*/  LDL.LU R25, [R1+0x154] ;  /* 0x0001540001197983 */ /* 0x000ee80000300800 */
[----:B------:R-:W2:Y:S04]  /*21db0*/  LDL.LU R28, [R1+0x3570] ;  /* 0x00357000011c7983 */ /* 0x000ea80000300800 */
[----:B------:R-:W3:Y:S04]  /*21dc0*/  LDL.LU R27, [R1+0x15c] ;  /* 0x00015c00011b7983 */ /* 0x000ee80000300800 */
[----:B-1----:R-:W-:Y:S04]  /*21dd0*/  STL.64 [R1+0x3428], R6 ;  /* 0x0034280601007387 */ /* 0x002fe80000100a00 */
[----:B------:R0:W-:Y:S02]  /*21de0*/  STL.64 [R1+0x3420], R4 ;  /* 0x0034200401007387 */ /* 0x0001e40000100a00 */
[----:B0-----:R-:W-:Y:S01]  /*21df0*/  MOV R4, R29 ;  /* 0x0000001d00047202 */ /* 0x001fe20000000f00 */
[----:B------:R-:W-:Y:S01]  /*21e00*/  IMAD.MOV.U32 R5, RZ, RZ, R3 ;  /* 0x000000ffff057224 */ /* 0x000fe200078e0003 */
[----:B------:R-:W3:Y:S04]  /*21e10*/  LDL.LU R29, [R1+0x356c] ;  /* 0x00356c00011d7983 */ /* 0x000ee80000300800 */
[----:B------:R-:W3:Y:S04]  /*21e20*/  LDL.LU R3, [R1+0x3568] ;  /* 0x0035680001037983 */ /* 0x000ee80000300800 */
[----:B------:R-:W3:Y:S04]  /*21e30*/  LDL R6, [R1+0x18] ;  /* 0x0000180001067983 */ /* 0x000ee80000100800 */
[----:B------:R0:W-:Y:S04]  /*21e40*/  STL.64 [R1+0x200], R16 ;  /* 0x0002001001007387 */ /* 0x0001e80000100a00 */
[----:B------:R1:W-:Y:S04]  /*21e50*/  STL [R1+0x208], R18 ;  /* 0x0002081201007387 */ /* 0x0003e80000100800 */
[----:B0-----:R-:W1:Y:S01]  /*21e60*/  LDL.LU.64 R16, [R1+0x3560] ;  /* 0x0035600001107983 */ /* 0x001e620000300a00 */
[----:B--2---:R-:W-:-:S02]  /*21e70*/  MOV R7, R28 ;  /* 0x0000001c00077202 */ /* 0x004fc40000000f00 */
[----:B------:R-:W-:-:S05]  /*21e80*/  MOV R28, R19 ;  /* 0x00000013001c7202 */ /* 0x000fca0000000f00 */
[----:B------:R-:W-:Y:S01]  /*21e90*/  STL [R1+0x33b8], R28 ;  /* 0x0033b81c01007387 */ /* 0x000fe20000100800 */
[C---:B-1----:R-:W-:Y:S03]  /*21ea0*/  HMMA.16816.F32 R16, R20.reuse, R16, R12 ;  /* 0x000000101410723c */ /* 0x042fe6000000180c */
[----:B------:R-:W2:Y:S04]  /*21eb0*/  LDL.LU.64 R14, [R1+0x3558] ;  /* 0x00355800010e7983 */ /* 0x000ea80000300a00 */
[----:B------:R-:W2:Y:S11]  /*21ec0*/  LDL.LU.64 R12, [R1+0x3550] ;  /* 0x00355000010c7983 */ /* 0x000eb60000300a00 */
[----:B------:R-:W-:Y:S05]  /*21ed0*/  @!UPT UIADD3 URZ, URZ, URZ, URZ ;  /* 0x0000003f3f3ff290 */ /* 0x000fea000fffe03f */
[----:B------:R0:W-:Y:S04]  /*21ee0*/  STL.64 [R1+0x1f0], R16 ;  /* 0x0001f01001007387 */ /* 0x0001e80000100a00 */
[----:B------:R2:W-:Y:S04]  /*21ef0*/  STL.64 [R1+0x1f8], R18 ;  /* 0x0001f81201007387 */ /* 0x0005e80000100a00 */
[----:B0-----:R-:W2:Y:S02]  /*21f00*/  LDL.LU.64 R16, [R1+0x3548] ;  /* 0x0035480001107983 */ /* 0x001ea40000300a00 */
[C---:B--2---:R-:W-:Y:S02]  /*21f10*/  HMMA.16816.F32 R16, R20.reuse, R16, R12 ;  /* 0x000000101410723c */ /* 0x044fe4000000180c */
[----:B------:R-:W4:Y:S04]  /*21f20*/  LDL.LU.64 R14, [R1+0x3540] ;  /* 0x00354000010e7983 */ /* 0x000f280000300a00 */
[----:B------:R-:W4:Y:S11]  /*21f30*/  LDL.LU.64 R12, [R1+0x3538] ;  /* 0x00353800010c7983 */ /* 0x000f360000300a00 */
[----:B------:R-:W-:Y:S06]  /*21f40*/  @!UPT UIADD3 URZ, URZ, URZ, URZ ;  /* 0x0000003f3f3ff290 */ /* 0x000fec000fffe03f */
[----:B------:R-:W-:Y:S04]  /*21f50*/  STL.64 [R1+0x1d0], R16 ;  /* 0x0001d01001007387 */ /* 0x000fe80000100a00 */
[----:B------:R0:W-:Y:S04]  /*21f60*/  STL.64 [R1+0x1d8], R18 ;  /* 0x0001d81201007387 */ /* 0x0001e80000100a00 */
[----:B0-----:R-:W4:Y:S04]  /*21f70*/  LDL.LU.64 R18, [R1+0x3530] ;  /* 0x0035300001127983 */ /* 0x001f280000300a00 */
[----:B------:R-:W4:Y:S01]  /*21f80*/  LDL.LU.64 R16, [R1+0x3528] ;  /* 0x0035280001107983 */ /* 0x000f220000300a00 */
[----:B---3--:R-:W-:Y:S03]  /*21f90*/  HMMA.16816.F32 R24, R20, R4, R24 ;  /* 0x000000041418723c */ /* 0x008fe60000001818 */
[----:B------:R4:W-:Y:S04]  /*21fa0*/  STL.64 [R1+0x3510], R6 ;  /* 0x0035100601007387 */ /* 0x0009e80000100a00 */
[----:B------:R-:W2:Y:S11]  /*21fb0*/  LDL R22, [R1+0x78] ;  /* 0x0000780001167983 */ /* 0x000eb60000100800 */
[----:B------:R-:W-:Y:S05]  /*21fc0*/  @!UPT UIADD3 URZ, URZ, URZ, URZ ;  /* 0x0000003f3f3ff290 */ /* 0x000fea000fffe03f */
[----:B------:R-:W-:Y:S04]  /*21fd0*/  STL.64 [R1+0x1c0], R24 ;  /* 0x0001c01801007387 */ /* 0x000fe80000100a00 */
[----:B------:R-:W-:Y:S04]  /*21fe0*/  STL.64 [R1+0x1c8], R26 ;  /* 0x0001c81a01007387 */ /* 0x000fe80000100a00 */
[----:B------:R-:W2:Y:S01]  /*21ff0*/  LDL R23, [R1+0x7c] ;  /* 0x00007c0001177983 */ /* 0x000ea20000100800 */
[C---:B----4-:R-:W-:Y:S03]  /*22000*/  HMMA.16816.F32 R4, R16.reuse, R10, R12 ;  /* 0x0000000a1004723c */ /* 0x050fe6000000180c */
[----:B------:R-:W3:Y:S11]  /*22010*/  LDL.LU R12, [R1+0xa0] ;  /* 0x0000a000010c7983 */ /* 0x000ef60000300800 */
[----:B------:R-:W-:Y:S09]  /*22020*/  @!UPT UIADD3 URZ, URZ, URZ, URZ ;  /* 0x0000003f3f3ff290 */ /* 0x000ff2000fffe03f */
[----:B------:R-:W-:Y:S04]  /*22030*/  STL.64 [R1+0x1b0], R4 ;  /* 0x0001b00401007387 */ /* 0x000fe80000100a00 */
[----:B------:R-:W-:Y:S04]  /*22040*/  STL.64 [R1+0x1b8], R6 ;  /* 0x0001b80601007387 */ /* 0x000fe80000100a00 */
[----:B------:R-:W3:Y:S04]  /*22050*/  LDL.LU R13, [R1+0xa4] ;  /* 0x0000a400010d7983 */ /* 0x000ee80000300800 */
[----:B------:R-:W4:Y:S04]  /*22060*/  LDL.LU R14, [R1+0xa8] ;  /* 0x0000a800010e7983 */ /* 0x000f280000300800 */
[----:B------:R-:W4:Y:S04]  /*22070*/  LDL.LU R15, [R1+0xac] ;  /* 0x0000ac00010f7983 */ /* 0x000f280000300800 */
[----:B----4-:R-:W-:Y:S04]  /*22080*/  STL.64 [R1+0x34b8], R14 ;  /* 0x0034b80e01007387 */ /* 0x010fe80000100a00 */
[----:B---3--:R0:W-:Y:S04]  /*22090*/  STL.64 [R1+0x34b0], R12 ;  /* 0x0034b00c01007387 */ /* 0x0081e80000100a00 */
[----:B0-----:R-:W3:Y:S04]  /*220a0*/  LDL.LU R12, [R1+0xe0] ;  /* 0x0000e000010c7983 */ /* 0x001ee80000300800 */
        /* <DEDUP_REMOVED lines=23> */
[----:B------:R0:W-:Y:S04]  /*22220*/  STL.64 [R1+0x3508], R10 ;  /* 0x0035080a01007387 */ /* 0x0001e80000100a00 */
[----:B------:R-:W-:Y:S04]  /*22230*/  STL.64 [R1+0x3500], R8 ;  /* 0x0035000801007387 */ /* 0x000fe80000100a00 */
[----:B0-----:R-:W2:Y:S04]  /*22240*/  LDL.64 R10, [R1+0x68] ;  /* 0x00006800010a7983 */ /* 0x001ea80000100a00 */
[----:B----4-:R0:W-:Y:S04]  /*22250*/  STL.64 [R1+0x34d8], R14 ;  /* 0x0034d80e01007387 */ /* 0x0101e80000100a00 */
[----:B---3--:R-:W-:Y:S04]  /*22260*/  STL.64 [R1+0x34d0], R12 ;  /* 0x0034d00c01007387 */ /* 0x008fe80000100a00 */
[----:B0-----:R-:W3:Y:S04]  /*22270*/  LDL.64 R14, [R1+0x88] ;  /* 0x00008800010e7983 */ /* 0x001ee80000100a00 */
        /* <DEDUP_REMOVED lines=10> */
[----:B----4-:R-:W-:Y:S04]  /*22320*/  STL.64 [R1+0x3480], R26 ;  /* 0x0034801a01007387 */ /* 0x010fe80000100a00 */
[----:B--2---:R0:W-:Y:S04]  /*22330*/  STL.64 [R1+0x3478], R24 ;  /* 0x0034781801007387 */ /* 0x0041e80000100a00 */
[----:B0-----:R-:W2:Y:S04]  /*22340*/  LDL.LU R24, [R1+0xc0] ;  /* 0x0000c00001187983 */ /* 0x001ea80000300800 */
[----:B------:R-:W2:Y:S04]  /*22350*/  LDL.LU R25, [R1+0xc4] ;  /* 0x0000c40001197983 */ /* 0x000ea80000300800 */
[----:B------:R-:W4:Y:S04]  /*22360*/  LDL.LU R26, [R1+0xc8] ;  /* 0x0000c800011a7983 */ /* 0x000f280000300800 */
[----:B------:R-:W4:Y:S01]  /*22370*/  LDL.LU R27, [R1+0xcc] ;  /* 0x0000cc00011b7983 */ /* 0x000f220000300800 */
[C---:B------:R-:W-:Y:S03]  /*22380*/  HMMA.16816.F32 R4, R16.reuse, R22, R4 ;  /* 0x000000161004723c */ /* 0x040fe60000001804 */
[----:B----4-:R-:W-:Y:S04]  /*22390*/  STL.64 [R1+0x3490], R26 ;  /* 0x0034901a01007387 */ /* 0x010fe80000100a00 */
[----:B--2---:R0:W-:Y:S04]  /*223a0*/  STL.64 [R1+0x3488], R24 ;  /* 0x0034881801007387 */ /* 0x0041e80000100a00 */
        /* <DEDUP_REMOVED lines=8> */
[----:B------:R-:W2:Y:S04]  /*22430*/  LDL.LU R26, [R1+0x108] ;  /* 0x00010800011a7983 */ /* 0x000ea80000300800 */
[----:B------:R-:W2:Y:S04]  /*22440*/  LDL.LU R27, [R1+0x10c] ;  /* 0x00010c00011b7983 */ /* 0x000ea80000300800 */
        /* <DEDUP_REMOVED lines=8> */
[----:B------:R1:W-:Y:S01]  /*224d0*/  STL.64 [R1+0x198], R6 ;  /* 0x0001980601007387 */ /* 0x0003e20000100a00 */
[----:B0-----:R-:W-:Y:S01]  /*224e0*/  IMAD.MOV.U32 R5, RZ, RZ, R10 ;  /* 0x000000ffff057224 */ /* 0x001fe200078e000a */
[----:B------:R-:W-:Y:S02]  /*224f0*/  MOV R4, R11 ;  /* 0x0000000b00047202 */ /* 0x000fe40000000f00 */
[----:B-1----:R-:W4:Y:S04]  /*22500*/  LDL.LU.64 R6, [R1+0x3510] ;  /* 0x0035100001067983 */ /* 0x002f280000300a00 */
[----:B------:R-:W4:Y:S04]  /*22510*/  LDL.LU.64 R10, [R1+0x3508] ;  /* 0x00350800010a7983 */ /* 0x000f280000300a00 */
[----:B------:R-:W4:Y:S02]  /*22520*/  LDL.LU.64 R8, [R1+0x3500] ;  /* 0x0035000001087983 */ /* 0x000f240000300a00 */
[----:B----4-:R-:W-:Y:S02]  /*22530*/  HMMA.16816.F32 R16, R16, R6, R8 ;  /* 0x000000061010723c */ /* 0x010fe40000001808 */
[----:B------:R-:W2:Y:S04]  /*22540*/  LDL.LU.64 R10, [R1+0x34f8] ;  /* 0x0034f800010a7983 */ /* 0x000ea80000300a00 */
[----:B------:R-:W2:Y:S11]  /*22550*/  LDL.LU.64 R8, [R1+0x34f0] ;  /* 0x0034f00001087983 */ /* 0x000eb60000300a00 */
[----:B------:R-:W-:Y:S06]  /*22560*/  @!UPT UIADD3 URZ, URZ, URZ, URZ ;  /* 0x0000003f3f3ff290 */ /* 0x000fec000fffe03f */
[----:B------:R-:W-:Y:S04]  /*22570*/  STL.64 [R1+0x180], R16 ;  /* 0x0001801001007387 */ /* 0x000fe80000100a00 */
[----:B------:R0:W-:Y:S02]  /*22580*/  STL.64 [R1+0x188], R18 ;  /* 0x0001881201007387 */ /* 0x0001e40000100a00 */
[----:B0-----:R-:W-:Y:S01]  /*22590*/  MOV R18, R5 ;  /* 0x0000000500127202 */ /* 0x001fe20000000f00 */
[----:B------:R-:W-:Y:S01]  /*225a0*/  IMAD.MOV.U32 R19, RZ, RZ, R4 ;  /* 0x000000ffff137224 */ /* 0x000fe200078e0004 */
[----:B---3--:R-:W-:Y:S02]  /*225b0*/  MOV R5, R14 ;  /* 0x0000000e00057202 */ /* 0x008fe40000000f00 */
[----:B------:R-:W-:Y:S01]  /*225c0*/  MOV R4, R15 ;  /* 0x0000000f00047202 */ /* 0x000fe20000000f00 */
        /* <DEDUP_REMOVED lines=24> */
[----:B------:R-:W2:Y:S04]  /*22750*/  LDL.LU.64 R14, [R1+0x34a8] ;  /* 0x0034a800010e7983 */ /* 0x000ea80000300a00 */
[----:B------:R-:W2:Y:S11]  /*22760*/  LDL.LU.64 R12, [R1+0x34a0] ;  /* 0x0034a000010c7983 */ /* 0x000eb60000300a00 */
[----:B------:R-:W-:Y:S06]  /*22770*/  @!UPT UIADD3 URZ, URZ, URZ, URZ ;  /* 0x0000003f3f3ff290 */ /* 0x000fec000fffe03f */
[----:B------:R0:W-:Y:S04]  /*22780*/  STL.64 [R1+0x130], R8 ;  /* 0x0001300801007387 */ /* 0x0001e80000100a00 */
[----:B------:R1:W-:Y:S04]  /*22790*/  STL.64 [R1+0x138], R10 ;  /* 0x0001380a01007387 */ /* 0x0003e80000100a00 */
[----:B0-----:R-:W3:Y:S04]  /*227a0*/  LDL.LU R8, [R1+0x240] ;  /* 0x0002400001087983 */ /* 0x001ee80000300800 */
[----:B------:R-:W3:Y:S01]  /*227b0*/  LDL.LU R9, [R1+0x244] ;  /* 0x0002440001097983 */ /* 0x000ee20000300800 */
[----:B-1----:R-:W-:Y:S01]  /*227c0*/  IMAD.MOV.U32 R10, RZ, RZ, R3 ;  /* 0x000000ffff0a7224 */ /* 0x002fe200078e0003 */
[----:B------:R-:W-:-:S02]  /*227d0*/  MOV R11, R29 ;  /* 0x0000001d000b7202 */ /* 0x000fc40000000f00 */
[----:B------:R-:W4:Y:S04]  /*227e0*/  LDL.LU R3, [R1+0x349c] ;  /* 0x00349c0001037983 */ /* 0x000f280000300800 */
[----:B------:R-:W4:Y:S04]  /*227f0*/  LDL.LU R29, [R1+0x3498] ;  /* 0x00349800011d7983 */ /* 0x000f280000300800 */
[----:B------:R0:W-:Y:S02]  /*22800*/  STL.64 [R1+0x3408], R10 ;  /* 0x0034080a01007387 */ /* 0x0001e40000100a00 */
[----:B0-----:R-:W-:Y:S01]  /*22810*/  MOV R10, R5 ;  /* 0x00000005000a7202 */ /* 0x001fe20000000f00 */
[----:B------:R-:W-:-:S07]  /*22820*/  IMAD.MOV.U32 R11, RZ, RZ, R4 ;  /* 0x000000ffff0b7224 */ /* 0x000fce00078e0004 */
[C---:B--2---:R-:W-:Y:S01]  /*22830*/  HMMA.16816.F32 R24, R12.reuse, R10, R24 ;  /* 0x0000000a0c18723c */ /* 0x044fe20000001818 */
[----:B---3--:R-:W-:Y:S11]  /*22840*/  STL.64 [R1+0x3400], R8 ;  /* 0x0034000801007387 */ /* 0x008ff60000100a00 */
[----:B------:R-:W-:Y:S11]  /*22850*/  @!UPT UIADD3 URZ, URZ, URZ, URZ ;  /* 0x0000003f3f3ff290 */ /* 0x000ff6000fffe03f */
        /* <DEDUP_REMOVED lines=29> */
[----:B------:R-:W3:Y:S04]  /*22a30*/  LDL.LU.64 R26, [R1+0x3460] ;  /* 0x00346000011a7983 */ /* 0x000ee80000300a00 */
[----:B------:R-:W3:Y:S04]  /*22a40*/  LDL.LU.64 R24, [R1+0x3458] ;  /* 0x0034580001187983 */ /* 0x000ee80000300a00 */
[----:B------:R0:W-:Y:S04]  /*22a50*/  STL.64 [R1+0x3440], R6 ;  /* 0x0034400601007387 */ /* 0x0001e80000100a00 */
[----:B------:R-:W2:Y:S08]  /*22a60*/  LDL.LU R4, [R1+0x30] ;  /* 0x0000300001047983 */ /* 0x000eb00000300800 */
[----:B------:R1:W-:Y:S04]  /*22a70*/  STL.64 [R1+0x2f0], R12 ;  /* 0x0002f00c01007387 */ /* 0x0003e80000100a00 */
[----:B------:R1:W-:Y:S04]  /*22a80*/  STL.64 [R1+0x2f8], R14 ;  /* 0x0002f80e01007387 */ /* 0x0003e80000100a00 */
[----:B------:R-:W2:Y:S04]  /*22a90*/  LDL.LU R5, [R1+0x34] ;  /* 0x0000340001057983 */ /* 0x000ea80000300800 */
[----:B0-----:R-:W2:Y:S04]  /*22aa0*/  LDL.LU R6, [R1+0x38] ;  /* 0x0000380001067983 */ /* 0x001ea80000300800 */
[----:B------:R-:W2:Y:S04]  /*22ab0*/  LDL.LU R7, [R1+0x3c] ;  /* 0x00003c0001077983 */ /* 0x000ea80000300800 */
[----:B-1----:R-:W2:Y:S04]  /*22ac0*/  LDL.LU R12, [R1+0x1e0] ;  /* 0x0001e000010c7983 */ /* 0x002ea80000300800 */
        /* <DEDUP_REMOVED lines=8> */
[----:B------:R-:W2:Y:S01]  /*22b50*/  LDL.LU R15, [R1+0x2c] ;  /* 0x00002c00010f7983 */ /* 0x000ea20000300800 */
[C---:B---3--:R-:W-:Y:S03]  /*22b60*/  HMMA.16816.F32 R20, R24.reuse, R10, R20 ;  /* 0x0000000a1814723c */ /* 0x048fe60000001814 */
[----:B--2---:R-:W-:Y:S04]  /*22b70*/  STL.64 [R1+0x3438], R14 ;  /* 0x0034380e01007387 */ /* 0x004fe80000100a00 */
[----:B------:R0:W-:Y:S04]  /*22b80*/  STL.64 [R1+0x3430], R12 ;  /* 0x0034300c01007387 */ /* 0x0001e80000100a00 */
[----:B0-----:R-:W2:Y:S04]  /*22b90*/  LDL.LU R12, [R1] ;  /* 0x00000000010c7983 */ /* 0x001ea80000300800 */
[----:B------:R-:W2:Y:S04]  /*22ba0*/  LDL.LU R13, [R1+0x4] ;  /* 0x00000400010d7983 */ /* 0x000ea80000300800 */
[----:B------:R-:W2:Y:S04]  /*22bb0*/  LDL.LU R14, [R1+0x8] ;  /* 0x00000800010e7983 */ /* 0x000ea80000300800 */
[----:B------:R-:W2:Y:S04]  /*22bc0*/  LDL.LU R15, [R1+0xc] ;  /* 0x00000c00010f7983 */ /* 0x000ea80000300800 */
[----:B------:R-:W-:Y:S04]  /*22bd0*/  STL.64 [R1+0x120], R20 ;  /* 0x0001201401007387 */ /* 0x000fe80000100a00 */
[----:B------:R0:W-:Y:S04]  /*22be0*/  STL.64 [R1+0x128], R22 ;  /* 0x0001281601007387 */ /* 0x0001e80000100a00 */
[----:B0-----:R-:W3:Y:S02]  /*22bf0*/  LDL.LU.64 R22, [R1+0x3450] ;  /* 0x0034500001167983 */ /* 0x001ee40000300a00 */
[C---:B---3--:R-:W-:Y:S11]  /*22c00*/  HMMA.16816.F32 R16, R24.reuse, R22, R16 ;  /* 0x000000161810723c */ /* 0x048ff60000001810 */
[----:B------:R-:W-:Y:S11]  /*22c10*/  @!UPT UIADD3 URZ, URZ, URZ, URZ ;  /* 0x0000003f3f3ff290 */ /* 0x000ff6000fffe03f */
[----:B------:R-:W-:Y:S01]  /*22c20*/  @!UPT UIADD3 URZ, URZ, URZ, URZ ;  /* 0x0000003f3f3ff290 */ /* 0x000fe2000fffe03f */
[----:B------:R-:W-:Y:S01]  /*22c30*/  STL.64 [R1+0x110], R16 ;  /* 0x0001101001007387 */ /* 0x000fe20000100a00 */
[----:B------:R0:W-:Y:S03]  /*22c40*/  STL.64 [R1+0x118], R18 ;  /* 0x0001181201007387 */ /* 0x0001e60000100a00 */
[----:B0-----:R-:W3:Y:S02]  /*22c50*/  LDL.LU.64 R18, [R1+0x3448] ;  /* 0x0034480001127983 */ /* 0x001ee40000300a00 */
[C---:B---3--:R-:W-:Y:S11]  /*22c60*/  HMMA.16816.F32 R4, R24.reuse, R18, R4 ;  /* 0x000000121804723c */ /* 0x048ff60000001804 */
[----:B------:R-:W-:Y:S11]  /*22c70*/  @!UPT UIADD3 URZ, URZ, URZ, URZ ;  /* 0x0000003f3f3ff290 */ /* 0x000ff6000fffe03f */
[----:B------:R-:W-:Y:S01]  /*22c80*/  @!UPT UIADD3 URZ, URZ, URZ, URZ ;  /* 0x0000003f3f3ff290 */ /* 0x000fe2000fffe03f */
[----:B------:R-:W-:Y:S01]  /*22c90*/  STL.64 [R1+0x100], R4 ;  /* 0x0001000401007387 */ /* 0x000fe20000100a00 */
[----:B------:R0:W-:Y:S03]  /*22ca0*/  STL.64 [R1+0x108], R6 ;  /* 0x0001080601007387 */ /* 0x0001e60000100a00 */
[----:B0-----:R-:W2:Y:S02]  /*22cb0*/  LDL.LU.64 R6, [R1+0x3440] ;  /* 0x0034400001067983 */ /* 0x001ea40000300a00 */
[----:B--2---:R-:W-:Y:S02]  /*22cc0*/  HMMA.16816.F32 R24, R24, R6, R12 ;  /* 0x000000061818723c */ /* 0x004fe4000000180c */
[----:B------:R-:W2:Y:S01]  /*22cd0*/  LDL.LU.64 R14, [R1+0x3438] ;  /* 0x00343800010e7983 */ /* 0x000ea20000300a00 */
[----:B------:R-:W2:Y:S02]  /*22ce0*/  LDL.LU.64 R12, [R1+0x3430] ;  /* 0x00343000010c7983 */ /* 0x000ea40000300a00 */
[----:B------:R-:W2:Y:S02]  /*22cf0*/  LDL.LU.64 R6, [R1+0x3428] ;  /* 0x0034280001067983 */ /* 0x000ea40000300a00 */
[----:B------:R-:W2:Y:S11]  /*22d00*/  LDL.LU.64 R4, [R1+0x3420] ;  /* 0x0034200001047983 */ /* 0x000eb60000300a00 */
[----:B------:R-:W-:Y:S05]  /*22d10*/  @!UPT UIADD3 URZ, URZ, URZ, URZ ;  /* 0x0000003f3f3ff290 */ /* 0x000fea000fffe03f */
[----:B------:R0:W-:Y:S01]  /*22d20*/  STL.64 [R1+0xd0], R24 ;  /* 0x0000d01801007387 */ /* 0x0001e20000100a00 */
[----:B------:R4:W-:Y:S03]  /*22d30*/  STL.64 [R1+0xd8], R26 ;  /* 0x0000d81a01007387 */ /* 0x0009e60000100a00 */
[----:B0-----:R-:W3:Y:S01]  /*22d40*/  LDL.LU R24, [R1+0x160] ;  /* 0x0001600001187983 */ /* 0x001ee20000300800 */
[----:B------:R-:W3:Y:S01]  /*22d50*/  LDL.LU R25, [R1+0x164] ;  /* 0x0001640001197983 */ /* 0x000ee20000300800 */
[----:B--2---:R-:W-:Y:S02]  /*22d60*/  HMMA.16816.F32 R8, R4, R10, R12 ;  /* 0x0000000a0408723c */ /* 0x004fe4000000180c */
[----:B------:R-:W2:Y:S01]  /*22d70*/  LDL.LU.64 R14, [R1+0x3418] ;  /* 0x00341800010e7983 */ /* 0x000ea20000300a00 */
[----:B------:R-:W2:Y:S01]  /*22d80*/  LDL.LU.64 R12, [R1+0x3410] ;  /* 0x00341000010c7983 */ /* 0x000ea20000300a00 */
[----:B----4-:R-:W-:-:S02]  /*22d90*/  MOV R26, R29 ;  /* 0x0000001d001a7202 */ /* 0x010fc40000000f00 */
[----:B------:R-:W-:-:S07]  /*22da0*/  MOV R27, R3 ;  /* 0x00000003001b7202 */ /* 0x000fce0000000f00 */
[C---:B---3--:R-:W-:Y:S10]  /*22db0*/  HMMA.16816.F32 R24, R4.reuse, R22, R24 ;  /* 0x000000160418723c */ /* 0x048ff40000001818 */
[----:B------:R-:W-:Y:S01]  /*22dc0*/  STL.64 [R1+0xb0], R8 ;  /* 0x0000b00801007387 */ /* 0x000fe20000100a00 */
[----:B------:R0:W-:Y:S03]  /*22dd0*/  STL.64 [R1+0xb8], R10 ;  /* 0x0000b80a01007387 */ /* 0x0001e60000100a00 */
[----:B------:R-:W-:Y:S04]  /*22de0*/  LDSM.16.MT88.4 R20, [R2+0x5080] ;  /* 0x005080000214783b */ /* 0x000fe80000004200 */
[----:B0-----:R-:W3:Y:S01]  /*22df0*/  LDL.LU.64 R10, [R1+0x3408] ;  /* 0x00340800010a7983 */ /* 0x001ee20000300a00 */
[----:B------:R-:W3:Y:S02]  /*22e00*/  LDL.LU.64 R8, [R1+0x3400] ;  /* 0x0034000001087983 */ /* 0x000ee40000300a00 */
[----:B------:R-:W4:Y:S02]  /*22e10*/  LDL R28, [R1+0x640] ;  /* 0x00064000011c7983 */ /* 0x000f240000100800 */
[----:B------:R-:W-:Y:S01]  /*22e20*/  STL.64 [R1+0xa0], R24 ;  /* 0x0000a01801007387 */ /* 0x000fe20000100a00 */
[----:B------:R0:W-:Y:S03]  /*22e30*/  STL.64 [R1+0xa8], R26 ;  /* 0x0000a81a01007387 */ /* 0x0001e60000100a00 */
[----:B0-----:R-:W3:Y:S01]  /*22e40*/  LDL R27, [R1+0x1564] ;  /* 0x00156400011b7983 */ /* 0x001ee20000100800 */
[C---:B--2---:R-:W-:Y:S03]  /*22e50*/  HMMA.16816.F32 R12, R4.reuse, R18, R12 ;  /* 0x00000012040c723c */ /* 0x044fe6000000180c */
[----:B------:R-:W0:Y:S11]  /*22e60*/  LDSM.16.MT88.4 R16, [R0+0x5000] ;  /* 0x005000000010783b */ /* 0x000e360000004200 */
[----:B------:R-:W-:Y:S09]  /*22e70*/  @!UPT UIADD3 URZ, URZ, URZ, URZ ;  /* 0x0000003f3f3ff290 */ /* 0x000ff2000fffe03f */
[----:B------:R-:W-:Y:S01]  /*22e80*/  STL.64 [R1+0x90], R12 ;  /* 0x0000900c01007387 */ /* 0x000fe20000100a00 */
[----:B------:R-:W-:Y:S02]  /*22e90*/  STL.64 [R1+0x98], R14 ;  /* 0x0000980e01007387 */ /* 0x000fe40000100a00 */
[----:B------:R-:W1:Y:S01]  /*22ea0*/  LDSM.16.MT88.4 R12, [R0+0x5080] ;  /* 0x00508000000c783b */ /* 0x000e620000004200 */
[----:B0-----:R-:W-:Y:S03]  /*22eb0*/  STL [R1+0x33c4], R17 ;  /* 0x0033c41101007387 */ /* 0x001fe60000100800 */
[----:B------:R-:W-:Y:S02]  /*22ec0*/  STL [R1+0x33c0], R18 ;  /* 0x0033c01201007387 */ /* 0x000fe40000100800 */
[----:B------:R-:W-:Y:S01]  /*22ed0*/  STL [R1+0x33bc], R19 ;  /* 0x0033bc1301007387 */ /* 0x000fe20000100800 */
[----:B-1----:R0:W-:Y:S01]  /*22ee0*/  STL.64 [R1+0x3388], R14 ;  /* 0x0033880e01007387 */ /* 0x0021e20000100a00 */
[----:B------:R-:W-:Y:S03]  /*22ef0*/  STL.64 [R1+0x3380], R12 ;  /* 0x0033800c01007387 */ /* 0x000fe60000100a00 */
[----:B0-----:R-:W3:Y:S01]  /*22f00*/  LDL.LU.64 R14, [R1+0x18] ;  /* 0x00001800010e7983 */ /* 0x001ee20000300a00 */
[----:B------:R0:W-:Y:S01]  /*22f10*/  STL [R1+0x32ac], R0 ;  /* 0x0032ac0001007387 */ /* 0x0001e20000100800 */
[----:B---3--:R-:W-:Y:S01]  /*22f20*/  HMMA.16816.F32 R8, R4, R14, R8 ;  /* 0x0000000e0408723c */ /* 0x008fe20000001808 */
[----:B------:R-:W-:Y:S01]  /*22f30*/  IMAD.MOV.U32 R17, RZ, RZ, R14 ;  /* 0x000000ffff117224 */ /* 0x000fe200078e000e */
[----:B0-----:R-:W-:Y:S01]  /*22f40*/  MOV R0, R15 ;  /* 0x0000000f00007202 */ /* 0x001fe20000000f00 */
[----:B------:R-:W0:Y:S11]  /*22f50*/  LDSM.16.M88.4 R4, [R27+0x10080] ;  /* 0x010080001b04783b */ /* 0x000e360000000200 */
[----:B------:R-:W-:Y:S09]  /*22f60*/  @!UPT UIADD3 URZ, URZ, URZ, URZ ;  /* 0x0000003f3f3ff290 */ /* 0x000ff2000fffe03f */
[----:B------:R-:W-:Y:S01]  /*22f70*/  STL [R1+0x50], R8 ;  /* 0x0000500801007387 */ /* 0x000fe20000100800 */
[----:B------:R-:W2:Y:S02]  /*22f80*/  LDL.LU R12, [R1+0x270] ;  /* 0x00027000010c7983 */ /* 0x000ea40000300800 */
[----:B------:R-:W2:Y:S02]  /*22f90*/  LDL.LU R13, [R1+0x274] ;  /* 0x00027400010d7983 */ /* 0x000ea40000300800 */
[----:B------:R-:W3:Y:S01]  /*22fa0*/  LDL.LU R14, [R1+0x278] ;  /* 0x00027800010e7983 */ /* 0x000ee20000300800 */
[----:B------:R-:W3:Y:S01]  /*22fb0*/  LDL.LU R15, [R1+0x27c] ;  /* 0x00027c00010f7983 */ /* 0x000ee20000300800 */
[----:B------:R-:W-:Y:S01]  /*22fc0*/  MOV R29, R9 ;  /* 0x00000009001d7202 */ /* 0x000fe20000000f00 */
[----:B------:R-:W-:Y:S01]  /*22fd0*/  IMAD.MOV.U32 R3, RZ, RZ, R10 ;  /* 0x000000ffff037224 */ /* 0x000fe200078e000a */
[----:B------:R-:W-:Y:S02]  /*22fe0*/  MOV R2, R11 ;  /* 0x0000000b00027202 */ /* 0x000fe40000000f00 */
[----:B----4-:R-:W1:Y:S04]  /*22ff0*/  LDSM.16.MT88.4 R8, [R28+0x6000] ;  /* 0x006000001c08783b */ /* 0x010e680000004200 */
[----:B---3--:R3:W-:Y:S01]  /*23000*/  STL.64 [R1+0x33d0], R14 ;  /* 0x0033d00e01007387 */ /* 0x0087e20000100a00 */
[----:B--2---:R2:W-:Y:S03]  /*23010*/  STL.64 [R1+0x33c8], R12 ;  /* 0x0033c80c01007387 */ /* 0x0045e60000100a00 */
[----:B---3--:R-:W3:Y:S01]  /*23020*/  LDL.LU.64 R14, [R1+0x78] ;  /* 0x00007800010e7983 */ /* 0x008ee20000300a00 */
[----:B0-----:R-:W-:-:S02]  /*23030*/  MOV R18, R4 ;  /* 0x0000000400127202 */ /* 0x001fc40000000f00 */
[----:B------:R-:W-:Y:S01]  /*23040*/  MOV R19, R5 ;  /* 0x0000000500137202 */ /* 0x000fe20000000f00 */
[----:B---3--:R0:W-:Y:S01]  /*23050*/  STL.64 [R1+0x33e8], R14 ;  /* 0x0033e80e01007387 */ /* 0x0081e20000100a00 */
[----:B--2---:R-:W2:Y:S02]  /*23060*/  LDL.LU R12, [R1+0x290] ;  /* 0x00029000010c7983 */ /* 0x004ea40000300800 */
[----:B------:R-:W2:Y:S01]  /*23070*/  LDL.LU R13, [R1+0x294] ;  /* 0x00029400010d7983 */ /* 0x000ea20000300800 */
[----:B0-----:R-:W2:Y:S01]  /*23080*/  LDL.LU R14, [R1+0x298] ;  /* 0x00029800010e7983 */ /* 0x001ea20000300800 */
[----:B------:R-:W2:Y:S02]  /*23090*/  LDL.LU R15, [R1+0x29c] ;  /* 0x00029c00010f7983 */ /* 0x000ea40000300800 */
[----:B------:R-:W-:Y:S02]  /*230a0*/  STL [R1+0x32a8], R2 ;  /* 0x0032a80201007387 */ /* 0x000fe40000100800 */
[----:B------:R-:W-:Y:S01]  /*230b0*/  STL [R1+0x32a4], R3 ;  /* 0x0032a40301007387 */ /* 0x000fe20000100800 */
[----:B------:R-:W-:Y:S01]  /*230c0*/  STL [R1+0x32a0], R29 ;  /* 0x0032a01d01007387 */ /* 0x000fe20000100800 */
[----:B-1----:R0:W-:Y:S02]  /*230d0*/  STL.64 [R1+0x3320], R10 ;  /* 0x0033200a01007387 */ /* 0x0021e40000100a00 */
[----:B------:R-:W-:Y:S02]  /*230e0*/  STL.64 [R1+0x3318], R8 ;  /* 0x0033180801007387 */ /* 0x000fe40000100a00 */
[----:B------:R-:W-:Y:S01]  /*230f0*/  STL.64 [R1+0x30], R4 ;  /* 0x0000300401007387 */ /* 0x000fe20000100a00 */
[----:B------:R-:W-:Y:S01]  /*23100*/  STL.64 [R1+0x38], R6 ;  /* 0x0000380601007387 */ /* 0x000fe20000100a00 */
[----:B------:R-:W-:Y:S02]  /*23110*/  STL.64 [R1+0x33e0], R18 ;  /* 0x0033e01201007387 */ /* 0x000fe40000100a00 */
[----:B------:R1:W-:Y:S02]  /*23120*/  STL [R1+0x33d8], R16 ;  /* 0x0033d81001007387 */ /* 0x0003e40000100800 */
[----:B------:R-:W3:Y:S01]  /*23130*/  LDSM.16.M88.4 R4, [R27+0x14080] ;  /* 0x014080001b04783b */ /* 0x000ee20000000200 */
[----:B0-----:R-:W-:Y:S01]  /*23140*/  MOV R10, R17 ;  /* 0x00000011000a7202 */ /* 0x001fe20000000f00 */
[----:B-1----:R-:W4:Y:S02]  /*23150*/  LDL.LU R16, [R1+0x280] ;  /* 0x0002800001107983 */ /* 0x002f240000300800 */
[----:B------:R-:W4:Y:S02]  /*23160*/  LDL.LU R17, [R1+0x284] ;  /* 0x0002840001117983 */ /* 0x000f240000300800 */
[----:B------:R-:W2:Y:S02]  /*23170*/  LDL.LU R18, [R1+0x288] ;  /* 0x0002880001127983 */ /* 0x000ea40000300800 */
[----:B------:R-:W2:Y:S02]  /*23180*/  LDL.LU R19, [R1+0x28c] ;  /* 0x00028c0001137983 */ /* 0x000ea40000300800 */
[----:B------:R-:W-:Y:S01]  /*23190*/  IMAD.MOV.U32 R11, RZ, RZ, R0 ;  /* 0x000000ffff0b7224 */ /* 0x000fe200078e0000 */
[----:B--2---:R0:W-:Y:S01]  /*231a0*/  STL.64 [R1+0x33f8], R18 ;  /* 0x0033f81201007387 */ /* 0x0041e20000100a00 */
[----:B----4-:R-:W-:Y:S03]  /*231b0*/  STL.64 [R1+0x33f0], R16 ;  /* 0x0033f01001007387 */ /* 0x010fe60000100a00 */
[----:B0-----:R-:W2:Y:S01]  /*231c0*/  LDL.64 R18, [R1+0x88] ;  /* 0x0000880001127983 */ /* 0x001ea20000100a00 */
[----:B---3--:R-:W-:Y:S02]  /*231d0*/  STL.64 [R1+0x20], R4 ;  /* 0x0000200401007387 */ /* 0x008fe40000100a00 */
[----:B------:R-:W-:Y:S02]  /*231e0*/  STL.64 [R1+0x28], R6 ;  /* 0x0000280601007387 */ /* 0x000fe40000100a00 */
[----:B------:R-:W0:Y:S04]  /*231f0*/  LDSM.16.M88.4 R4, [R27+0x18080] ;  /* 0x018080001b04783b */ /* 0x000e280000000200 */
[----:B0-----:R-:W-:Y:S01]  /*23200*/  STL.64 [R1], R4 ;  /* 0x0000000401007387 */ /* 0x001fe20000100a00 */
[----:B------:R-:W-:-:S02]  /*23210*/  IMAD.MOV.U32 R8, RZ, RZ, R4 ;  /* 0x000000ffff087224 */ /* 0x000fc400078e0004 */
[----:B------:R-:W-:Y:S01]  /*23220*/  STL.64 [R1+0x8], R6 ;  /* 0x0000080601007387 */ /* 0x000fe20000100a00 */
[----:B------:R-:W-:Y:S02]  /*23230*/  MOV R0, R5 ;  /* 0x0000000500007202 */ /* 0x000fe40000000f00 */
[----:B------:R-:W0:Y:S02]  /*23240*/  LDSM.16.M88.4 R4, [R27+0x1c080] ;  /* 0x01c080001b04783b */ /* 0x000e240000000200 */
[----:B------:R-:W1:Y:S02]  /*23250*/  LDSM.16.MT88.4 R24, [R28+0x6080] ;  /* 0x006080001c18783b */ /* 0x000e640000004200 */
[----:B0-----:R-:W-:Y:S02]  /*23260*/  STL [R1+0x313c], R6 ;  /* 0x00313c0601007387 */ /* 0x001fe40000100800 */
[----:B------:R-:W-:Y:S02]  /*23270*/  STL [R1+0x3138], R7 ;  /* 0x0031380701007387 */ /* 0x000fe40000100800 */
[----:B------:R0:W-:Y:S02]  /*23280*/  STL.64 [R1+0x3328], R4 ;  /* 0x0033280401007387 */ /* 0x0001e40000100a00 */
[----:B0-----:R-:W3:Y:S01]  /*23290*/  LDL.LU R4, [R1+0x250] ;  /* 0x0002500001047983 */ /* 0x001ee20000300800 */
[----:B------:R-:W3:Y:S02]  /*232a0*/  LDL.LU R5, [R1+0x254] ;  /* 0x0002540001057983 */ /* 0x000ee40000300800 */
[----:B------:R-:W3:Y:S02]  /*232b0*/  LDL.LU R6, [R1+0x258] ;  /* 0x0002580001067983 */ /* 0x000ee40000300800 */
[----:B------:R-:W3:Y:S01]  /*232c0*/  LDL.LU R7, [R1+0x25c] ;  /* 0x00025c0001077983 */ /* 0x000ee20000300800 */
[----:B-1----:R0:W-:Y:S01]  /*232d0*/  STL.64 [R1+0x32e0], R26 ;  /* 0x0032e01a01007387 */ /* 0x0021e20000100a00 */
[----:B------:R-:W-:Y:S03]  /*232e0*/  STL.64 [R1+0x32d8], R24 ;  /* 0x0032d81801007387 */ /* 0x000fe60000100a00 */
[----:B0-----:R-:W4:Y:S01]  /*232f0*/  LDL.LU.64 R26, [R1+0x68] ;  /* 0x00006800011a7983 */ /* 0x001f220000300a00 */
[----:B--2---:R-:W-:Y:S01]  /*23300*/  HMMA.16816.F32 R12, R20, R18, R12 ;  /* 0x00000012140c723c */ /* 0x004fe2000000180c */
[----:B------:R-:W-:-:S02]  /*23310*/  MOV R28, R19 ;  /* 0x00000013001c7202 */ /* 0x000fc40000000f00 */
[----:B------:R-:W2:Y:S01]  /*23320*/  LDL.LU.64 R18, [R1+0x33f8] ;  /* 0x0033f80001127983 */ /* 0x000ea20000300a00 */
[----:B------:R-:W2:Y:S11]  /*23330*/  LDL.LU.64 R16, [R1+0x33f0] ;  /* 0x0033f00001107983 */ /* 0x000eb60000300a00 */
[----:B------:R-:W-:Y:S08]  /*23340*/  @!UPT UIADD3 URZ, URZ, URZ, URZ ;  /* 0x0000003f3f3ff290 */ /* 0x000ff0000fffe03f */
[----:B------:R-:W-:Y:S01]  /*23350*/  STL [R1+0xc0], R12 ;  /* 0x0000c00c01007387 */ /* 0x000fe20000100800 */
[----:B------:R-:W-:Y:S02]  /*23360*/  MOV R3, R14 ;  /* 0x0000000e00037202 */ /* 0x000fe40000000f00 */
[----:B------:R-:W-:Y:S02]  /*23370*/  MOV R29, R15 ;  /* 0x0000000f001d7202 */ /* 0x000fe40000000f00 */
[----:B------:R-:W2:Y:S01]  /*23380*/  LDL.LU.64 R14, [R1+0x33e8] ;  /* 0x0033e800010e7983 */ /* 0x000ea20000300a00 */
[----:B------:R-:W-:-:S05]  /*23390*/  IMAD.MOV.U32 R2, RZ, RZ, R13 ;  /* 0x000000ffff027224 */ /* 0x000fca00078e000d */
[----:B------:R0:W-:Y:S01]  /*233a0*/  STL [R1+0x32b0], R2 ;  /* 0x0032b00201007387 */ /* 0x0001e20000100800 */
[C---:B--2---:R-:W-:Y:S01]  /*233b0*/  HMMA.16816.F32 R16, R20.reuse, R14, R16 ;  /* 0x0000000e1410723c */ /* 0x044fe20000001810 */
[----:B0-----:R-:W-:Y:S11]  /*233c0*/  MOV R2, R15 ;  /* 0x0000000f00027202 */ /* 0x001ff60000000f00 */
[----:B------:R-:W-:Y:S11]  /*233d0*/  @!UPT UIADD3 URZ, URZ, URZ, URZ ;  /* 0x0000003f3f3ff290 */ /* 0x000ff6000fffe03f */
[----:B------:R0:W-:Y:S01]  /*233e0*/  STL.64 [R1+0xe0], R16 ;  /* 0x0000e01001007387 */ /* 0x0001e20000100a00 */
[----:B------:R1:W-:Y:S02]  /*233f0*/  STL.64 [R1+0xe8], R18 ;  /* 0x0000e81201007387 */ /* 0x0003e40000100a00 */
[----:B0-----:R-:W-:Y:S01]  /*23400*/  IMAD.MOV.U32 R17, RZ, RZ, R14 ;  /* 0x000000ffff117224 */ /* 0x001fe200078e000e */
[----:B-1----:R-:W2:Y:S01]  /*23410*/  LDL.LU.64 R18, [R1+0x33e0] ;  /* 0x0033e00001127983 */ /* 0x002ea20000300a00 */
[----:B------:R-:W2:Y:S02]  /*23420*/  LDL.LU R16, [R1+0x33d8] ;  /* 0x0033d80001107983 */ /* 0x000ea40000300800 */
[----:B------:R-:W2:Y:S02]  /*23430*/  LDL.LU.64 R14, [R1+0x33d0] ;  /* 0x0033d000010e7983 */ /* 0x000ea40000300a00 */
[----:B------:R-:W2:Y:S01]  /*23440*/  LDL.LU.64 R12, [R1+0x33c8] ;  /* 0x0033c800010c7983 */ /* 0x000ea20000300a00 */
[----:B---3--:R-:W-:Y:S01]  /*23450*/  HMMA.16816.F32 R4, R20, R10, R4 ;  /* 0x0000000a1404723c */ /* 0x008fe20000001804 */
[----:B----4-:R-:W-:-:S07]  /*23460*/  IMAD.MOV.U32 R9, RZ, RZ, R27 ;  /* 0x000000ffff097224 */ /* 0x010fce00078e001b */
[----:B--2---:R-:W-:Y:S11]  /*23470*/  HMMA.16816.F32 R12, R20, R26, R12 ;  /* 0x0000001a140c723c */ /* 0x004ff6000000180c */
[----:B------:R-:W-:Y:S11]  /*23480*/  @!UPT UIADD3 URZ, URZ, URZ, URZ ;  /* 0x0000003f3f3ff290 */ /* 0x000ff6000fffe03f */
[----:B------:R-:W-:Y:S01]  /*23490*/  @!UPT UIADD3 URZ, URZ, URZ, URZ ;  /* 0x0000003f3f3ff290 */ /* 0x000fe2000fffe03f */
[----:B------:R0:W-:Y:S01]  /*234a0*/  STL.64 [R1+0x300], R12 ;  /* 0x0003000c01007387 */ /* 0x0001e20000100a00 */
[----:B------:R-:W-:Y:S02]  /*234b0*/  STL.64 [R1+0x308], R14 ;  /* 0x0003080e01007387 */ /* 0x000fe40000100a00 */
[----:B------:R-:W-:Y:S02]  /*234c0*/  STL.64 [R1+0x3398], R10 ;  /* 0x0033980a01007387 */ /* 0x000fe40000100a00 */
[----:B------:R-:W-:Y:S01]  /*234d0*/  STL [R1+0x3390], R8 ;  /* 0x0033900801007387 */ /* 0x000fe20000100800 */
[----:B------:R1:W-:Y:S01]  /*234e0*/  STL.64 [R1+0xf0], R4 ;  /* 0x0000f00401007387 */ /* 0x0003e20000100a00 */
[----:B------:R2:W-:Y:S02]  /*234f0*/  STL.64 [R1+0xf8], R6 ;  /* 0x0000f80601007387 */ /* 0x0005e40000100a00 */
[----:B------:R-:W3:Y:S02]  /*23500*/  LDL.LU R24, [R1+0x180] ;  /* 0x0001800001187983 */ /* 0x000ee40000300800 */
[----:B------:R-:W3:Y:S01]  /*23510*/  LDL.LU R25, [R1+0x184] ;  /* 0x0001840001197983 */ /* 0x000ee20000300800 */
[----:B0-----:R-:W-:-:S02]  /*23520*/  MOV R12, R26 ;  /* 0x0000001a000c7202 */ /* 0x001fc40000000f00 */
[----:B------:R-:W4:Y:S01]  /*23530*/  LDL.LU R26, [R1+0x188] ;  /* 0x00018800011a7983 */ /* 0x000f220000300800 */
[----:B------:R-:W4:Y:S02]  /*23540*/  LDL.LU R27, [R1+0x18c] ;  /* 0x00018c00011b7983 */ /* 0x000f240000300800 */
[----:B-1----:R-:W3:Y:S02]  /*23550*/  LDL.LU R4, [R1+0x1c0] ;  /* 0x0001c00001047983 */ /* 0x002ee40000300800 */
[----:B------:R-:W3:Y:S01]  /*23560*/  LDL.LU R5, [R1+0x1c4] ;  /* 0x0001c40001057983 */ /* 0x000ee20000300800 */
[----:B--2---:R-:W2:Y:S01]  /*23570*/  LDL.LU R6, [R1+0x1c8] ;  /* 0x0001c80001067983 */ /* 0x004ea20000300800 */
[----:B------:R-:W2:Y:S03]  /*23580*/  LDL.LU R7, [R1+0x1cc] ;  /* 0x0001cc0001077983 */ /* 0x000ea60000300800 */
[----:B--2---:R0:W-:Y:S01]  /*23590*/  STL.64 [R1+0x3338], R6 ;  /* 0x0033380601007387 */ /* 0x0041e20000100a00 */
[----:B---3--:R-:W-:Y:S01]  /*235a0*/  STL.64 [R1+0x3330], R4 ;  /* 0x0033300401007387 */ /* 0x008fe20000100a00 */
[----:B0-----:R-:W-:-:S02]  /*235b0*/  MOV R6, R12 ;  /* 0x0000000c00067202 */ /* 0x001fc40000000f00 */
[----:B------:R-:W-:-:S05]  /*235c0*/  MOV R7, R9 ;  /* 0x0000000900077202 */ /* 0x000fca0000000f00 */
[----:B------:R-:W-:Y:S01]  /*235d0*/  STL.64 [R1+0x33a0], R6 ;  /* 0x0033a00601007387 */ /* 0x000fe20000100a00 */
[----:B----4-:R-:W-:Y:S02]  /*235e0*/  STL.64 [R1+0x32f0], R26 ;  /* 0x0032f01a01007387 */ /* 0x010fe40000100a00 */
[----:B------:R0:W-:Y:S02]  /*235f0*/  STL.64 [R1+0x32e8], R24 ;  /* 0x0032e81801007387 */ /* 0x0001e40000100a00 */
[----:B0-----:R-:W2:Y:S01]  /*23600*/  LDL.LU R24, [R1+0x190] ;  /* 0x0001900001187983 */ /* 0x001ea20000300800 */
[----:B------:R-:W2:Y:S02]  /*23610*/  LDL.LU R25, [R1+0x194] ;  /* 0x0001940001197983 */ /* 0x000ea40000300800 */
[----:B------:R-:W3:Y:S02]  /*23620*/  LDL.LU R26, [R1+0x198] ;  /* 0x00019800011a7983 */ /* 0x000ee40000300800 */
[----:B------:R-:W3:Y:S02]  /*23630*/  LDL.LU R27, [R1+0x19c] ;  /* 0x00019c00011b7983 */ /* 0x000ee40000300800 */
[----:B---3--:R-:W-:Y:S01]  /*23640*/  STL.64 [R1+0x3300], R26 ;  /* 0x0033001a01007387 */ /* 0x008fe20000100a00 */
[----:B--2---:R0:W-:Y:S03]  /*23650*/  STL.64 [R1+0x32f8], R24 ;  /* 0x0032f81801007387 */ /* 0x0041e60000100a00 */
        /* <DEDUP_REMOVED lines=9> */
[----:B------:R-:W3:Y:S01]  /*236f0*/  LDL.LU R27, [R1+0x1bc] ;  /* 0x0001bc00011b7983 */ /* 0x000ee20000300800 */
[----:B------:R-:W4:Y:S01]  /*23700*/  LDL.LU R4, [R1+0x230] ;  /* 0x0002300001047983 */ /* 0x000f220000300800 */
[----:B------:R-:W4:Y:S02]  /*23710*/  LDL.LU R5, [R1+0x234] ;  /* 0x0002340001057983 */ /* 0x000f240000300800 */
[----:B------:R-:W2:Y:S02]  /*23720*/  LDL.LU R6, [R1+0x238] ;  /* 0x0002380001067983 */ /* 0x000ea40000300800 */
[----:B------:R-:W2:Y:S02]  /*23730*/  LDL.LU R7, [R1+0x23c] ;  /* 0x00023c0001077983 */ /* 0x000ea40000300800 */
[----:B--2---:R-:W-:Y:S01]  /*23740*/  STL.64 [R1+0x33b0], R6 ;  /* 0x0033b00601007387 */ /* 0x004fe20000100a00 */
[----:B----4-:R0:W-:Y:S03]  /*23750*/  STL.64 [R1+0x33a8], R4 ;  /* 0x0033a80401007387 */ /* 0x0101e60000100a00 */
[----:B0-----:R-:W2:Y:S01]  /*23760*/  LDL.LU R4, [R1+0x260] ;  /* 0x0002600001047983 */ /* 0x001ea20000300800 */
[----:B------:R-:W2:Y:S02]  /*23770*/  LDL.LU R5, [R1+0x264] ;  /* 0x0002640001057983 */ /* 0x000ea40000300800 */
[----:B------:R-:W2:Y:S02]  /*23780*/  LDL.LU R6, [R1+0x268] ;  /* 0x0002680001067983 */ /* 0x000ea40000300800 */
[----:B------:R-:W2:Y:S01]  /*23790*/  LDL.LU R7, [R1+0x26c] ;  /* 0x00026c0001077983 */ /* 0x000ea20000300800 */
[----:B------:R-:W4:Y:S01]  /*237a0*/  LDL.LU R12, [R1+0x210] ;  /* 0x00021000010c7983 */ /* 0x000f220000300800 */
[----:B------:R-:W4:Y:S02]  /*237b0*/  LDL.LU R13, [R1+0x214] ;  /* 0x00021400010d7983 */ /* 0x000f240000300800 */
[----:B------:R-:W4:Y:S02]  /*237c0*/  LDL.LU R14, [R1+0x218] ;  /* 0x00021800010e7983 */ /* 0x000f240000300800 */
[----:B------:R-:W4:Y:S01]  /*237d0*/  LDL.LU R15, [R1+0x21c] ;  /* 0x00021c00010f7983 */ /* 0x000f220000300800 */
[----:B------:R-:W2:Y:S01]  /*237e0*/  LDL.LU R8, [R1+0x220] ;  /* 0x0002200001087983 */ /* 0x000ea20000300800 */
[----:B------:R-:W2:Y:S02]  /*237f0*/  LDL.LU R9, [R1+0x224] ;  /* 0x0002240001097983 */ /* 0x000ea40000300800 */
[----:B------:R-:W2:Y:S02]  /*23800*/  LDL.LU R10, [R1+0x228] ;  /* 0x00022800010a7983 */ /* 0x000ea40000300800 */
[----:B------:R-:W2:Y:S01]  /*23810*/  LDL.LU R11, [R1+0x22c] ;  /* 0x00022c00010b7983 */ /* 0x000ea20000300800 */
[----:B---3--:R-:W-:Y:S01]  /*23820*/  STL.64 [R1+0x3348], R26 ;  /* 0x0033481a01007387 */ /* 0x008fe20000100a00 */
[----:B------:R0:W-:Y:S03]  /*23830*/  STL.64 [R1+0x3340], R24 ;  /* 0x0033401801007387 */ /* 0x0001e60000100a00 */
[----:B0-----:R-:W3:Y:S01]  /*23840*/  LDL.LU R24, [R1+0x1d0] ;  /* 0x0001d00001187983 */ /* 0x001ee20000300800 */
[----:B------:R-:W3:Y:S02]  /*23850*/  LDL.LU R25, [R1+0x1d4] ;  /* 0x0001d40001197983 */ /* 0x000ee40000300800 */
[----:B------:R-:W2:Y:S02]  /*23860*/  LDL.LU R26, [R1+0x1d8] ;  /* 0x0001d800011a7983 */ /* 0x000ea40000300800 */
[----:B------:R-:W2:Y:S02]  /*23870*/  LDL.LU R27, [R1+0x1dc] ;  /* 0x0001dc00011b7983 */ /* 0x000ea40000300800 */
[----:B--2---:R0:W-:Y:S01]  /*23880*/  STL.64 [R1+0x3358], R26 ;  /* 0x0033581a01007387 */ /* 0x0041e20000100a00 */
[----:B---3--:R-:W-:Y:S02]  /*23890*/  STL.64 [R1+0x3350], R24 ;  /* 0x0033501801007387 */ /* 0x008fe40000100a00 */
[----:B0-----:R-:W-:-:S02]  /*238a0*/  IMAD.MOV.U32 R26, RZ, RZ, R17 ;  /* 0x000000ffff1a7224 */ /* 0x001fc400078e0011 */
[----:B------:R-:W2:Y:S01]  /*238b0*/  LDL.LU R17, [R1+0x33c4] ;  /* 0x0033c40001117983 */ /* 0x000ea20000300800 */
[----:B------:R-:W3:Y:S02]  /*238c0*/  LDL R22, [R1+0x1514] ;  /* 0x0015140001167983 */ /* 0x000ee40000100800 */
[----:B------:R-:W3:Y:S01]  /*238d0*/  LDL R23, [R1+0x1510] ;  /* 0x0015100001177983 */ /* 0x000ee20000100800 */
[----:B------:R-:W-:Y:S01]  /*238e0*/  MOV R20, R18 ;  /* 0x0000001200147202 */ /* 0x000fe20000000f00 */
[----:B------:R-:W-:Y:S01]  /*238f0*/  IMAD.MOV.U32 R21, RZ, RZ, R19 ;  /* 0x000000ffff157224 */ /* 0x000fe200078e0013 */
[----:B---3--:R-:W-:Y:S01]  /*23900*/  STL.64 [R1+0x32c8], R22 ;  /* 0x0032c81601007387 */ /* 0x008fe20000100a00 */
[----:B------:R-:W2:Y:S02]  /*23910*/  LDL.LU R18, [R1+0x33c0] ;  /* 0x0033c00001127983 */ /* 0x000ea40000300800 */
[----:B------:R-:W2:Y:S02]  /*23920*/  LDL.LU R19, [R1+0x33bc] ;  /* 0x0033bc0001137983 */ /* 0x000ea40000300800 */
[----:B------:R0:W-:Y:S02]  /*23930*/  STL.64 [R1+0x3360], R20 ;  /* 0x0033601401007387 */ /* 0x0001e40000100a00 */
[----:B0-----:R-:W3:Y:S01]  /*23940*/  LDL.LU R20, [R1+0x1f0] ;  /* 0x0001f00001147983 */ /* 0x001ee20000300800 */
[----:B------:R-:W3:Y:S02]  /*23950*/  LDL.LU R21, [R1+0x1f4] ;  /* 0x0001f40001157983 */ /* 0x000ee40000300800 */
[----:B------:R-:W2:Y:S02]  /*23960*/  LDL.LU R22, [R1+0x1f8] ;  /* 0x0001f80001167983 */ /* 0x000ea40000300800 */
[----:B------:R-:W2:Y:S02]  /*23970*/  LDL.LU R23, [R1+0x1fc] ;  /* 0x0001fc0001177983 */ /* 0x000ea40000300800 */
[----:B--2---:R0:W-:Y:S01]  /*23980*/  STL.64 [R1+0x3370], R22 ;  /* 0x0033701601007387 */ /* 0x0041e20000100a00 */
[----:B---3--:R-:W-:Y:S03]  /*23990*/  STL.64 [R1+0x3368], R20 ;  /* 0x0033681401007387 */ /* 0x008fe60000100a00 */
[----:B0-----:R-:W2:Y:S01]  /*239a0*/  LDL.LU R22, [R1+0x88] ;  /* 0x0000880001167983 */ /* 0x001ea20000300800 */
[----:B------:R-:W-:-:S02]  /*239b0*/  MOV R23, R28 ;  /* 0x0000001c00177202 */ /* 0x000fc40000000f00 */
[----:B------:R-:W3:Y:S05]  /*239c0*/  LDL.LU R28, [R1+0x33b8] ;  /* 0x0033b800011c7983 */ /* 0x000eea0000300800 */
[----:B--2---:R-:W-:Y:S11]  /*239d0*/  HMMA.16816.F32 R4, R16, R22, R4 ;  /* 0x000000161004723c */ /* 0x004ff60000001804 */
[----:B------:R-:W-:Y:S11]  /*239e0*/  @!UPT UIADD3 URZ, URZ, URZ, URZ ;  /* 0x0000003f3f3ff290 */ /* 0x000ff6000fffe03f */
[----:B------:R-:W-:Y:S01]  /*239f0*/  @!UPT UIADD3 URZ, URZ, URZ, URZ ;  /* 0x0000003f3f3ff290 */ /* 0x000fe2000fffe03f */
[----:B------:R-:W-:Y:S01]  /*23a00*/  STL.64 [R1+0x2e0], R4 ;  /* 0x0002e00401007387 */ /* 0x000fe20000100a00 */
[----:B------:R0:W-:Y:S03]  /*23a10*/  STL.64 [R1+0x2e8], R6 ;  /* 0x0002e80601007387 */ /* 0x0001e60000100a00 */
[----:B0-----:R-:W2:Y:S01]  /*23a20*/  LDL.LU.64 R6, [R1+0x33b0] ;  /* 0x0033b00001067983 */ /* 0x001ea20000300a00 */
[----:B------:R-:W2:Y:S01]  /*23a30*/  LDL.LU.64 R4, [R1+0x33a8] ;  /* 0x0033a80001047983 */ /* 0x000ea20000300a00 */
[----:B------:R-:W-:-:S07]  /*23a40*/  MOV R27, R2 ;  /* 0x00000002001b7202 */ /* 0x000fce0000000f00 */
[C---:B--2---:R-:W-:Y:S11]  /*23a50*/  HMMA.16816.F32 R4, R16.reuse, R26, R4 ;  /* 0x0000001a1004723c */ /* 0x044ff60000001804 */
[----:B------:R-:W-:Y:S11]  /*23a60*/  @!UPT UIADD3 URZ, URZ, URZ, URZ ;  /* 0x0000003f3f3ff290 */ /* 0x000ff6000fffe03f */
[----:B------:R-:W-:Y:S01]  /*23a70*/  @!UPT UIADD3 URZ, URZ, URZ, URZ ;  /* 0x0000003f3f3ff290 */ /* 0x000fe2000fffe03f */
[----:B------:R-:W-:Y:S01]  /*23a80*/  STL.64 [R1+0x2d0], R4 ;  /* 0x0002d00401007387 */ /* 0x000fe20000100a00 */
[----:B------:R0:W-:Y:S03]  /*23a90*/  STL.64 [R1+0x2d8], R6 ;  /* 0x0002d80601007387 */ /* 0x0001e60000100a00 */
[----:B0-----:R-:W2:Y:S01]  /*23aa0*/  LDL.LU.64 R6, [R1+0x33a0] ;  /* 0x0033a00001067983 */ /* 0x001ea20000300a00 */
[----:B------:R0:W-:Y:S02]  /*23ab0*/  STL.64 [R1+0x3378], R26 ;  /* 0x0033781a01007387 */ /* 0x0001e40000100a00 */
[----:B------:R-:W3:Y:S02]  /*23ac0*/  LDL.LU R24, [R1+0x200] ;  /* 0x0002000001187983 */ /* 0x000ee40000300800 */
[----:B------:R-:W3:Y:S01]  /*23ad0*/  LDL.LU R25, [R1+0x204] ;  /* 0x0002040001197983 */ /* 0x000ee20000300800 */
[----:B0-----:R-:W3:Y:S01]  /*23ae0*/  LDL.LU R26, [R1+0x208] ;  /* 0x00020800011a7983 */ /* 0x001ee20000300800 */
[C---:B--2---:R-:W-:Y:S11]  /*23af0*/  HMMA.16816.F32 R8, R16.reuse, R6, R8 ;  /* 0x000000061008723c */ /* 0x044ff60000001808 */
[----:B------:R-:W-:Y:S11]  /*23b00*/  @!UPT UIADD3 URZ, URZ, URZ, URZ ;  /* 0x0000003f3f3ff290 */ /* 0x000ff6000fffe03f */
[----:B------:R-:W-:Y:S01]  /*23b10*/  @!UPT UIADD3 URZ, URZ, URZ, URZ ;  /* 0x0000003f3f3ff290 */ /* 0x000fe2000fffe03f */
[----:B------:R-:W-:Y:S01]  /*23b20*/  STL.64 [R1+0x2c0], R8 ;  /* 0x0002c00801007387 */ /* 0x000fe20000100a00 */
[----:B------:R0:W-:Y:S03]  /*23b30*/  STL.64 [R1+0x2c8], R10 ;  /* 0x0002c80a01007387 */ /* 0x0001e60000100a00 */
[----:B0-----:R-:W4:Y:S01]  /*23b40*/  LDL.LU.64 R10, [R1+0x3398] ;  /* 0x00339800010a7983 */ /* 0x001f220000300a00 */
[----:B------:R-:W2:Y:S01]  /*23b50*/  LDL.LU R8, [R1+0x3390] ;  /* 0x0033900001087983 */ /* 0x000ea20000300800 */
[----:B---3--:R-:W-:Y:S01]  /*23b60*/  MOV R27, R28 ;  /* 0x0000001c001b7202 */ /* 0x008fe20000000f00 */
[----:B----4-:R-:W-:Y:S01]  /*23b70*/  HMMA.16816.F32 R16, R16, R10, R12 ;  /* 0x0000000a1010723c */ /* 0x010fe2000000180c */
[----:B------:R-:W3:Y:S01]  /*23b80*/  LDL.LU.64 R14, [R1+0x3388] ;  /* 0x00338800010e7983 */ /* 0x000ee20000300a00 */
[----:B------:R-:W3:Y:S11]  /*23b90*/  LDL.LU.64 R12, [R1+0x3380] ;  /* 0x00338000010c7983 */ /* 0x000ef60000300a00 */
[----:B------:R-:W-:Y:S10]  /*23ba0*/  @!UPT UIADD3 URZ, URZ, URZ, URZ ;  /* 0x0000003f3f3ff290 */ /* 0x000ff4000fffe03f */
[----:B------:R-:W-:Y:S01]  /*23bb0*/  STL.64 [R1+0x260], R16 ;  /* 0x0002601001007387 */ /* 0x000fe20000100a00 */
[----:B------:R-:W-:Y:S01]  /*23bc0*/  STL.64 [R1+0x268], R18 ;  /* 0x0002681201007387 */ /* 0x000fe20000100a00 */
[C---:B---3--:R-:W-:Y:S02]  /*23bd0*/  HMMA.16816.F32 R20, R12.reuse, R22, R24 ;  /* 0x000000160c14723c */ /* 0x048fe40000001818 */
[----:B------:R-:W3:Y:S11]  /*23be0*/  LDL.LU.64 R26, [R1+0x3378] ;  /* 0x00337800011a7983 */ /* 0x000ef60000300a00 */
[----:B------:R-:W-:Y:S10]  /*23bf0*/  @!UPT UIADD3 URZ, URZ, URZ, URZ ;  /* 0x0000003f3f3ff290 */ /* 0x000ff4000fffe03f */
[----:B------:R-:W-:Y:S01]  /*23c00*/  STL.64 [R1+0x210], R20 ;  /* 0x0002101401007387 */ /* 0x000fe20000100a00 */
[----:B------:R0:W-:Y:S03]  /*23c10*/  STL.64 [R1+0x218], R22 ;  /* 0x0002181601007387 */ /* 0x0001e60000100a00 */
[----:B0-----:R-:W3:Y:S01]  /*23c20*/  LDL.LU.64 R22, [R1+0x3370] ;  /* 0x0033700001167983 */ /* 0x001ee20000300a00 */
[----:B------:R-:W3:Y:S02]  /*23c30*/  LDL.LU.64 R20, [R1+0x3368] ;  /* 0x0033680001147983 */ /* 0x000ee40000300a00 */
[C---:B---3--:R-:W-:Y:S01]  /*23c40*/  HMMA.16816.F32 R24, R12.reuse, R26, R20 ;  /* 0x0000001a0c18723c */ /* 0x048fe20000001814 */
[----:B------:R-:W3:Y:S11]  /*23c50*/  LDL.LU.64 R20, [R1+0x3360] ;  /* 0x0033600001147983 */ /* 0x000ef60000300a00 */
[----:B------:R-:W-:Y:S11]  /*23c60*/  @!UPT UIADD3 URZ, URZ, URZ, URZ ;  /* 0x0000003f3f3ff290 */ /* 0x000ff6000fffe03f */
[----:B------:R-:W-:Y:S01]  /*23c70*/  STL.64 [R1+0x250], R24 ;  /* 0x0002501801007387 */ /* 0x000fe20000100a00 */
[----:B------:R0:W-:Y:S01]  /*23c80*/  STL [R1+0x258], R26 ;  /* 0x0002581a01007387 */ /* 0x0001e20000100800 */
[----:B------:R-:W-:Y:S02]  /*23c90*/  MOV R28, R27 ;  /* 0x0000001b001c7202 */ /* 0x000fe40000000f00 */
[----:B0-----:R-:W4:Y:S01]  /*23ca0*/  LDL.LU.64 R26, [R1+0x3358] ;  /* 0x00335800011a7983 */ /* 0x001f220000300a00 */
[----:B------:R-:W4:Y:S02]  /*23cb0*/  LDL.LU.64 R24, [R1+0x3350] ;  /* 0x0033500001187983 */ /* 0x000f240000300a00 */
[C---:B----4-:R-:W-:Y:S01]  /*23cc0*/  HMMA.16816.F32 R4, R12.reuse, R6, R24 ;  /* 0x000000060c04723c */ /* 0x050fe20000001818 */
[----:B------:R-:W3:Y:S01]  /*23cd0*/  LDL.LU.64 R26, [R1+0x3348] ;  /* 0x00334800011a7983 */ /* 0x000ee20000300a00 */
[----:B------:R-:W3:Y:S11]  /*23ce0*/  LDL.LU.64 R24, [R1+0x3340] ;  /* 0x0033400001187983 */ /* 0x000ef60000300a00 */
[----:B------:R-:W-:Y:S10]  /*23cf0*/  @!UPT UIADD3 URZ, URZ, URZ, URZ ;  /* 0x0000003f3f3ff290 */ /* 0x000ff4000fffe03f */
[----:B------:R-:W-:Y:S01]  /*23d00*/  STL.64 [R1+0x2b0], R4 ;  /* 0x0002b00401007387 */ /* 0x000fe20000100a00 */
[----:B------:R0:W-:Y:S03]  /*23d10*/  STL.64 [R1+0x2b8], R6 ;  /* 0x0002b80601007387 */ /* 0x0001e60000100a00 */
[----:B0-----:R-:W4:Y:S01]  /*23d20*/  LDL.LU.64 R6, [R1+0x3338] ;  /* 0x0033380001067983 */ /* 0x001f220000300a00 */
[----:B------:R-:W4:Y:S02]  /*23d30*/  LDL.LU.64 R4, [R1+0x3330] ;  /* 0x0033300001047983 */ /* 0x000f240000300a00 */
[----:B--2---:R-:W-:Y:S01]  /*23d40*/  IMAD.MOV.U32 R16, RZ, RZ, R8 ;  /* 0x000000ffff107224 */ /* 0x004fe200078e0008 */
[----:B----4-:R-:W-:Y:S01]  /*23d50*/  HMMA.16816.F32 R12, R12, R10, R4 ;  /* 0x0000000a0c0c723c */ /* 0x010fe20000001804 */
[----:B------:R-:W2:Y:S01]  /*23d60*/  LDL.LU.64 R4, [R1+0x3328] ;  /* 0x0033280001047983 */ /* 0x000ea20000300a00 */
[----:B------:R-:W3:Y:S02]  /*23d70*/  LDL.LU.64 R10, [R1+0x3320] ;  /* 0x00332000010a7983 */ /* 0x000ee40000300a00 */
[----:B------:R-:W3:Y:S11]  /*23d80*/  LDL.LU.64 R8, [R1+0x3318] ;  /* 0x0033180001087983 */ /* 0x000ef60000300a00 */
[----:B------:R-:W-:Y:S08]  /*23d90*/  @!UPT UIADD3 URZ, URZ, URZ, URZ ;  /* 0x0000003f3f3ff290 */ /* 0x000ff0000fffe03f */
[----:B------:R0:W-:Y:S01]  /*23da0*/  STL.64 [R1+0x2a0], R12 ;  /* 0x0002a00c01007387 */ /* 0x0001e20000100a00 */
[----:B------:R1:W-:Y:S03]  /*23db0*/  STL.64 [R1+0x2a8], R14 ;  /* 0x0002a80e01007387 */ /* 0x0003e60000100a00 */
[----:B0-----:R-:W4:Y:S01]  /*23dc0*/  LDL.LU R12, [R1+0x140] ;  /* 0x00014000010c7983 */ /* 0x001f220000300800 */
[----:B------:R-:W4:Y:S02]  /*23dd0*/  LDL.LU R13, [R1+0x144] ;  /* 0x00014400010d7983 */ /* 0x000f240000300800 */
[----:B-1----:R-:W2:Y:S02]  /*23de0*/  LDL.LU R14, [R1+0x148] ;  /* 0x00014800010e7983 */ /* 0x002ea40000300800 */
[----:B------:R-:W2:Y:S01]  /*23df0*/  LDL.LU R15, [R1+0x14c] ;  /* 0x00014c00010f7983 */ /* 0x000ea20000300800 */
[C---:B---3--:R-:W-:Y:S11]  /*23e00*/  HMMA.16816.F32 R24, R8.reuse, R20, R24 ;  /* 0x000000140818723c */ /* 0x048ff60000001818 */
[----:B------:R-:W-:Y:S11]  /*23e10*/  @!UPT UIADD3 URZ, URZ, URZ, URZ ;  /* 0x0000003f3f3ff290 */ /* 0x000ff6000fffe03f */
[----:B------:R-:W-:Y:S02]  /*23e20*/  @!UPT UIADD3 URZ, URZ, URZ, URZ ;  /* 0x0000003f3f3ff290 */ /* 0x000fe4000fffe03f */
[----:B------:R-:W-:Y:S01]  /*23e30*/  MOV R7, R26 ;  /* 0x0000001a00077202 */ /* 0x000fe20000000f00 */
[----:B------:R-:W-:Y:S01]  /*23e40*/  IMAD.MOV.U32 R6, RZ, RZ, R25 ;  /* 0x000000ffff067224 */ /* 0x000fe200078e0019 */
[----:B--2---:R-:W-:Y:S01]  /*23e50*/  STL.64 [R1+0x32c0], R14 ;  /* 0x0032c00e01007387 */ /* 0x004fe20000100a00 */
[----:B----4-:R0:W-:Y:S03]  /*23e60*/  STL.64 [R1+0x32b8], R12 ;  /* 0x0032b80c01007387 */ /* 0x0101e60000100a00 */
[----:B0-----:R-:W2:Y:S01]  /*23e70*/  LDL.64 R12, [R1+0x20] ;  /* 0x00002000010c7983 */ /* 0x001ea20000100a00 */
[----:B------:R-:W-:Y:S02]  /*23e80*/  STL [R1+0x290], R24 ;  /* 0x0002901801007387 */ /* 0x000fe40000100800 */
[----:B------:R0:W-:Y:S02]  /*23e90*/  STL [R1+0x29c], R27 ;  /* 0x00029c1b01007387 */ /* 0x0001e40000100800 */
[----:B0-----:R-:W2:Y:S01]  /*23ea0*/  LDL.LU.64 R26, [R1+0x3310] ;  /* 0x00331000011a7983 */ /* 0x001ea20000300a00 */
[----:B------:R-:W2:Y:S02]  /*23eb0*/  LDL.LU.64 R24, [R1+0x3308] ;  /* 0x0033080001187983 */ /* 0x000ea40000300a00 */
[C---:B--2---:R-:W-:Y:S11]  /*23ec0*/  HMMA.16816.F32 R24, R8.reuse, R12, R24 ;  /* 0x0000000c0818723c */ /* 0x044ff60000001818 */
[----:B------:R-:W-:Y:S11]  /*23ed0*/  @!UPT UIADD3 URZ, URZ, URZ, URZ ;  /* 0x0000003f3f3ff290 */ /* 0x000ff6000fffe03f */
[----:B------:R-:W-:Y:S01]  /*23ee0*/  @!UPT UIADD3 URZ, URZ, URZ, URZ ;  /* 0x0000003f3f3ff290 */ /* 0x000fe2000fffe03f */
[----:B------:R-:W-:Y:S01]  /*23ef0*/  STL.64 [R1+0x280], R24 ;  /* 0x0002801801007387 */ /* 0x000fe20000100a00 */
[----:B------:R0:W-:Y:S03]  /*23f00*/  STL.64 [R1+0x288], R26 ;  /* 0x0002881a01007387 */ /* 0x0001e60000100a00 */
[----:B0-----:R-:W2:Y:S01]  /*23f10*/  LDL.LU.64 R26, [R1+0x3300] ;  /* 0x00330000011a7983 */ /* 0x001ea20000300a00 */
[----:B------:R-:W2:Y:S01]  /*23f20*/  LDL.LU.64 R24, [R1+0x32f8] ;  /* 0x0032f80001187983 */ /* 0x000ea20000300a00 */
[----:B------:R-:W-:Y:S01]  /*23f30*/  MOV R17, R0 ;  /* 0x0000000000117202 */ /* 0x000fe20000000f00 */
[----:B------:R0:W-:Y:S02]  /*23f40*/  STL.64 [R1+0x32d0], R12 ;  /* 0x0032d00c01007387 */ /* 0x0001e40000100a00 */
[----:B0-----:R-:W3:Y:S01]  /*23f50*/  LDL.LU R12, [R1+0x170] ;  /* 0x00017000010c7983 */ /* 0x001ee20000300800 */
[----:B------:R-:W3:Y:S02]  /*23f60*/  LDL.LU R13, [R1+0x174] ;  /* 0x00017400010d7983 */ /* 0x000ee40000300800 */
[----:B------:R-:W3:Y:S02]  /*23f70*/  LDL.LU R14, [R1+0x178] ;  /* 0x00017800010e7983 */ /* 0x000ee40000300800 */
[----:B------:R-:W3:Y:S01]  /*23f80*/  LDL.LU R15, [R1+0x17c] ;  /* 0x00017c00010f7983 */ /* 0x000ee20000300800 */
[C---:B--2---:R-:W-:Y:S11]  /*23f90*/  HMMA.16816.F32 R24, R8.reuse, R16, R24 ;  /* 0x000000100818723c */ /* 0x044ff60000001818 */
[----:B------:R-:W-:Y:S11]  /*23fa0*/  @!UPT UIADD3 URZ, URZ, URZ, URZ ;  /* 0x0000003f3f3ff290 */ /* 0x000ff6000fffe03f */
[----:B------:R-:W-:Y:S01]  /*23fb0*/  @!UPT UIADD3 URZ, URZ, URZ, URZ ;  /* 0x0000003f3f3ff290 */ /* 0x000fe2000fffe03f */
[----:B------:R-:W-:Y:S01]  /*23fc0*/  STL.64 [R1+0x270], R24 ;  /* 0x0002701801007387 */ /* 0x000fe20000100a00 */
[----:B------:R0:W-:Y:S03]  /*23fd0*/  STL.64 [R1+0x278], R26 ;  /* 0x0002781a01007387 */ /* 0x0001e60000100a00 */
[----:B0-----:R-:W2:Y:S01]  /*23fe0*/  LDL.LU.64 R26, [R1+0x32f0] ;  /* 0x0032f000011a7983 */ /* 0x001ea20000300a00 */
[----:B------:R-:W2:Y:S02]  /*23ff0*/  LDL.LU.64 R24, [R1+0x32e8] ;  /* 0x0032e80001187983 */ /* 0x000ea40000300a00 */
[----:B--2---:R-:W-:Y:S01]  /*24000*/  HMMA.16816.F32 R8, R8, R4, R24 ;  /* 0x000000040808723c */ /* 0x004fe20000001818 */
[----:B------:R-:W3:Y:S01]  /*24010*/  LDL.LU.64 R26, [R1+0x32e0] ;  /* 0x0032e000011a7983 */ /* 0x000ee20000300a00 */
[----:B------:R-:W3:Y:S11]  /*24020*/  LDL.LU.64 R24, [R1+0x32d8] ;  /* 0x0032d80001187983 */ /* 0x000ef60000300a00 */
[----:B------:R-:W-:Y:S10]  /*24030*/  @!UPT UIADD3 URZ, URZ, URZ, URZ ;  /* 0x0000003f3f3ff290 */ /* 0x000ff4000fffe03f */
[----:B------:R0:W-:Y:S01]  /*24040*/  STL.64 [R1+0x240], R8 ;  /* 0x0002400801007387 */ /* 0x0001e20000100a00 */
[----:B------:R1:W-:Y:S03]  /*24050*/  STL.64 [R1+0x248], R10 ;  /* 0x0002480a01007387 */ /* 0x0003e60000100a00 */
[----:B0-----:R-:W2:Y:S01]  /*24060*/  LDL.LU R8, [R1+0x150] ;  /* 0x0001500001087983 */ /* 0x001ea20000300800 */
[----:B------:R-:W2:Y:S02]  /*24070*/  LDL.LU R9, [R1+0x154] ;  /* 0x0001540001097983 */ /* 0x000ea40000300800 */
[----:B-1----:R-:W2:Y:S02]  /*24080*/  LDL.LU R10, [R1+0x158] ;  /* 0x00015800010a7983 */ /* 0x002ea40000300800 */
[----:B------:R-:W2:Y:S01]  /*24090*/  LDL.LU R11, [R1+0x15c] ;  /* 0x00015c00010b7983 */ /* 0x000ea20000300800 */
[C---:B---3--:R-:W-:Y:S01]  /*240a0*/  HMMA.16816.F32 R20, R24.reuse, R20, R12 ;  /* 0x000000141814723c */ /* 0x048fe2000000180c */
[----:B------:R-:W2:Y:S11]  /*240b0*/  LDL.LU.64 R12, [R1+0x32d0] ;  /* 0x0032d000010c7983 */ /* 0x000eb60000300a00 */
[----:B------:R-:W-:Y:S11]  /*240c0*/  @!UPT UIADD3 URZ, URZ, URZ, URZ ;  /* 0x0000003f3f3ff290 */ /* 0x000ff6000fffe03f */
[----:B------:R-:W-:Y:S01]  /*240d0*/  STL.64 [R1+0x230], R20 ;  /* 0x0002301401007387 */ /* 0x000fe20000100a00 */
[----:B------:R0:W-:Y:S03]  /*240e0*/  STL.64 [R1+0x238], R22 ;  /* 0x0002381601007387 */ /* 0x0001e60000100a00 */
[----:B0-----:R-:W3:Y:S01]  /*240f0*/  LDL.LU.64 R22, [R1+0x32c8] ;  /* 0x0032c80001167983 */ /* 0x001ee20000300a00 */
[C---:B--2---:R-:W-:Y:S01]  /*24100*/  HMMA.16816.F32 R8, R24.reuse, R12, R8 ;  /* 0x0000000c1808723c */ /* 0x044fe20000001808 */
[----:B------:R-:W-:Y:S01]  /*24110*/  MOV R2, R12 ;  /* 0x0000000c00027202 */ /* 0x000fe20000000f00 */
[----:B------:R-:W-:Y:S11]  /*24120*/  IMAD.MOV.U32 R0, RZ, RZ, R13 ;  /* 0x000000ffff007224 */ /* 0x000ff600078e000d */
[----:B------:R-:W-:Y:S10]  /*24130*/  @!UPT UIADD3 URZ, URZ, URZ, URZ ;  /* 0x0000003f3f3ff290 */ /* 0x000ff4000fffe03f */
[----:B------:R-:W-:Y:S01]  /*24140*/  STL.64 [R1+0x220], R8 ;  /* 0x0002200801007387 */ /* 0x000fe20000100a00 */
[----:B------:R-:W-:Y:S02]  /*24150*/  STL.64 [R1+0x228], R10 ;  /* 0x0002280a01007387 */ /* 0x000fe40000100a00 */
[----:B------:R-:W2:Y:S02]  /*24160*/  LDL.LU.64 R14, [R1+0x32c0] ;  /* 0x0032c000010e7983 */ /* 0x000ea40000300a00 */
[----:B------:R-:W2:Y:S01]  /*24170*/  LDL.LU.64 R12, [R1+0x32b8] ;  /* 0x0032b800010c7983 */ /* 0x000ea20000300a00 */
[----:B---3--:R-:W0:Y:S04]  /*24180*/  LDSM.16.MT88.4 R8, [R22+0x6000] ;  /* 0x006000001608783b */ /* 0x008e280000004200 */
[----:B0-----:R-:W-:Y:S01]  /*24190*/  STL.64 [R1+0x3298], R10 ;  /* 0x0032980a01007387 */ /* 0x001fe20000100a00 */
[----:B------:R0:W-:Y:S03]  /*241a0*/  STL.64 [R1+0x3290], R8 ;  /* 0x0032900801007387 */ /* 0x0001e60000100a00 */
[----:B0-----:R-:W3:Y:S01]  /*241b0*/  LDL.LU R8, [R1+0x130] ;  /* 0x0001300001087983 */ /* 0x001ee20000300800 */
[----:B------:R-:W3:Y:S02]  /*241c0*/  LDL.LU R9, [R1+0x134] ;  /* 0x0001340001097983 */ /* 0x000ee40000300800 */
[----:B------:R-:W3:Y:S02]  /*241d0*/  LDL.LU R10, [R1+0x138] ;  /* 0x00013800010a7983 */ /* 0x000ee40000300800 */
[----:B------:R-:W3:Y:S01]  /*241e0*/  LDL.LU R11, [R1+0x13c] ;  /* 0x00013c00010b7983 */ /* 0x000ee20000300800 */
[C---:B--2---:R-:W-:Y:S01]  /*241f0*/  HMMA.16816.F32 R16, R24.reuse, R16, R12 ;  /* 0x000000101810723c */ /* 0x044fe2000000180c */
[----:B------:R-:W0:Y:S04]  /*24200*/  LDSM.16.MT88.4 R12, [R22+0x6080] ;  /* 0x00608000160c783b */ /* 0x000e280000004200 */
[----:B0-----:R-:W-:Y:S11]  /*24210*/  STL.64 [R1+0x3250], R14 ;  /* 0x0032500e01007387 */ /* 0x001ff60000100a00 */
[----:B------:R-:W-:Y:S07]  /*24220*/  @!UPT UIADD3 URZ, URZ, URZ, URZ ;  /* 0x0000003f3f3ff290 */ /* 0x000fee000fffe03f */
[----:B------:R-:W-:Y:S02]  /*24230*/  STL.64 [R1+0x200], R16 ;  /* 0x0002001001007387 */ /* 0x000fe40000100a00 */
[----:B------:R-:W-:Y:S02]  /*24240*/  STL.64 [R1+0x208], R18 ;  /* 0x0002081201007387 */ /* 0x000fe40000100a00 */
[----:B------:R-:W0:Y:S04]  /*24250*/  LDSM.16.MT88.4 R16, [R23+0x6000] ;  /* 0x006000001710783b */ /* 0x000e280000004200 */
[----:B------:R-:W1:Y:S04]  /*24260*/  LDSM.16.MT88.4 R20, [R23+0x6080] ;  /* 0x006080001714783b */ /* 0x000e680000004200 */
[----:B------:R-:W-:Y:S01]  /*24270*/  STL.64 [R1+0x3248], R12 ;  /* 0x0032480c01007387 */ /* 0x000fe20000100a00 */
[----:B---3--:R-:W-:Y:S03]  /*24280*/  HMMA.16816.F32 R8, R24, R4, R8 ;  /* 0x000000041808723c */ /* 0x008fe60000001808 */
[----:B0-----:R-:W-:Y:S01]  /*24290*/  STL.64 [R1+0x3210], R18 ;  /* 0x0032101201007387 */ /* 0x001fe20000100a00 */
[----:B------:R-:W-:Y:S02]  /*242a0*/  STL.64 [R1+0x3208], R16 ;  /* 0x0032081001007387 */ /* 0x000fe40000100a00 */
[----:B------:R-:W-:Y:S02]  /*242b0*/  STL.64 [R1+0x3260], R6 ;  /* 0x0032600601007387 */ /* 0x000fe40000100a00 */
[----:B------:R-:W-:Y:S11]  /*242c0*/  STL.64 [R1+0x3258], R4 ;  /* 0x0032580401007387 */ /* 0x000ff60000100a00 */
[----:B------:R-:W-:Y:S04]  /*242d0*/  @!UPT UIADD3 URZ, URZ, URZ, URZ ;  /* 0x0000003f3f3ff290 */ /* 0x000fe8000fffe03f */
[----:B------:R-:W-:Y:S01]  /*242e0*/  STL.64 [R1+0x1c0], R8 ;  /* 0x0001c00801007387 */ /* 0x000fe20000100a00 */
[----:B------:R-:W-:Y:S02]  /*242f0*/  STL.64 [R1+0x1c8], R10 ;  /* 0x0001c80a01007387 */ /* 0x000fe40000100a00 */
[----:B-1----:R-:W-:Y:S02]  /*24300*/  STL.64 [R1+0x31c8], R22 ;  /* 0x0031c81601007387 */ /* 0x002fe40000100a00 */
[----:B------:R0:W-:Y:S02]  /*24310*/  STL.64 [R1+0x31c0], R20 ;  /* 0x0031c01401007387 */ /* 0x0001e40000100a00 */
[----:B0-----:R-:W2:Y:S01]  /*24320*/  LDL.LU R20, [R1+0x90] ;  /* 0x0000900001147983 */ /* 0x001ea20000300800 */
[----:B------:R-:W2:Y:S02]  /*24330*/  LDL.LU R21, [R1+0x94] ;  /* 0x0000940001157983 */ /* 0x000ea40000300800 */
[----:B------:R-:W3:Y:S02]  /*24340*/  LDL.LU R22, [R1+0x98] ;  /* 0x0000980001167983 */ /* 0x000ee40000300800 */
[----:B------:R-:W3:Y:S02]  /*24350*/  LDL.LU R23, [R1+0x9c] ;  /* 0x00009c0001177983 */ /* 0x000ee40000300800 */
[----:B---3--:R-:W-:Y:S01]  /*24360*/  STL.64 [R1+0x31d8], R22 ;  /* 0x0031d81601007387 */ /* 0x008fe20000100a00 */
[----:B--2---:R0:W-:Y:S02]  /*24370*/  STL.64 [R1+0x31d0], R20 ;  /* 0x0031d01401007387 */ /* 0x0041e40000100a00 */
[----:B0-----:R-:W-:-:S02]  /*24380*/  MOV R20, R2 ;  /* 0x0000000200147202 */ /* 0x001fc40000000f00 */
[----:B------:R-:W-:Y:S01]  /*24390*/  MOV R21, R0 ;  /* 0x0000000000157202 */ /* 0x000fe20000000f00 */
[----:B------:R-:W2:Y:S01]  /*243a0*/  LDL.LU R2, [R1+0x32b0] ;  /* 0x0032b00001027983 */ /* 0x000ea20000300800 */
[----:B------:R-:W3:Y:S03]  /*243b0*/  LDL.LU R0, [R1+0x32ac] ;  /* 0x0032ac0001007983 */ /* 0x000ee60000300800 */
[----:B------:R-:W-:Y:S01]  /*243c0*/  STL.64 [R1+0x3288], R20 ;  /* 0x0032881401007387 */ /* 0x000fe20000100a00 */
[----:B------:R-:W4:Y:S02]  /*243d0*/  LDL.LU R16, [R1+0xd0] ;  /* 0x0000d00001107983 */ /* 0x000f240000300800 */
[----:B------:R-:W4:Y:S02]  /*243e0*/  LDL.LU R17, [R1+0xd4] ;  /* 0x0000d40001117983 */ /* 0x000f240000300800 */
[----:B------:R-:W2:Y:S01]  /*243f0*/  LDL.LU R18, [R1+0xd8] ;  /* 0x0000d80001127983 */ /* 0x000ea20000300800 */
[----:B------:R-:W2:Y:S04]  /*24400*/  LDL.LU R19, [R1+0xdc] ;  /* 0x0000dc0001137983 */ /* 0x000ea80000300800 */
[----:B---3--:R-:W0:Y:S04]  /*24410*/  LDSM.16.MT88.4 R24, [R0+0x6000] ;  /* 0x006000000018783b */ /* 0x008e280000004200 */
[----:B------:R-:W1:Y:S04]  /*24420*/  LDSM.16.MT88.4 R8, [R0+0x6080] ;  /* 0x006080000008783b */ /* 0x000e680000004200 */
[----:B--2---:R-:W-:Y:S01]  /*24430*/  STL.64 [R1+0x3220], R18 ;  /* 0x0032201201007387 */ /* 0x004fe20000100a00 */
[----:B----4-:R2:W-:Y:S03]  /*24440*/  STL.64 [R1+0x3218], R16 ;  /* 0x0032181001007387 */ /* 0x0105e60000100a00 */
[----:B--2---:R-:W2:Y:S01]  /*24450*/  LDL.LU R16, [R1+0x100] ;  /* 0x0001000001107983 */ /* 0x004ea20000300800 */
        /* <DEDUP_REMOVED lines=9> */
[----:B--2---:R-:W2:Y:S01]  /*244f0*/  LDL.LU R12, [R1+0x310] ;  /* 0x00031000010c7983 */ /* 0x004ea20000300800 */
[----:B------:R-:W2:Y:S02]  /*24500*/  LDL.LU R13, [R1+0x314] ;  /* 0x00031400010d7983 */ /* 0x000ea40000300800 */
[----:B------:R-:W4:Y:S02]  /*24510*/  LDL.LU R14, [R1+0x318] ;  /* 0x00031800010e7983 */ /* 0x000f240000300800 */
[----:B------:R-:W4:Y:S02]  /*24520*/  LDL.LU R15, [R1+0x31c] ;  /* 0x00031c00010f7983 */ /* 0x000f240000300800 */
[----:B----4-:R-:W-:Y:S01]  /*24530*/  STL.64 [R1+0x3280], R14 ;  /* 0x0032800e01007387 */ /* 0x010fe20000100a00 */
[----:B--2---:R2:W-:Y:S03]  /*24540*/  STL.64 [R1+0x3278], R12 ;  /* 0x0032780c01007387 */ /* 0x0045e60000100a00 */
[----:B--2---:R-:W2:Y:S01]  /*24550*/  LDL.LU R12, [R1+0x320] ;  /* 0x00032000010c7983 */ /* 0x004ea20000300800 */
[----:B------:R-:W2:Y:S02]  /*24560*/  LDL.LU R13, [R1+0x324] ;  /* 0x00032400010d7983 */ /* 0x000ea40000300800 */
[----:B------:R-:W2:Y:S02]  /*24570*/  LDL.LU R14, [R1+0x328] ;  /* 0x00032800010e7983 */ /* 0x000ea40000300800 */
[----:B------:R-:W2:Y:S01]  /*24580*/  LDL.LU R15, [R1+0x32c] ;  /* 0x00032c00010f7983 */ /* 0x000ea20000300800 */
[----:B------:R-:W4:Y:S01]  /*24590*/  LDL.LU R20, [R1+0x330] ;  /* 0x0003300001147983 */ /* 0x000f220000300800 */
[----:B------:R-:W4:Y:S02]  /*245a0*/  LDL.LU R21, [R1+0x334] ;  /* 0x0003340001157983 */ /* 0x000f240000300800 */
[----:B------:R-:W4:Y:S02]  /*245b0*/  LDL.LU R22, [R1+0x338] ;  /* 0x0003380001167983 */ /* 0x000f240000300800 */
[----:B------:R-:W4:Y:S01]  /*245c0*/  LDL.LU R23, [R1+0x33c] ;  /* 0x00033c0001177983 */ /* 0x000f220000300800 */
[----:B------:R-:W2:Y:S01]  /*245d0*/  LDL.LU.64 R4, [R1] ;  /* 0x0000000001047983 */ /* 0x000ea20000300a00 */
[----:B---3--:R-:W-:Y:S02]  /*245e0*/  STL.64 [R1+0x3230], R18 ;  /* 0x0032301201007387 */ /* 0x008fe40000100a00 */
[----:B------:R3:W-:Y:S02]  /*245f0*/  STL.64 [R1+0x3228], R16 ;  /* 0x0032281001007387 */ /* 0x0007e40000100a00 */
[----:B---3--:R-:W3:Y:S01]  /*24600*/  LDL.LU R16, [R1+0x110] ;  /* 0x0001100001107983 */ /* 0x008ee20000300800 */
[----:B------:R-:W3:Y:S02]  /*24610*/  LDL.LU R17, [R1+0x114] ;  /* 0x0001140001117983 */ /* 0x000ee40000300800 */
[----:B------:R-:W2:Y:S02]  /*24620*/  LDL.LU R18, [R1+0x118] ;  /* 0x0001180001127983 */ /* 0x000ea40000300800 */
[----:B------:R-:W2:Y:S02]  /*24630*/  LDL.LU R19, [R1+0x11c] ;  /* 0x00011c0001137983 */ /* 0x000ea40000300800 */
[----:B--2---:R-:W-:Y:S01]  /*24640*/  STL.64 [R1+0x3240], R18 ;  /* 0x0032401201007387 */ /* 0x004fe20000100a00 */
[----:B---3--:R2:W-:Y:S03]  /*24650*/  STL.64 [R1+0x3238], R16 ;  /* 0x0032381001007387 */ /* 0x0085e60000100a00 */
[----:B--2---:R-:W2:Y:S01]  /*24660*/  LDL.LU R16, [R1+0x120] ;  /* 0x0001200001107983 */ /* 0x004ea20000300800 */
[----:B------:R-:W2:Y:S02]  /*24670*/  LDL.LU R17, [R1+0x124] ;  /* 0x0001240001117983 */ /* 0x000ea40000300800 */
[----:B------:R-:W2:Y:S02]  /*24680*/  LDL.LU R18, [R1+0x128] ;  /* 0x0001280001127983 */ /* 0x000ea40000300800 */
[----:B------:R-:W2:Y:S01]  /*24690*/  LDL.LU R19, [R1+0x12c] ;  /* 0x00012c0001137983 */ /* 0x000ea20000300800 */
[----:B0-----:R-:W-:Y:S01]  /*246a0*/  STL.64 [R1+0x3190], R26 ;  /* 0x0031901a01007387 */ /* 0x001fe20000100a00 */
[----:B------:R0:W-:Y:S03]  /*246b0*/  STL.64 [R1+0x3188], R24 ;  /* 0x0031881801007387 */ /* 0x0001e60000100a00 */
[----:B0-----:R-:W3:Y:S01]  /*246c0*/  LDL.LU R24, [R1+0xc0] ;  /* 0x0000c00001187983 */ /* 0x001ee20000300800 */
[----:B------:R-:W-:-:S02]  /*246d0*/  MOV R26, R3 ;  /* 0x00000003001a7202 */ /* 0x000fc40000000f00 */
[----:B------:R-:W-:Y:S01]  /*246e0*/  MOV R27, R29 ;  /* 0x0000001d001b7202 */ /* 0x000fe20000000f00 */
[----:B------:R-:W-:Y:S02]  /*246f0*/  IMAD.MOV.U32 R25, RZ, RZ, R2 ;  /* 0x000000ffff197224 */ /* 0x000fe400078e0002 */
[----:B------:R-:W2:Y:S01]  /*24700*/  LDL.LU R2, [R1+0x32a8] ;  /* 0x0032a80001027983 */ /* 0x000ea20000300800 */
[----:B------:R-:W2:Y:S02]  /*24710*/  LDL.LU R3, [R1+0x32a4] ;  /* 0x0032a40001037983 */ /* 0x000ea40000300800 */
[----:B------:R-:W2:Y:S02]  /*24720*/  LDL.LU R29, [R1+0x32a0] ;  /* 0x0032a000011d7983 */ /* 0x000ea40000300800 */
[----:B------:R-:W-:Y:S01]  /*24730*/  STL.64 [R1+0x31e8], R26 ;  /* 0x0031e81a01007387 */ /* 0x000fe20000100a00 */
[----:B---3--:R0:W-:Y:S04]  /*24740*/  STL.64 [R1+0x31e0], R24 ;  /* 0x0031e01801007387 */ /* 0x0081e80000100a00 */
[----:B0-----:R-:W3:Y:S01]  /*24750*/  LDL.LU R24, [R1+0xa0] ;  /* 0x0000a00001187983 */ /* 0x001ee20000300800 */
[----:B------:R-:W3:Y:S02]  /*24760*/  LDL.LU R25, [R1+0xa4] ;  /* 0x0000a40001197983 */ /* 0x000ee40000300800 */
[----:B------:R-:W2:Y:S02]  /*24770*/  LDL.LU R26, [R1+0xa8] ;  /* 0x0000a800011a7983 */ /* 0x000ea40000300800 */
[----:B------:R-:W2:Y:S02]  /*24780*/  LDL.LU R27, [R1+0xac] ;  /* 0x0000ac00011b7983 */ /* 0x000ea40000300800 */
[----:B--2---:R-:W-:Y:S01]  /*24790*/  STL.64 [R1+0x31f8], R26 ;  /* 0x0031f81a01007387 */ /* 0x004fe20000100a00 */
[----:B---3--:R0:W-:Y:S03]  /*247a0*/  STL.64 [R1+0x31f0], R24 ;  /* 0x0031f01801007387 */ /* 0x0081e60000100a00 */
[----:B0-----:R-:W4:Y:S01]  /*247b0*/  LDL.LU.64 R24, [R1+0x30] ;  /* 0x0000300001187983 */ /* 0x001f220000300a00 */
[----:B-1----:R-:W-:Y:S02]  /*247c0*/  STL.64 [R1+0x40], R8 ;  /* 0x0000400801007387 */ /* 0x002fe40000100a00 */
[----:B------:R0:W-:Y:S02]  /*247d0*/  STL.64 [R1+0x48], R10 ;  /* 0x0000480a01007387 */ /* 0x0001e40000100a00 */
[----:B0-----:R-:W4:Y:S01]  /*247e0*/  LDL.LU.64 R10, [R1+0x3298] ;  /* 0x00329800010a7983 */ /* 0x001f220000300a00 */
[----:B------:R-:W4:Y:S02]  /*247f0*/  LDL.LU.64 R8, [R1+0x3290] ;  /* 0x0032900001087983 */ /* 0x000f240000300a00 */
[----:B------:R-:W-:Y:S01]  /*24800*/  STL [R1+0x2fe0], R0 ;  /* 0x002fe00001007387 */ /* 0x000fe20000100800 */
[C---:B----4-:R-:W-:Y:S11]  /*24810*/  HMMA.16816.F32 R20, R8.reuse, R24, R20 ;  /* 0x000000180814723c */ /* 0x050ff60000001814 */
[----:B------:R-:W-:Y:S11]  /*24820*/  @!UPT UIADD3 URZ, URZ, URZ, URZ ;  /* 0x0000003f3f3ff290 */ /* 0x000ff6000fffe03f */
[----:B------:R-:W-:Y:S01]  /*24830*/  @!UPT UIADD3 URZ, URZ, URZ, URZ ;  /* 0x0000003f3f3ff290 */ /* 0x000fe2000fffe03f */
[----:B------:R0:W-:Y:S01]  /*24840*/  STL.64 [R1+0x1f0], R20 ;  /* 0x0001f01401007387 */ /* 0x0001e20000100a00 */
[----:B------:R-:W-:Y:S03]  /*24850*/  STL.64 [R1+0x1f8], R22 ;  /* 0x0001f81601007387 */ /* 0x000fe60000100a00 */
[----:B0-----:R-:W2:Y:S02]  /*24860*/  LDL.LU.64 R20, [R1+0x3288] ;  /* 0x0032880001147983 */ /* 0x001ea40000300a00 */
[C---:B--2---:R-:W-:Y:S11]  /*24870*/  HMMA.16816.F32 R12, R8.reuse, R20, R12 ;  /* 0x00000014080c723c */ /* 0x044ff6000000180c */
[----:B------:R-:W-:Y:S11]  /*24880*/  @!UPT UIADD3 URZ, URZ, URZ, URZ ;  /* 0x0000003f3f3ff290 */ /* 0x000ff6000fffe03f */
[----:B------:R-:W-:Y:S01]  /*24890*/  @!UPT UIADD3 URZ, URZ, URZ, URZ ;  /* 0x0000003f3f3ff290 */ /* 0x000fe2000fffe03f */
[----:B------:R-:W-:Y:S01]  /*248a0*/  STL.64 [R1+0x1e0], R12 ;  /* 0x0001e00c01007387 */ /* 0x000fe20000100a00 */
[----:B------:R0:W-:Y:S03]  /*248b0*/  STL.64 [R1+0x1e8], R14 ;  /* 0x0001e80e01007387 */ /* 0x0001e60000100a00 */
[----:B0-----:R-:W2:Y:S01]  /*248c0*/  LDL.LU.64 R14, [R1+0x3280] ;  /* 0x00328000010e7983 */ /* 0x001ea20000300a00 */
[----:B------:R-:W2:Y:S02]  /*248d0*/  LDL.LU.64 R12, [R1+0x3278] ;  /* 0x00327800010c7983 */ /* 0x000ea40000300a00 */
[----:B------:R-:W-:Y:S01]  /*248e0*/  IMAD.MOV.U32 R22, RZ, RZ, R4 ;  /* 0x000000ffff167224 */ /* 0x000fe200078e0004 */
[----:B------:R-:W-:Y:S01]  /*248f0*/  MOV R0, R5 ;  /* 0x0000000500007202 */ /* 0x000fe20000000f00 */
[C---:B--2---:R-:W-:Y:S11]  /*24900*/  HMMA.16816.F32 R12, R8.reuse, R4, R12 ;  /* 0x00000004080c723c */ /* 0x044ff6000000180c */
[----:B------:R-:W-:Y:S11]  /*24910*/  @!UPT UIADD3 URZ, URZ, URZ, URZ ;  /* 0x0000003f3f3ff290 */ /* 0x000ff6000fffe03f */
[----:B------:R-:W-:Y:S01]  /*24920*/  @!UPT UIADD3 URZ, URZ, URZ, URZ ;  /* 0x0000003f3f3ff290 */ /* 0x000fe2000fffe03f */
[----:B------:R-:W-:Y:S01]  /*24930*/  STL.64 [R1+0x1d0], R12 ;  /* 0x0001d00c01007387 */ /* 0x000fe20000100a00 */
[----:B------:R0:W-:Y:S03]  /*24940*/  STL.64 [R1+0x1d8], R14 ;  /* 0x0001d80e01007387 */ /* 0x0001e60000100a00 */
[----:B0-----:R-:W2:Y:S01]  /*24950*/  LDL.LU.64 R14, [R1+0x3270] ;  /* 0x00327000010e7983 */ /* 0x001ea20000300a00 */
[----:B------:R-:W2:Y:S02]  /*24960*/  LDL.LU.64 R12, [R1+0x3268] ;  /* 0x00326800010c7983 */ /* 0x000ea40000300a00 */
[----:B------:R-:W3:Y:S02]  /*24970*/  LDL.LU.64 R6, [R1+0x3260] ;  /* 0x0032600001067983 */ /* 0x000ee40000300a00 */
[----:B------:R-:W2:Y:S02]  /*24980*/  LDL.LU.64 R4, [R1+0x3258] ;  /* 0x0032580001047983 */ /* 0x000ea40000300a00 */
[----:B--2---:R-:W-:Y:S01]  /*24990*/  HMMA.16816.F32 R8, R8, R4, R12 ;  /* 0x000000040808723c */ /* 0x004fe2000000180c */
[----:B------:R-:W2:Y:S01]  /*249a0*/  LDL.LU.64 R14, [R1+0x3250] ;  /* 0x00325000010e7983 */ /* 0x000ea20000300a00 */
[----:B------:R-:W2:Y:S11]  /*249b0*/  LDL.LU.64 R12, [R1+0x3248] ;  /* 0x00324800010c7983 */ /* 0x000eb60000300a00 */
[----:B------:R-:W-:Y:S10]  /*249c0*/  @!UPT UIADD3 URZ, URZ, URZ, URZ ;  /* 0x0000003f3f3ff290 */ /* 0x000ff4000fffe03f */
[----:B------:R-:W-:Y:S01]  /*249d0*/  STL.64 [R1+0x1b0], R8 ;  /* 0x0001b00801007387 */ /* 0x000fe20000100a00 */
[----:B------:R-:W-:Y:S01]  /*249e0*/  STL.64 [R1+0x1b8], R10 ;  /* 0x0001b80a01007387 */ /* 0x000fe20000100a00 */
[C---:B--2---:R-:W-:Y:S11]  /*249f0*/  HMMA.16816.F32 R16, R12.reuse, R24, R16 ;  /* 0x000000180c10723c */ /* 0x044ff60000001810 */
[----:B------:R-:W-:Y:S11]  /*24a00*/  @!UPT UIADD3 URZ, URZ, URZ, URZ ;  /* 0x0000003f3f3ff290 */ /* 0x000ff6000fffe03f */
[----:B------:R-:W-:Y:S01]  /*24a10*/  @!UPT UIADD3 URZ, URZ, URZ, URZ ;  /* 0x0000003f3f3ff290 */ /* 0x000fe2000fffe03f */
[----:B------:R-:W-:Y:S01]  /*24a20*/  STL.64 [R1+0x1a0], R16 ;  /* 0x0001a01001007387 */ /* 0x000fe20000100a00 */
[----:B------:R0:W-:Y:S03]  /*24a30*/  STL.64 [R1+0x1a8], R18 ;  /* 0x0001a81201007387 */ /* 0x0001e60000100a00 */
        /* <DEDUP_REMOVED lines=10> */
[----:B------:R-:W-:Y:S01]  /*24ae0*/  IMAD.MOV.U32 R9, RZ, RZ, R0 ;  /* 0x000000ffff097224 */ /* 0x000fe200078e0000 */
[----:B------:R0:W-:Y:S04]  /*24af0*/  STL.64 [R1+0x3200], R20 ;  /* 0x0032001401007387 */ /* 0x0001e80000100a00 */
[----:B0-----:R-:W4:Y:S01]  /*24b00*/  LDL.LU R20, [R1+0xb0] ;  /* 0x0000b00001147983 */ /* 0x001f220000300800 */
[----:B------:R-:W4:Y:S02]  /*24b10*/  LDL.LU R21, [R1+0xb4] ;  /* 0x0000b40001157983 */ /* 0x000f240000300800 */
[----:B------:R-:W4:Y:S02]  /*24b20*/  LDL.LU R22, [R1+0xb8] ;  /* 0x0000b80001167983 */ /* 0x000f240000300800 */
[----:B------:R-:W4:Y:S01]  /*24b30*/  LDL.LU R23, [R1+0xbc] ;  /* 0x0000bc0001177983 */ /* 0x000f220000300800 */
        /* <DEDUP_REMOVED lines=8> */
[----:B------:R-:W4:Y:S01]  /*24bc0*/  LDL.LU.64 R18, [R1+0x3210] ;  /* 0x0032100001127983 */ /* 0x000f220000300a00 */
[----:B------:R-:W4:Y:S01]  /*24bd0*/  LDL.LU.64 R16, [R1+0x3208] ;  /* 0x0032080001107983 */ /* 0x000f220000300a00 */
[----:B------:R-:W-:Y:S11]  /*24be0*/  MOV R0, R25 ;  /* 0x0000001900007202 */ /* 0x000ff60000000f00 */
[----:B------:R-:W-:Y:S09]  /*24bf0*/  @!UPT UIADD3 URZ, URZ, URZ, URZ ;  /* 0x0000003f3f3ff290 */ /* 0x000ff2000fffe03f */
[----:B------:R0:W-:Y:S01]  /*24c00*/  STL.64 [R1+0x170], R12 ;  /* 0x0001700c01007387 */ /* 0x0001e20000100a00 */
[----:B------:R1:W-:Y:S03]  /*24c10*/  STL.64 [R1+0x178], R14 ;  /* 0x0001780e01007387 */ /* 0x0003e60000100a00 */
[----:B0-----:R-:W2:Y:S01]  /*24c20*/  LDL.LU R12, [R1+0x50] ;  /* 0x00005000010c7983 */ /* 0x001ea20000300800 */
[----:B-1----:R-:W-:Y:S01]  /*24c30*/  IMAD.MOV.U32 R15, RZ, RZ, R2 ;  /* 0x000000ffff0f7224 */ /* 0x002fe200078e0002 */
[----:B------:R-:W-:Y:S01]  /*24c40*/  MOV R2, R24 ;  /* 0x0000001800027202 */ /* 0x000fe20000000f00 */
[C---:B----4-:R-:W-:Y:S11]  /*24c50*/  HMMA.16816.F32 R20, R16.reuse, R24, R20 ;  /* 0x000000181014723c */ /* 0x050ff60000001814 */
[----:B------:R-:W-:Y:S11]  /*24c60*/  @!UPT UIADD3 URZ, URZ, URZ, URZ ;  /* 0x0000003f3f3ff290 */ /* 0x000ff6000fffe03f */
[----:B------:R-:W-:Y:S01]  /*24c70*/  @!UPT UIADD3 URZ, URZ, URZ, URZ ;  /* 0x0000003f3f3ff290 */ /* 0x000fe2000fffe03f */
[----:B------:R0:W-:Y:S01]  /*24c80*/  STL.64 [R1+0x160], R20 ;  /* 0x0001601401007387 */ /* 0x0001e20000100a00 */
[----:B------:R1:W-:Y:S03]  /*24c90*/  STL.64 [R1+0x168], R22 ;  /* 0x0001681601007387 */ /* 0x0003e60000100a00 */
[----:B0-----:R-:W1:Y:S01]  /*24ca0*/  LDL.LU.64 R20, [R1+0x3200] ;  /* 0x0032000001147983 */ /* 0x001e620000300a00 */
[----:B------:R-:W1:Y:S02]  /*24cb0*/  LDL.LU.64 R26, [R1+0x31f8] ;  /* 0x0031f800011a7983 */ /* 0x000e640000300a00 */
[----:B------:R-:W1:Y:S02]  /*24cc0*/  LDL.LU.64 R24, [R1+0x31f0] ;  /* 0x0031f00001187983 */ /* 0x000e640000300a00 */
[C---:B-1----:R-:W-:Y:S01]  /*24cd0*/  HMMA.16816.F32 R20, R16.reuse, R20, R24 ;  /* 0x000000141014723c */ /* 0x042fe20000001818 */
[----:B------:R-:W4:Y:S01]  /*24ce0*/  LDL.LU.64 R26, [R1+0x31e8] ;  /* 0x0031e800011a7983 */ /* 0x000f220000300a00 */
[----:B------:R-:W4:Y:S11]  /*24cf0*/  LDL.LU.64 R24, [R1+0x31e0] ;  /* 0x0031e00001187983 */ /* 0x000f360000300a00 */
[----:B------:R-:W-:Y:S10]  /*24d00*/  @!UPT UIADD3 URZ, URZ, URZ, URZ ;  /* 0x0000003f3f3ff290 */ /* 0x000ff4000fffe03f */
[----:B------:R-:W-:Y:S01]  /*24d10*/  STL.64 [R1+0x150], R20 ;  /* 0x0001501401007387 */ /* 0x000fe20000100a00 */
[----:B------:R0:W-:Y:S03]  /*24d20*/  STL.64 [R1+0x158], R22 ;  /* 0x0001581601007387 */ /* 0x0001e60000100a00 */
[----:B0-----:R-:W2:Y:S01]  /*24d30*/  LDL.LU.64 R22, [R1+0x31d8] ;  /* 0x0031d80001167983 */ /* 0x001ea20000300a00 */
[----:B------:R-:W2:Y:S02]  /*24d40*/  LDL.LU.64 R20, [R1+0x31d0] ;  /* 0x0031d00001147983 */ /* 0x000ea40000300a00 */
[----:B------:R-:W3:Y:S01]  /*24d50*/  LDL R11, [R1+0x640] ;  /* 0x00064000010b7983 */ /* 0x000ee20000100800 */
[C---:B--2---:R-:W-:Y:S11]  /*24d60*/  HMMA.16816.F32 R20, R16.reuse, R8, R20 ;  /* 0x000000081014723c */ /* 0x044ff60000001814 */
[----:B------:R-:W-:Y:S11]  /*24d70*/  @!UPT UIADD3 URZ, URZ, URZ, URZ ;  /* 0x0000003f3f3ff290 */ /* 0x000ff6000fffe03f */
[----:B------:R-:W-:Y:S01]  /*24d80*/  @!UPT UIADD3 URZ, URZ, URZ, URZ ;  /* 0x0000003f3f3ff290 */ /* 0x000fe2000fffe03f */
[----:B------:R-:W-:Y:S01]  /*24d90*/  STL.64 [R1+0x80], R20 ;  /* 0x0000801401007387 */ /* 0x000fe20000100a00 */
[----:B------:R0:W-:Y:S03]  /*24da0*/  STL.64 [R1+0x88], R22 ;  /* 0x0000881601007387 */ /* 0x0001e60000100a00 */
[----:B0-----:R-:W4:Y:S01]  /*24db0*/  LDL.LU.64 R22, [R1+0x31c8] ;  /* 0x0031c80001167983 */ /* 0x001f220000300a00 */
[----:B------:R-:W4:Y:S01]  /*24dc0*/  LDL.LU.64 R20, [R1+0x31c0] ;  /* 0x0031c00001147983 */ /* 0x000f220000300a00 */
[----:B------:R-:W-:Y:S02]  /*24dd0*/  MOV R13, R29 ;  /* 0x0000001d000d7202 */ /* 0x000fe40000000f00 */
[----:B------:R-:W-:Y:S01]  /*24de0*/  MOV R14, R3 ;  /* 0x00000003000e7202 */ /* 0x000fe20000000f00 */
[----:B---3--:R-:W-:Y:S01]  /*24df0*/  STL [R1+0x31b0], R11 ;  /* 0x0031b00b01007387 */ /* 0x008fe20000100800 */
[----:B------:R0:W-:Y:S02]  /*24e00*/  STL.64 [R1+0x31a8], R8 ;  /* 0x0031a80801007387 */ /* 0x0001e40000100a00 */
[----:B------:R-:W-:Y:S02]  /*24e10*/  STL.64 [R1+0x31a0], R6 ;  /* 0x0031a00601007387 */ /* 0x000fe40000100a00 */
[----:B------:R4:W-:Y:S01]  /*24e20*/  STL.64 [R1+0x3198], R4 ;  /* 0x0031980401007387 */ /* 0x0009e20000100a00 */
[----:B0-----:R-:W-:Y:S07]  /*24e30*/  HMMA.16816.F32 R8, R16, R4, R12 ;  /* 0x000000041008723c */ /* 0x001fee000000180c */
[----:B------:R-:W-:Y:S01]  /*24e40*/  IMAD.MOV.U32 R16, RZ, RZ, R2 ;  /* 0x000000ffff107224 */ /* 0x000fe200078e0002 */
[----:B------:R-:W-:Y:S11]  /*24e50*/  MOV R17, R0 ;  /* 0x0000000000117202 */ /* 0x000ff60000000f00 */
[----:B------:R-:W-:Y:S04]  /*24e60*/  @!UPT UIADD3 URZ, URZ, URZ, URZ ;  /* 0x0000003f3f3ff290 */ /* 0x000fe8000fffe03f */
[----:B------:R-:W-:Y:S01]  /*24e70*/  STL.64 [R1+0x70], R8 ;  /* 0x0000700801007387 */ /* 0x000fe20000100a00 */
[----:B------:R-:W-:Y:S02]  /*24e80*/  STL.64 [R1+0x78], R10 ;  /* 0x0000780a01007387 */ /* 0x000fe40000100a00 */
[----:B------:R0:W-:Y:S01]  /*24e90*/  STL.64 [R1+0x31b8], R16 ;  /* 0x0031b81001007387 */ /* 0x0001e20000100a00 */
[C---:B----4-:R-:W-:Y:S11]  /*24ea0*/  HMMA.16816.F32 R4, R20.reuse, R16, R24 ;  /* 0x000000101404723c */ /* 0x050ff60000001818 */
[----:B------:R-:W-:Y:S11]  /*24eb0*/  @!UPT UIADD3 URZ, URZ, URZ, URZ ;  /* 0x0000003f3f3ff290 */ /* 0x000ff6000fffe03f */
[----:B------:R-:W-:Y:S02]  /*24ec0*/  @!UPT UIADD3 URZ, URZ, URZ, URZ ;  /* 0x0000003f3f3ff290 */ /* 0x000fe4000fffe03f */
[----:B------:R-:W-:Y:S01]  /*24ed0*/  MOV R0, R4 ;  /* 0x0000000400007202 */ /* 0x000fe20000000f00 */
[----:B------:R-:W-:Y:S01]  /*24ee0*/  IMAD.MOV.U32 R29, RZ, RZ, R5 ;  /* 0x000000ffff1d7224 */ /* 0x000fe200078e0005 */
[----:B------:R-:W2:Y:S01]  /*24ef0*/  LDL.LU R4, [R1+0x300] ;  /* 0x0003000001047983 */ /* 0x000ea20000300800 */
[----:B------:R-:W-:Y:S01]  /*24f00*/  MOV R3, R6 ;  /* 0x0000000600037202 */ /* 0x000fe20000000f00 */
[----:B------:R-:W2:Y:S01]  /*24f10*/  LDL.LU R5, [R1+0x304] ;  /* 0x0003040001057983 */ /* 0x000ea20000300800 */
[----:B------:R-:W-:Y:S01]  /*24f20*/  MOV R2, R7 ;  /* 0x0000000700027202 */ /* 0x000fe20000000f00 */
[----:B------:R-:W2:Y:S01]  /*24f30*/  LDL.LU R6, [R1+0x308] ;  /* 0x0003080001067983 */ /* 0x000ea20000300800 */
[----:B------:R-:W2:Y:S02]  /*24f40*/  LDL.LU R7, [R1+0x30c] ;  /* 0x00030c0001077983 */ /* 0x000ea40000300800 */
[----:B0-----:R-:W3:Y:S02]  /*24f50*/  LDL.LU R16, [R1+0xe0] ;  /* 0x0000e00001107983 */ /* 0x001ee40000300800 */
[----:B------:R-:W3:Y:S01]  /*24f60*/  LDL.LU R17, [R1+0xe4] ;  /* 0x0000e40001117983 */ /* 0x000ee20000300800 */
[----:B------:R-:W3:Y:S01]  /*24f70*/  LDL.LU R18, [R1+0xe8] ;  /* 0x0000e80001127983 */ /* 0x000ee20000300800 */
[----:B------:R-:W3:Y:S02]  /*24f80*/  LDL.LU R19, [R1+0xec] ;  /* 0x0000ec0001137983 */ /* 0x000ee40000300800 */
[----:B------:R-:W3:Y:S02]  /*24f90*/  LDL.LU.64 R8, [R1+0x20] ;  /* 0x0000200001087983 */ /* 0x000ee40000300a00 */
[----:B------:R-:W4:Y:S02]  /*24fa0*/  LDL R15, [R1+0x1514] ;  /* 0x00151400010f7983 */ /* 0x000f240000100800 */
[----:B----4-:R0:W-:Y:S01]  /*24fb0*/  STL [R1+0x3150], R15 ;  /* 0x0031500f01007387 */ /* 0x0101e20000100800 */
[----:B------:R-:W4:Y:S02]  /*24fc0*/  LDL.LU R12, [R1+0x260] ;  /* 0x00026000010c7983 */ /* 0x000f240000300800 */
[----:B------:R-:W4:Y:S02]  /*24fd0*/  LDL.LU R13, [R1+0x264] ;  /* 0x00026400010d7983 */ /* 0x000f240000300800 */
[----:B------:R-:W2:Y:S01]  /*24fe0*/  LDL.LU R14, [R1+0x268] ;  /* 0x00026800010e7983 */ /* 0x000ea20000300800 */
[----:B0-----:R-:W2:Y:S01]  /*24ff0*/  LDL.LU R15, [R1+0x26c] ;  /* 0x00026c00010f7983 */ /* 0x001ea20000300800 */
[----:B------:R-:W3:Y:S02]  /*25000*/  LDL.LU R24, [R1+0xf0] ;  /* 0x0000f00001187983 */ /* 0x000ee40000300800 */
[----:B------:R-:W3:Y:S02]  /*25010*/  LDL.LU R25, [R1+0xf4] ;  /* 0x0000f40001197983 */ /* 0x000ee40000300800 */
[----:B------:R-:W3:Y:S01]  /*25020*/  LDL.LU R26, [R1+0xf8] ;  /* 0x0000f800011a7983 */ /* 0x000ee20000300800 */
[----:B------:R-:W3:Y:S04]  /*25030*/  LDL.LU R27, [R1+0xfc] ;  /* 0x0000fc00011b7983 */ /* 0x000ee80000300800 */
[----:B--2---:R-:W-:Y:S01]  /*25040*/  STL.64 [R1+0x3160], R14 ;  /* 0x0031600e01007387 */ /* 0x004fe20000100a00 */
[----:B----4-:R0:W-:Y:S03]  /*25050*/  STL.64 [R1+0x3158], R12 ;  /* 0x0031580c01007387 */ /* 0x0101e60000100a00 */
[----:B0-----:R-:W2:Y:S01]  /*25060*/  LDL.LU R12, [R1+0x2c0] ;  /* 0x0002c000010c7983 */ /* 0x001ea20000300800 */
[----:B------:R-:W2:Y:S02]  /*25070*/  LDL.LU R13, [R1+0x2c4] ;  /* 0x0002c400010d7983 */ /* 0x000ea40000300800 */
[----:B------:R-:W4:Y:S02]  /*25080*/  LDL.LU R14, [R1+0x2c8] ;  /* 0x0002c800010e7983 */ /* 0x000f240000300800 */
[----:B------:R-:W4:Y:S01]  /*25090*/  LDL.LU R15, [R1+0x2cc] ;  /* 0x0002cc00010f7983 */ /* 0x000f220000300800 */
[----:B---3--:R-:W-:Y:S01]  /*250a0*/  HMMA.16816.F32 R16, R20, R8, R16 ;  /* 0x000000081410723c */ /* 0x008fe20000001810 */
[----:B----4-:R-:W-:Y:S01]  /*250b0*/  STL.64 [R1+0x3170], R14 ;  /* 0x0031700e01007387 */ /* 0x010fe20000100a00 */
[----:B--2---:R0:W-:Y:S03]  /*250c0*/  STL.64 [R1+0x3168], R12 ;  /* 0x0031680c01007387 */ /* 0x0041e60000100a00 */
[----:B0-----:R-:W2:Y:S01]  /*250d0*/  LDL.LU R12, [R1+0x2d0] ;  /* 0x0002d000010c7983 */ /* 0x001ea20000300800 */
[----:B------:R-:W2:Y:S02]  /*250e0*/  LDL.LU R13, [R1+0x2d4] ;  /* 0x0002d400010d7983 */ /* 0x000ea40000300800 */
[----:B------:R-:W3:Y:S02]  /*250f0*/  LDL.LU R14, [R1+0x2d8] ;  /* 0x0002d800010e7983 */ /* 0x000ee40000300800 */
[----:B------:R-:W3:Y:S01]  /*25100*/  LDL.LU R15, [R1+0x2dc] ;  /* 0x0002dc00010f7983 */ /* 0x000ee20000300800 */
[----:B------:R-:W-:Y:S01]  /*25110*/  MOV R10, R9 ;  /* 0x00000009000a7202 */ /* 0x000fe20000000f00 */
[----:B---3--:R-:W-:Y:S01]  /*25120*/  STL.64 [R1+0x3180], R14 ;  /* 0x0031800e01007387 */ /* 0x008fe20000100a00 */
[----:B--2---:R0:W-:Y:S03]  /*25130*/  STL.64 [R1+0x3178], R12 ;  /* 0x0031780c01007387 */ /* 0x0041e60000100a00 */
[----:B0-----:R-:W2:Y:S01]  /*25140*/  LDL.LU R12, [R1+0x2e0] ;  /* 0x0002e000010c7983 */ /* 0x001ea20000300800 */
[----:B------:R-:W2:Y:S02]  /*25150*/  LDL.LU R13, [R1+0x2e4] ;  /* 0x0002e400010d7983 */ /* 0x000ea40000300800 */
[----:B------:R-:W2:Y:S02]  /*25160*/  LDL.LU R14, [R1+0x2e8] ;  /* 0x0002e800010e7983 */ /* 0x000ea40000300800 */
[----:B------:R-:W2:Y:S01]  /*25170*/  LDL.LU R15, [R1+0x2ec] ;  /* 0x0002ec00010f7983 */ /* 0x000ea20000300800 */
[----:B------:R-:W-:Y:S01]  /*25180*/  STL [R1+0x3084], R2 ;  /* 0x0030840201007387 */ /* 0x000fe20000100800 */
[----:B------:R-:W-:Y:S02]  /*25190*/  STL [R1+0x3080], R3 ;  /* 0x0030800301007387 */ /* 0x000fe40000100800 */
[----:B------:R-:W-:Y:S02]  /*251a0*/  STL [R1+0x307c], R29 ;  /* 0x00307c1d01007387 */ /* 0x000fe40000100800 */
[----:B------:R-:W-:Y:S01]  /*251b0*/  STL [R1+0x3078], R0 ;  /* 0x0030780001007387 */ /* 0x000fe20000100800 */
[----:B------:R0:W-:Y:S01]  /*251c0*/  STL.64 [R1+0x50], R16 ;  /* 0x0000501001007387 */ /* 0x0001e20000100a00 */
[----:B------:R1:W-:Y:S03]  /*251d0*/  STL.64 [R1+0x58], R18 ;  /* 0x0000581201007387 */ /* 0x0003e60000100a00 */
[----:B0-----:R-:W2:Y:S01]  /*251e0*/  LDL.LU.64 R16, [R1+0x31b8] ;  /* 0x0031b80001107983 */ /* 0x001ea20000300a00 */
[----:B-1----:R-:W-:-:S02]  /*251f0*/  IMAD.MOV.U32 R18, RZ, RZ, R8 ;  /* 0x000000ffff127224 */ /* 0x002fc400078e0008 */
[----:B------:R-:W3:Y:S02]  /*25200*/  LDL.LU R11, [R1+0x31b0] ;  /* 0x0031b000010b7983 */ /* 0x000ee40000300800 */
[----:B------:R-:W4:Y:S02]  /*25210*/  LDL.LU.64 R8, [R1+0x31a8] ;  /* 0x0031a80001087983 */ /* 0x000f240000300a00 */
[C---:B----4-:R-:W-:Y:S11]  /*25220*/  HMMA.16816.F32 R4, R20.reuse, R8, R4 ;  /* 0x000000081404723c */ /* 0x050ff60000001804 */
[----:B------:R-:W-:Y:S11]  /*25230*/  @!UPT UIADD3 URZ, URZ, URZ, URZ ;  /* 0x0000003f3f3ff290 */ /* 0x000ff6000fffe03f */
[----:B------:R-:W-:Y:S02]  /*25240*/  @!UPT UIADD3 URZ, URZ, URZ, URZ ;  /* 0x0000003f3f3ff290 */ /* 0x000fe4000fffe03f */
[----:B------:R-:W-:Y:S02]  /*25250*/  MOV R29, R6 ;  /* 0x00000006001d7202 */ /* 0x000fe40000000f00 */
[----:B------:R-:W-:Y:S02]  /*25260*/  MOV R0, R7 ;  /* 0x0000000700007202 */ /* 0x000fe40000000f00 */
[----:B------:R-:W-:Y:S01]  /*25270*/  MOV R2, R4 ;  /* 0x0000000400027202 */ /* 0x000fe20000000f00 */
[----:B------:R-:W-:Y:S01]  /*25280*/  IMAD.MOV.U32 R3, RZ, RZ, R5 ;  /* 0x000000ffff037224 */ /* 0x000fe200078e0005 */
[----:B------:R-:W4:Y:S01]  /*25290*/  LDL.LU.64 R6, [R1+0x31a0] ;  /* 0x0031a00001067983 */ /* 0x000f220000300a00 */
[----:B------:R-:W2:Y:S02]  /*252a0*/  LDL.LU.64 R4, [R1+0x3198] ;  /* 0x0031980001047983 */ /* 0x000ea40000300a00 */
[----:B--2---:R-:W-:Y:S01]  /*252b0*/  HMMA.16816.F32 R20, R20, R4, R24 ;  /* 0x000000041414723c */ /* 0x004fe20000001818 */
[----:B------:R-:W2:Y:S01]  /*252c0*/  LDL.LU.64 R26, [R1+0x3190] ;  /* 0x00319000011a7983 */ /* 0x000ea20000300a00 */
[----:B------:R-:W2:Y:S11]  /*252d0*/  LDL.LU.64 R24, [R1+0x3188] ;  /* 0x0031880001187983 */ /* 0x000eb60000300a00 */
[----:B------:R-:W-:Y:S10]  /*252e0*/  @!UPT UIADD3 URZ, URZ, URZ, URZ ;  /* 0x0000003f3f3ff290 */ /* 0x000ff4000fffe03f */
[----:B------:R-:W-:Y:S01]  /*252f0*/  STL.64 [R1+0xd0], R20 ;  /* 0x0000d01401007387 */ /* 0x000fe20000100a00 */
[----:B------:R-:W-:Y:S01]  /*25300*/  STL.64 [R1+0xd8], R22 ;  /* 0x0000d81601007387 */ /* 0x000fe20000100a00 */
[----:B--2---:R-:W-:Y:S11]  /*25310*/  HMMA.16816.F32 R12, R24, R16, R12 ;  /* 0x00000010180c723c */ /* 0x004ff6000000180c */
[----:B------:R-:W-:Y:S11]  /*25320*/  @!UPT UIADD3 URZ, URZ, URZ, URZ ;  /* 0x0000003f3f3ff290 */ /* 0x000ff6000fffe03f */
[----:B------:R-:W-:Y:S01]  /*25330*/  @!UPT UIADD3 URZ, URZ, URZ, URZ ;  /* 0x0000003f3f3ff290 */ /* 0x000fe2000fffe03f */
[----:B------:R-:W-:Y:S01]  /*25340*/  STL.64 [R1+0x140], R12 ;  /* 0x0001400c01007387 */ /* 0x000fe20000100a00 */
[----:B------:R0:W-:Y:S03]  /*25350*/  STL.64 [R1+0x148], R14 ;  /* 0x0001480e01007387 */ /* 0x0001e60000100a00 */
[----:B0-----:R-:W2:Y:S01]  /*25360*/  LDL.LU.64 R14, [R1+0x3180] ;  /* 0x00318000010e7983 */ /* 0x001ea20000300a00 */
[----:B------:R-:W2:Y:S02]  /*25370*/  LDL.LU.64 R12, [R1+0x3178] ;  /* 0x00317800010c7983 */ /* 0x000ea40000300a00 */
[----:B------:R-:W-:Y:S01]  /*25380*/  IMAD.MOV.U32 R20, RZ, RZ, R18 ;  /* 0x000000ffff147224 */ /* 0x000fe200078e0012 */
[----:B------:R-:W-:-:S07]  /*25390*/  MOV R21, R10 ;  /* 0x0000000a00157202 */ /* 0x000fce0000000f00 */
        /* <DEDUP_REMOVED lines=15> */
[----:B------:R-:W2:Y:S11]  /*25490*/  LDL.LU R15, [R1+0x3150] ;  /* 0x00315000010f7983 */ /* 0x000eb60000300800 */
[----:B------:R-:W-:Y:S11]  /*254a0*/  @!UPT UIADD3 URZ, URZ, URZ, URZ ;  /* 0x0000003f3f3ff290 */ /* 0x000ff6000fffe03f */
[----:B------:R0:W-:Y:S01]  /*254b0*/  STL.64 [R1+0x110], R24 ;  /* 0x0001101801007387 */ /* 0x0001e20000100a00 */
[----:B------:R1:W-:Y:S03]  /*254c0*/  STL.64 [R1+0x118], R26 ;  /* 0x0001181a01007387 */ /* 0x0003e60000100a00 */
[----:B0-----:R-:W2:Y:S01]  /*254d0*/  LDL.LU.64 R24, [R1+0x40] ;  /* 0x0000400001187983 */ /* 0x001ea20000300a00 */
[----:B-1----:R-:W2:Y:S02]  /*254e0*/  LDL.LU.64 R26, [R1+0x48] ;  /* 0x00004800011a7983 */ /* 0x002ea40000300a00 */
[----:B----4-:R-:W-:Y:S02]  /*254f0*/  STL.64 [R1+0x3148], R6 ;  /* 0x0031480601007387 */ /* 0x010fe40000100a00 */
[----:B------:R0:W-:Y:S02]  /*25500*/  STL.64 [R1+0x3140], R4 ;  /* 0x0031400401007387 */ /* 0x0001e40000100a00 */
[----:B0-----:R-:W2:Y:S01]  /*25510*/  LDL.LU R4, [R1+0x210] ;  /* 0x0002100001047983 */ /* 0x001ea20000300800 */
[----:B------:R-:W2:Y:S02]  /*25520*/  LDL.LU R5, [R1+0x214] ;  /* 0x0002140001057983 */ /* 0x000ea40000300800 */
[----:B------:R-:W2:Y:S02]  /*25530*/  LDL.LU R6, [R1+0x218] ;  /* 0x0002180001067983 */ /* 0x000ea40000300800 */
[----:B------:R-:W2:Y:S02]  /*25540*/  LDL.LU R7, [R1+0x21c] ;  /* 0x00021c0001077983 */ /* 0x000ea40000300800 */
[----:B--2---:R-:W-:Y:S01]  /*25550*/  HMMA.16816.F32 R4, R24, R16, R4 ;  /* 0x000000101804723c */ /* 0x004fe20000001804 */
[----:B---3--:R-:W0:Y:S11]  /*25560*/  LDSM.16.MT88.4 R16, [R11+0x7000] ;  /* 0x007000000b10783b */ /* 0x008e360000004200 */
[----:B------:R-:W-:Y:S11]  /*25570*/  @!UPT UIADD3 URZ, URZ, URZ, URZ ;  /* 0x0000003f3f3ff290 */ /* 0x000ff6000fffe03f */
[----:B------:R-:W-:Y:S01]  /*25580*/  STL.64 [R1+0x100], R4 ;  /* 0x0001000401007387 */ /* 0x000fe20000100a00 */
[----:B------:R0:W-:Y:S02]  /*25590*/  STL.64 [R1+0x108], R6 ;  /* 0x0001080601007387 */ /* 0x0001e40000100a00 */
[----:B0-----:R-:W-:Y:S01]  /*255a0*/  MOV R7, R16 ;  /* 0x0000001000077202 */ /* 0x001fe20000000f00 */
[----:B------:R-:W-:Y:S01]  /*255b0*/  IMAD.MOV.U32 R6, RZ, RZ, R17 ;  /* 0x000000ffff067224 */ /* 0x000fe200078e0011 */
[----:B------:R-:W-:Y:S02]  /*255c0*/  MOV R5, R18 ;  /* 0x0000001200057202 */ /* 0x000fe40000000f00 */
[----:B------:R-:W-:Y:S02]  /*255d0*/  MOV R4, R19 ;  /* 0x0000001300047202 */ /* 0x000fe40000000f00 */
[----:B------:R-:W0:Y:S04]  /*255e0*/  LDSM.16.MT88.4 R16, [R11+0x7080] ;  /* 0x007080000b10783b */ /* 0x000e280000004200 */
[----:B0-----:R-:W-:Y:S01]  /*255f0*/  STL.64 [R1+0x3100], R18 ;  /* 0x0031001201007387 */ /* 0x001fe20000100a00 */
[----:B------:R0:W-:Y:S03]  /*25600*/  STL.64 [R1+0x30f8], R16 ;  /* 0x0030f81001007387 */ /* 0x0001e60000100a00 */
[----:B0-----:R-:W2:Y:S01]  /*25610*/  LDL.LU R16, [R1+0x250] ;  /* 0x0002500001107983 */ /* 0x001ea20000300800 */
[----:B------:R-:W2:Y:S02]  /*25620*/  LDL.LU R17, [R1+0x254] ;  /* 0x0002540001117983 */ /* 0x000ea40000300800 */
[----:B------:R-:W2:Y:S02]  /*25630*/  LDL.LU R18, [R1+0x258] ;  /* 0x0002580001127983 */ /* 0x000ea40000300800 */
[----:B------:R-:W-:-:S07]  /*25640*/  IMAD.MOV.U32 R19, RZ, RZ, R28 ;  /* 0x000000ffff137224 */ /* 0x000fce00078e001c */
[----:B--2---:R-:W-:Y:S11]  /*25650*/  HMMA.16816.F32 R20, R24, R20, R16 ;  /* 0x000000141814723c */ /* 0x004ff60000001810 */
[----:B------:R-:W-:Y:S11]  /*25660*/  @!UPT UIADD3 URZ, URZ, URZ, URZ ;  /* 0x0000003f3f3ff290 */ /* 0x000ff6000fffe03f */
[----:B------:R-:W-:Y:S01]  /*25670*/  @!UPT UIADD3 URZ, URZ, URZ, URZ ;  /* 0x0000003f3f3ff290 */ /* 0x000fe2000fffe03f */
[----:B------:R-:W-:Y:S01]  /*25680*/  STL.64 [R1+0xf0], R20 ;  /* 0x0000f01401007387 */ /* 0x000fe20000100a00 */
[----:B------:R-:W-:Y:S01]  /*25690*/  STL [R1+0xf8], R22 ;  /* 0x0000f81601007387 */ /* 0x000fe20000100800 */
[----:B------:R-:W-:Y:S02]  /*256a0*/  MOV R28, R23 ;  /* 0x00000017001c7202 */ /* 0x000fe40000000f00 */
[----:B------:R-:W0:Y:S04]  /*256b0*/  LDSM.16.MT88.4 R20, [R15+0x7000] ;  /* 0x007000000f14783b */ /* 0x000e280000004200 */
[----:B------:R-:W-:Y:S04]  /*256c0*/  STL [R1+0x2fc8], R28 ;  /* 0x002fc81c01007387 */ /* 0x000fe80000100800 */
[----:B0-----:R-:W-:Y:S01]  /*256d0*/  STL.64 [R1+0x30b8], R22 ;  /* 0x0030b81601007387 */ /* 0x001fe20000100a00 */
[----:B------:R0:W-:Y:S03]  /*256e0*/  STL.64 [R1+0x30b0], R20 ;  /* 0x0030b01401007387 */ /* 0x0001e60000100a00 */
[----:B0-----:R-:W2:Y:S01]  /*256f0*/  LDL.LU R20, [R1+0x200] ;  /* 0x0002000001147983 */ /* 0x001ea20000300800 */
[----:B------:R-:W2:Y:S02]  /*25700*/  LDL.LU R21, [R1+0x204] ;  /* 0x0002040001157983 */ /* 0x000ea40000300800 */
[----:B------:R-:W3:Y:S02]  /*25710*/  LDL.LU R22, [R1+0x208] ;  /* 0x0002080001167983 */ /* 0x000ee40000300800 */
[----:B------:R-:W3:Y:S02]  /*25720*/  LDL.LU R23, [R1+0x20c] ;  /* 0x00020c0001177983 */ /* 0x000ee40000300800 */
[----:B------:R-:W-:Y:S01]  /*25730*/  IMAD.MOV.U32 R19, RZ, RZ, R4 ;  /* 0x000000ffff137224 */ /* 0x000fe200078e0004 */
[----:B------:R-:W-:Y:S01]  /*25740*/  MOV R18, R5 ;  /* 0x0000000500127202 */ /* 0x000fe20000000f00 */
[----:B------:R-:W4:Y:S01]  /*25750*/  LDL.LU R4, [R1+0x2b0] ;  /* 0x0002b00001047983 */ /* 0x000f220000300800 */
[----:B------:R-:W-:Y:S01]  /*25760*/  IMAD.MOV.U32 R16, RZ, RZ, R7 ;  /* 0x000000ffff107224 */ /* 0x000fe200078e0007 */
[----:B------:R-:W-:Y:S01]  /*25770*/  MOV R17, R6 ;  /* 0x0000000600117202 */ /* 0x000fe20000000f00 */
[----:B------:R-:W4:Y:S01]  /*25780*/  LDL.LU R5, [R1+0x2b4] ;  /* 0x0002b40001057983 */ /* 0x000f220000300800 */
[----:B------:R-:W-:-:S02]  /*25790*/  MOV R13, R24 ;  /* 0x00000018000d7202 */ /* 0x000fc40000000f00 */
[----:B------:R-:W-:Y:S01]  /*257a0*/  MOV R12, R25 ;  /* 0x00000019000c7202 */ /* 0x000fe20000000f00 */
[----:B------:R-:W-:Y:S01]  /*257b0*/  IMAD.MOV.U32 R11, RZ, RZ, R26 ;  /* 0x000000ffff0b7224 */ /* 0x000fe200078e001a */
[----:B------:R-:W-:Y:S01]  /*257c0*/  MOV R10, R27 ;  /* 0x0000001b000a7202 */ /* 0x000fe20000000f00 */
[----:B------:R-:W4:Y:S04]  /*257d0*/  LDL.LU R6, [R1+0x2b8] ;  /* 0x0002b80001067983 */ /* 0x000f280000300800 */
[----:B------:R0:W1:Y:S01]  /*257e0*/  LDSM.16.MT88.4 R24, [R15+0x7080] ;  /* 0x007080000f18783b */ /* 0x0000620000004200 */
[----:B------:R-:W4:Y:S03]  /*257f0*/  LDL.LU R7, [R1+0x2bc] ;  /* 0x0002bc0001077983 */ /* 0x000f260000300800 */
[----:B0-----:R-:W4:Y:S01]  /*25800*/  LDL R15, [R1+0x1510] ;  /* 0x00151000010f7983 */ /* 0x001f220000100800 */
[----:B------:R-:W-:Y:S02]  /*25810*/  STL.64 [R1+0x3128], R18 ;  /* 0x0031281201007387 */ /* 0x000fe40000100a00 */
[----:B------:R-:W-:Y:S01]  /*25820*/  STL.64 [R1+0x3120], R16 ;  /* 0x0031201001007387 */ /* 0x000fe20000100a00 */
[----:B---3--:R0:W-:Y:S01]  /*25830*/  STL.64 [R1+0x30c8], R22 ;  /* 0x0030c81601007387 */ /* 0x0081e20000100a00 */
[----:B--2---:R2:W-:Y:S03]  /*25840*/  STL.64 [R1+0x30c0], R20 ;  /* 0x0030c01401007387 */ /* 0x0045e60000100a00 */
[----:B0-----:R-:W3:Y:S04]  /*25850*/  LDL R22, [R1+0x28] ;  /* 0x0000280001167983 */ /* 0x001ee80000100800 */
[----:B------:R-:W3:Y:S04]  /*25860*/  LDL R23, [R1+0x2c] ;  /* 0x00002c0001177983 */ /* 0x000ee80000100800 */
[----:B---3--:R0:W-:Y:S01]  /*25870*/  STL.64 [R1+0x3130], R22 ;  /* 0x0031301601007387 */ /* 0x0081e20000100a00 */
[----:B--2---:R-:W2:Y:S02]  /*25880*/  LDL.LU R20, [R1+0x2a0] ;  /* 0x0002a00001147983 */ /* 0x004ea40000300800 */
[----:B------:R-:W2:Y:S01]  /*25890*/  LDL.LU R21, [R1+0x2a4] ;  /* 0x0002a40001157983 */ /* 0x000ea20000300800 */
[----:B0-----:R-:W2:Y:S01]  /*258a0*/  LDL.LU R22, [R1+0x2a8] ;  /* 0x0002a80001167983 */ /* 0x001ea20000300800 */
[----:B------:R-:W2:Y:S02]  /*258b0*/  LDL.LU R23, [R1+0x2ac] ;  /* 0x0002ac0001177983 */ /* 0x000ea40000300800 */
[----:B-1----:R-:W-:Y:S02]  /*258c0*/  STL.64 [R1+0x3090], R26 ;  /* 0x0030901a01007387 */ /* 0x002fe40000100a00 */
[----:B------:R0:W-:Y:S02]  /*258d0*/  STL.64 [R1+0x3088], R24 ;  /* 0x0030881801007387 */ /* 0x0001e40000100a00 */
[----:B0-----:R-:W3:Y:S01]  /*258e0*/  LDL.LU R24, [R1+0x1c0] ;  /* 0x0001c00001187983 */ /* 0x001ee20000300800 */
[----:B------:R-:W3:Y:S02]  /*258f0*/  LDL.LU R25, [R1+0x1c4] ;  /* 0x0001c40001197983 */ /* 0x000ee40000300800 */
[----:B------:R-:W2:Y:S02]  /*25900*/  LDL.LU R26, [R1+0x1c8] ;  /* 0x0001c800011a7983 */ /* 0x000ea40000300800 */
[----:B------:R-:W2:Y:S02]  /*25910*/  LDL.LU R27, [R1+0x1cc] ;  /* 0x0001cc00011b7983 */ /* 0x000ea40000300800 */
[----:B--2---:R-:W-:Y:S01]  /*25920*/  STL.64 [R1+0x30d8], R26 ;  /* 0x0030d81a01007387 */ /* 0x004fe20000100a00 */
[----:B---3--:R0:W-:Y:S03]  /*25930*/  STL.64 [R1+0x30d0], R24 ;  /* 0x0030d01801007387 */ /* 0x0081e60000100a00 */
[----:B0-----:R-:W2:Y:S01]  /*25940*/  LDL.LU R24, [R1+0x220] ;  /* 0x0002200001187983 */ /* 0x001ea20000300800 */
[----:B------:R-:W2:Y:S02]  /*25950*/  LDL.LU R25, [R1+0x224] ;  /* 0x0002240001197983 */ /* 0x000ea40000300800 */
[----:B------:R-:W3:Y:S02]  /*25960*/  LDL.LU R26, [R1+0x228] ;  /* 0x00022800011a7983 */ /* 0x000ee40000300800 */
[----:B------:R-:W3:Y:S01]  /*25970*/  LDL.LU R27, [R1+0x22c] ;  /* 0x00022c00011b7983 */ /* 0x000ee20000300800 */
[----:B------:R-:W-:-:S02]  /*25980*/  MOV R16, R13 ;  /* 0x0000000d00107202 */ /* 0x000fc40000000f00 */
[----:B------:R-:W-:Y:S01]  /*25990*/  MOV R17, R12 ;  /* 0x0000000c00117202 */ /* 0x000fe20000000f00 */
[----:B------:R-:W-:Y:S01]  /*259a0*/  IMAD.MOV.U32 R18, RZ, RZ, R11 ;  /* 0x000000ffff127224 */ /* 0x000fe200078e000b */
[----:B------:R-:W-:-:S07]  /*259b0*/  MOV R19, R10 ;  /* 0x0000000a00137202 */ /* 0x000fce0000000f00 */
[C---:B----4-:R-:W-:Y:S01]  /*259c0*/  HMMA.16816.F32 R8, R16.reuse, R8, R4 ;  /* 0x000000081008723c */ /* 0x050fe20000001804 */
[----:B---3--:R0:W-:Y:S01]  /*259d0*/  STL.64 [R1+0x30e8], R26 ;  /* 0x0030e81a01007387 */ /* 0x0081e20000100a00 */
[----:B--2---:R-:W-:Y:S03]  /*259e0*/  STL.64 [R1+0x30e0], R24 ;  /* 0x0030e01801007387 */ /* 0x004fe60000100a00 */
[----:B0-----:R-:W2:Y:S04]  /*259f0*/  LDL R26, [R1+0x38] ;  /* 0x00003800011a7983 */ /* 0x001ea80000100800 */
[----:B------:R-:W2:Y:S01]  /*25a00*/  LDL R27, [R1+0x3c] ;  /* 0x00003c00011b7983 */ /* 0x000ea20000100800 */
[----:B------:R-:W3:Y:S02]  /*25a10*/  LDL.LU.64 R6, [R1+0x3148] ;  /* 0x0031480001067983 */ /* 0x000ee40000300a00 */
[----:B------:R-:W4:Y:S11]  /*25a20*/  LDL.LU.64 R4, [R1+0x3140] ;  /* 0x0031400001047983 */ /* 0x000f360000300a00 */
[----:B------:R-:W-:Y:S01]  /*25a30*/  STL.64 [R1+0xe0], R8 ;  /* 0x0000e00801007387 */ /* 0x000fe20000100a00 */
[----:B------:R-:W-:Y:S02]  /*25a40*/  STL.64 [R1+0xe8], R10 ;  /* 0x0000e80a01007387 */ /* 0x000fe40000100a00 */
[----:B------:R-:W0:Y:S04]  /*25a50*/  LDSM.16.MT88.4 R8, [R15+0x7000] ;  /* 0x007000000f08783b */ /* 0x000e280000004200 */
[----:B------:R-:W1:Y:S01]  /*25a60*/  LDSM.16.MT88.4 R12, [R15+0x7080] ;  /* 0x007080000f0c783b */ /* 0x000e620000004200 */
[----:B0-----:R-:W-:Y:S03]  /*25a70*/  STL.64 [R1+0x3040], R10 ;  /* 0x0030400a01007387 */ /* 0x001fe60000100a00 */
[----:B------:R0:W-:Y:S02]  /*25a80*/  STL.64 [R1+0x3038], R8 ;  /* 0x0030380801007387 */ /* 0x0001e40000100a00 */
[----:B0-----:R-:W2:Y:S01]  /*25a90*/  LDL.LU R8, [R1+0x280] ;  /* 0x0002800001087983 */ /* 0x001ea20000300800 */
[----:B------:R-:W2:Y:S02]  /*25aa0*/  LDL.LU R9, [R1+0x284] ;  /* 0x0002840001097983 */ /* 0x000ea40000300800 */
[----:B------:R-:W2:Y:S02]  /*25ab0*/  LDL.LU R10, [R1+0x288] ;  /* 0x00028800010a7983 */ /* 0x000ea40000300800 */
[----:B------:R-:W2:Y:S01]  /*25ac0*/  LDL.LU R11, [R1+0x28c] ;  /* 0x00028c00010b7983 */ /* 0x000ea20000300800 */
[----:B-1----:R-:W-:Y:S01]  /*25ad0*/  STL.64 [R1+0x2ff0], R14 ;  /* 0x002ff00e01007387 */ /* 0x002fe20000100a00 */
[----:B------:R0:W-:Y:S03]  /*25ae0*/  STL.64 [R1+0x2fe8], R12 ;  /* 0x002fe80c01007387 */ /* 0x0001e60000100a00 */
[----:B0-----:R-:W2:Y:S01]  /*25af0*/  LDL.LU R12, [R1+0x290] ;  /* 0x00029000010c7983 */ /* 0x001ea20000300800 */
[----:B----4-:R-:W-:Y:S01]  /*25b00*/  HMMA.16816.F32 R16, R16, R4, R20 ;  /* 0x000000041010723c */ /* 0x010fe20000001814 */
[----:B---3--:R-:W-:Y:S01]  /*25b10*/  MOV R13, R6 ;  /* 0x00000006000d7202 */ /* 0x008fe20000000f00 */
[----:B------:R-:W-:Y:S01]  /*25b20*/  IMAD.MOV.U32 R14, RZ, RZ, R7 ;  /* 0x000000ffff0e7224 */ /* 0x000fe200078e0007 */
[----:B------:R-:W3:Y:S01]  /*25b30*/  LDL.LU R6, [R1+0x313c] ;  /* 0x00313c0001067983 */ /* 0x000ee20000300800 */
[----:B------:R-:W3:Y:S02]  /*25b40*/  LDL.LU R7, [R1+0x3138] ;  /* 0x0031380001077983 */ /* 0x000ee40000300800 */
[----:B------:R-:W2:Y:S02]  /*25b50*/  LDL.LU R15, [R1+0x29c] ;  /* 0x00029c00010f7983 */ /* 0x000ea40000300800 */
[----:B------:R-:W4:Y:S11]  /*25b60*/  LDL.LU.64 R22, [R1+0x3130] ;  /* 0x0031300001167983 */ /* 0x000f360000300a00 */
[----:B------:R-:W-:Y:S04]  /*25b70*/  @!UPT UIADD3 URZ, URZ, URZ, URZ ;  /* 0x0000003f3f3ff290 */ /* 0x000fe8000fffe03f */
[----:B------:R-:W-:Y:S01]  /*25b80*/  STL.64 [R1+0xc0], R16 ;  /* 0x0000c01001007387 */ /* 0x000fe20000100a00 */
[----:B------:R0:W-:Y:S01]  /*25b90*/  STL [R1+0xc8], R18 ;  /* 0x0000c81201007387 */ /* 0x0001e20000100800 */
[----:B------:R-:W-:Y:S02]  /*25ba0*/  MOV R28, R19 ;  /* 0x00000013001c7202 */ /* 0x000fe40000000f00 */
[----:B0-----:R-:W2:Y:S01]  /*25bb0*/  LDL.LU.64 R18, [R1+0x3128] ;  /* 0x0031280001127983 */ /* 0x001ea20000300a00 */
[----:B------:R-:W2:Y:S02]  /*25bc0*/  LDL.LU.64 R16, [R1+0x3120] ;  /* 0x0031200001107983 */ /* 0x000ea40000300a00 */
[----:B------:R-:W4:Y:S01]  /*25bd0*/  LDL R4, [R1+0x640] ;  /* 0x0006400001047983 */ /* 0x000f220000100800 */
[----:B---3--:R-:W-:Y:S01]  /*25be0*/  STL.64 [R1+0x3118], R6 ;  /* 0x0031180601007387 */ /* 0x008fe20000100a00 */
[C---:B--2---:R-:W-:Y:S08]  /*25bf0*/  HMMA.16816.F32 R12, R16.reuse, R26, R12 ;  /* 0x0000001a100c723c */ /* 0x044ff0000000180c */
[C---:B----4-:R-:W-:Y:S01]  /*25c00*/  HMMA.16816.F32 R8, R16.reuse, R22, R8 ;  /* 0x000000161008723c */ /* 0x050fe20000001808 */
[----:B------:R0:W-:Y:S04]  /*25c10*/  STL [R1+0x3110], R4 ;  /* 0x0031100401007387 */ /* 0x0001e80000100800 */
[----:B0-----:R-:W2:Y:S01]  /*25c20*/  LDL.LU R4, [R1+0x270] ;  /* 0x0002700001047983 */ /* 0x001ea20000300800 */
[----:B------:R-:W2:Y:S02]  /*25c30*/  LDL.LU R5, [R1+0x274] ;  /* 0x0002740001057983 */ /* 0x000ea40000300800 */
[----:B------:R-:W2:Y:S02]  /*25c40*/  LDL.LU R6, [R1+0x278] ;  /* 0x0002780001067983 */ /* 0x000ea40000300800 */
[----:B------:R-:W2:Y:S01]  /*25c50*/  LDL.LU R7, [R1+0x27c] ;  /* 0x00027c0001077983 */ /* 0x000ea20000300800 */
[----:B------:R0:W-:Y:S01]  /*25c60*/  STL.64 [R1+0x3108], R26 ;  /* 0x0031081a01007387 */ /* 0x0001e20000100a00 */
[----:B------:R-:W3:Y:S03]  /*25c70*/  LDL.LU R24, [R1+0x240] ;  /* 0x0002400001187983 */ /* 0x000ee60000300800 */
[----:B------:R-:W-:Y:S01]  /*25c80*/  STL.64 [R1+0xb0], R12 ;  /* 0x0000b00c01007387 */ /* 0x000fe20000100a00 */
[----:B------:R-:W-:Y:S02]  /*25c90*/  STL.64 [R1+0xb8], R14 ;  /* 0x0000b80e01007387 */ /* 0x000fe40000100a00 */
[----:B------:R-:W3:Y:S01]  /*25ca0*/  LDL.LU R25, [R1+0x244] ;  /* 0x0002440001197983 */ /* 0x000ee20000300800 */
[----:B0-----:R-:W3:Y:S01]  /*25cb0*/  LDL.LU R26, [R1+0x248] ;  /* 0x00024800011a7983 */ /* 0x001ee20000300800 */
[----:B------:R-:W3:Y:S02]  /*25cc0*/  LDL.LU R27, [R1+0x24c] ;  /* 0x00024c00011b7983 */ /* 0x000ee40000300800 */
[----:B------:R0:W-:Y:S02]  /*25cd0*/  STL.64 [R1+0x30f0], R22 ;  /* 0x0030f01601007387 */ /* 0x0001e40000100a00 */
[----:B------:R-:W4:Y:S01]  /*25ce0*/  LDL.LU R20, [R1+0x230] ;  /* 0x0002300001147983 */ /* 0x000f220000300800 */
[----:B------:R1:W-:Y:S01]  /*25cf0*/  STL.64 [R1+0xa0], R8 ;  /* 0x0000a00801007387 */ /* 0x0003e20000100a00 */
[----:B------:R1:W-:Y:S02]  /*25d00*/  STL.64 [R1+0xa8], R10 ;  /* 0x0000a80a01007387 */ /* 0x0003e40000100a00 */
[----:B------:R-:W4:Y:S01]  /*25d10*/  LDL.LU R21, [R1+0x234] ;  /* 0x0002340001157983 */ /* 0x000f220000300800 */
[----:B0-----:R-:W4:Y:S01]  /*25d20*/  LDL.LU R22, [R1+0x238] ;  /* 0x0002380001167983 */ /* 0x001f220000300800 */
[----:B------:R-:W4:Y:S02]  /*25d30*/  LDL.LU R23, [R1+0x23c] ;  /* 0x00023c0001177983 */ /* 0x000f240000300800 */
[----:B------:R-:W2:Y:S02]  /*25d40*/  LDL.LU R12, [R1+0x70] ;  /* 0x00007000010c7983 */ /* 0x000ea40000300800 */
[----:B------:R-:W2:Y:S01]  /*25d50*/  LDL.LU R13, [R1+0x74] ;  /* 0x00007400010d7983 */ /* 0x000ea20000300800 */
[----:B------:R-:W2:Y:S01]  /*25d60*/  LDL.LU R14, [R1+0x78] ;  /* 0x00007800010e7983 */ /* 0x000ea20000300800 */
[----:B------:R-:W2:Y:S02]  /*25d70*/  LDL.LU R15, [R1+0x7c] ;  /* 0x00007c00010f7983 */ /* 0x000ea40000300800 */
[----:B-1----:R-:W3:Y:S02]  /*25d80*/  LDL.LU R8, [R1+0x1f0] ;  /* 0x0001f00001087983 */ /* 0x002ee40000300800 */
[----:B------:R-:W3:Y:S01]  /*25d90*/  LDL.LU R9, [R1+0x1f4] ;  /* 0x0001f40001097983 */ /* 0x000ee20000300800 */
[----:B------:R-:W3:Y:S01]  /*25da0*/  LDL.LU R10, [R1+0x1f8] ;  /* 0x0001f800010a7983 */ /* 0x000ee20000300800 */
[----:B------:R-:W3:Y:S03]  /*25db0*/  LDL.LU R11, [R1+0x1fc] ;  /* 0x0001fc00010b7983 */ /* 0x000ee60000300800 */
[----:B--2---:R0:W-:Y:S01]  /*25dc0*/  STL.64 [R1+0x3000], R14 ;  /* 0x0030000e01007387 */ /* 0x0041e20000100a00 */
[----:B------:R-:W-:Y:S03]  /*25dd0*/  STL.64 [R1+0x2ff8], R12 ;  /* 0x002ff80c01007387 */ /* 0x000fe60000100a00 */
[----:B0-----:R-:W2:Y:S04]  /*25de0*/  LDL R14, [R1+0x8] ;  /* 0x00000800010e7983 */ /* 0x001ea80000100800 */
[----:B------:R-:W2:Y:S02]  /*25df0*/  LDL R15, [R1+0xc] ;  /* 0x00000c00010f7983 */ /* 0x000ea40000100800 */
[C---:B--2---:R-:W-:Y:S11]  /*25e00*/  HMMA.16816.F32 R4, R16.reuse, R14, R4 ;  /* 0x0000000e1004723c */ /* 0x044ff60000001804 */
[----:B------:R-:W-:Y:S11]  /*25e10*/  @!UPT UIADD3 URZ, URZ, URZ, URZ ;  /* 0x0000003f3f3ff290 */ /* 0x000ff6000fffe03f */
[----:B------:R-:W-:Y:S01]  /*25e20*/  @!UPT UIADD3 URZ, URZ, URZ, URZ ;  /* 0x0000003f3f3ff290 */ /* 0x000fe2000fffe03f */
[----:B------:R-:W-:Y:S01]  /*25e30*/  STL.64 [R1+0x210], R4 ;  /* 0x0002100401007387 */ /* 0x000fe20000100a00 */
[----:B------:R0:W-:Y:S03]  /*25e40*/  STL.64 [R1+0x218], R6 ;  /* 0x0002180601007387 */ /* 0x0001e60000100a00 */
[----:B0-----:R-:W3:Y:S01]  /*25e50*/  LDL.LU.64 R6, [R1+0x3118] ;  /* 0x0031180001067983 */ /* 0x001ee20000300a00 */
[----:B------:R-:W2:Y:S01]  /*25e60*/  LDL.LU R4, [R1+0x3110] ;  /* 0x0031100001047983 */ /* 0x000ea20000300800 */
[----:B---3--:R-:W-:Y:S02]  /*25e70*/  HMMA.16816.F32 R16, R16, R6, R24 ;  /* 0x000000061010723c */ /* 0x008fe40000001818 */
[----:B------:R-:W4:Y:S11]  /*25e80*/  LDL.LU.64 R26, [R1+0x3108] ;  /* 0x00310800011a7983 */ /* 0x000f360000300a00 */
[----:B------:R-:W-:Y:S10]  /*25e90*/  @!UPT UIADD3 URZ, URZ, URZ, URZ ;  /* 0x0000003f3f3ff290 */ /* 0x000ff4000fffe03f */
[----:B------:R-:W-:Y:S01]  /*25ea0*/  STL.64 [R1+0x280], R16 ;  /* 0x0002801001007387 */ /* 0x000fe20000100a00 */
[----:B------:R0:W-:Y:S03]  /*25eb0*/  STL.64 [R1+0x288], R18 ;  /* 0x0002881201007387 */ /* 0x0001e60000100a00 */
[----:B0-----:R-:W4:Y:S01]  /*25ec0*/  LDL.LU.64 R18, [R1+0x3100] ;  /* 0x0031000001127983 */ /* 0x001f220000300a00 */
[----:B------:R-:W4:Y:S02]  /*25ed0*/  LDL.LU.64 R16, [R1+0x30f8] ;  /* 0x0030f80001107983 */ /* 0x000f240000300a00 */
[C---:B----4-:R-:W-:Y:S01]  /*25ee0*/  HMMA.16816.F32 R24, R16.reuse, R26, R20 ;  /* 0x0000001a1018723c */ /* 0x050fe20000001814 */
[----:B------:R-:W3:Y:S11]  /*25ef0*/  LDL.LU.64 R22, [R1+0x30f0] ;  /* 0x0030f00001167983 */ /* 0x000ef60000300a00 */
[----:B------:R-:W-:Y:S11]  /*25f00*/  @!UPT UIADD3 URZ, URZ, URZ, URZ ;  /* 0x0000003f3f3ff290 */ /* 0x000ff6000fffe03f */
[----:B------:R-:W-:Y:S01]  /*25f10*/  STL.64 [R1+0x330], R24 ;  /* 0x0003301801007387 */ /* 0x000fe20000100a00 */
[----:B------:R0:W-:Y:S03]  /*25f20*/  STL.64 [R1+0x338], R26 ;  /* 0x0003381a01007387 */ /* 0x0001e60000100a00 */
[----:B0-----:R-:W3:Y:S01]  /*25f30*/  LDL.LU.64 R26, [R1+0x30e8] ;  /* 0x0030e800011a7983 */ /* 0x001ee20000300a00 */
[----:B------:R-:W3:Y:S02]  /*25f40*/  LDL.LU.64 R24, [R1+0x30e0] ;  /* 0x0030e00001187983 */ /* 0x000ee40000300a00 */
[C---:B---3--:R-:W-:Y:S01]  /*25f50*/  HMMA.16816.F32 R20, R16.reuse, R22, R24 ;  /* 0x000000161014723c */ /* 0x048fe20000001818 */
[----:B------:R-:W3:Y:S01]  /*25f60*/  LDL.LU.64 R26, [R1+0x30d8] ;  /* 0x0030d800011a7983 */ /* 0x000ee20000300a00 */
[----:B------:R-:W3:Y:S11]  /*25f70*/  LDL.LU.64 R24, [R1+0x30d0] ;  /* 0x0030d00001187983 */ /* 0x000ef60000300a00 */
[----:B------:R-:W-:Y:S10]  /*25f80*/  @!UPT UIADD3 URZ, URZ, URZ, URZ ;  /* 0x0000003f3f3ff290 */ /* 0x000ff4000fffe03f */
[----:B------:R-:W-:Y:S01]  /*25f90*/  STL.64 [R1+0x320], R20 ;  /* 0x0003201401007387 */ /* 0x000fe20000100a00 */
[----:B------:R0:W-:Y:S03]  /*25fa0*/  STL.64 [R1+0x328], R22 ;  /* 0x0003281601007387 */ /* 0x0001e60000100a00 */
[----:B0-----:R-:W4:Y:S01]  /*25fb0*/  LDL.LU.64 R22, [R1+0x30c8] ;  /* 0x0030c80001167983 */ /* 0x001f220000300a00 */
[----:B------:R-:W4:Y:S02]  /*25fc0*/  LDL.LU.64 R20, [R1+0x30c0] ;  /* 0x0030c00001147983 */ /* 0x000f240000300a00 */
[C---:B----4-:R-:W-:Y:S08]  /*25fd0*/  HMMA.16816.F32 R20, R16.reuse, R14, R20 ;  /* 0x0000000e1014723c */ /* 0x050ff00000001814 */
[----:B---3--:R-:W-:Y:S11]  /*25fe0*/  HMMA.16816.F32 R16, R16, R6, R24 ;  /* 0x000000061010723c */ /* 0x008ff60000001818 */
[----:B------:R-:W-:Y:S04]  /*25ff0*/  @!UPT UIADD3 URZ, URZ, URZ, URZ ;  /* 0x0000003f3f3ff290 */ /* 0x000fe8000fffe03f */
[----:B------:R-:W-:Y:S01]  /*26000*/  STL.64 [R1+0x310], R20 ;  /* 0x0003101401007387 */ /* 0x000fe20000100a00 */
[----:B------:R0:W-:Y:S03]  /*26010*/  STL.64 [R1+0x318], R22 ;  /* 0x0003181601007387 */ /* 0x0001e60000100a00 */
[----:B0-----:R-:W3:Y:S01]  /*26020*/  LDL.LU.64 R22, [R1+0x30b8] ;  /* 0x0030b80001167983 */ /* 0x001ee20000300a00 */
[----:B------:R-:W3:Y:S02]  /*26030*/  LDL.LU.64 R20, [R1+0x30b0] ;  /* 0x0030b00001147983 */ /* 0x000ee40000300a00 */
[----:B------:R0:W-:Y:S02]  /*26040*/  STL.64 [R1+0x30a8], R14 ;  /* 0x0030a80e01007387 */ /* 0x0001e40000100a00 */
[----:B------:R-:W4:Y:S01]  /*26050*/  LDL.LU R12, [R1+0x1e0] ;  /* 0x0001e000010c7983 */ /* 0x000f220000300800 */
[----:B------:R-:W-:Y:S01]  /*26060*/  STL.64 [R1+0x2d0], R16 ;  /* 0x0002d01001007387 */ /* 0x000fe20000100a00 */
[----:B------:R-:W-:Y:S02]  /*26070*/  STL.64 [R1+0x2d8], R18 ;  /* 0x0002d81201007387 */ /* 0x000fe40000100a00 */
[----:B------:R-:W4:Y:S01]  /*26080*/  LDL.LU R13, [R1+0x1e4] ;  /* 0x0001e400010d7983 */ /* 0x000f220000300800 */
[----:B0-----:R-:W4:Y:S01]  /*26090*/  LDL.LU R14, [R1+0x1e8] ;  /* 0x0001e800010e7983 */ /* 0x001f220000300800 */
[----:B------:R-:W4:Y:S02]  /*260a0*/  LDL.LU R15, [R1+0x1ec] ;  /* 0x0001ec00010f7983 */ /* 0x000f240000300800 */
[----:B------:R-:W-:Y:S02]  /*260b0*/  STL.64 [R1+0x30a0], R6 ;  /* 0x0030a00601007387 */ /* 0x000fe40000100a00 */
[----:B--2---:R0:W-:Y:S02]  /*260c0*/  STL [R1+0x3098], R4 ;  /* 0x0030980401007387 */ /* 0x0041e40000100800 */
[----:B0-----:R-:W2:Y:S01]  /*260d0*/  LDL.LU R4, [R1+0x1d0] ;  /* 0x0001d00001047983 */ /* 0x001ea20000300800 */
[----:B------:R-:W2:Y:S02]  /*260e0*/  LDL.LU R5, [R1+0x1d4] ;  /* 0x0001d40001057983 */ /* 0x000ea40000300800 */
[----:B------:R-:W2:Y:S02]  /*260f0*/  LDL.LU R6, [R1+0x1d8] ;  /* 0x0001d80001067983 */ /* 0x000ea40000300800 */
[----:B------:R-:W2:Y:S01]  /*26100*/  LDL.LU R7, [R1+0x1dc] ;  /* 0x0001dc0001077983 */ /* 0x000ea20000300800 */
[----:B------:R-:W2:Y:S01]  /*26110*/  LDL.LU R24, [R1+0x1b0] ;  /* 0x0001b00001187983 */ /* 0x000ea20000300800 */
[----:B------:R-:W2:Y:S02]  /*26120*/  LDL.LU R25, [R1+0x1b4] ;  /* 0x0001b40001197983 */ /* 0x000ea40000300800 */
[----:B------:R-:W2:Y:S02]  /*26130*/  LDL.LU R26, [R1+0x1b8] ;  /* 0x0001b800011a7983 */ /* 0x000ea40000300800 */
[----:B------:R-:W2:Y:S01]  /*26140*/  LDL.LU R27, [R1+0x1bc] ;  /* 0x0001bc00011b7983 */ /* 0x000ea20000300800 */
[----:B------:R-:W2:Y:S01]  /*26150*/  LDL.LU R16, [R1+0x50] ;  /* 0x0000500001107983 */ /* 0x000ea20000300800 */
[----:B------:R-:W2:Y:S02]  /*26160*/  LDL.LU R17, [R1+0x54] ;  /* 0x0000540001117983 */ /* 0x000ea40000300800 */
[----:B------:R-:W2:Y:S02]  /*26170*/  LDL.LU R18, [R1+0x58] ;  /* 0x0000580001127983 */ /* 0x000ea40000300800 */
[----:B------:R-:W2:Y:S02]  /*26180*/  LDL.LU R19, [R1+0x5c] ;  /* 0x00005c0001137983 */ /* 0x000ea40000300800 */
[----:B--2---:R0:W-:Y:S01]  /*26190*/  STL.64 [R1+0x2fd8], R18 ;  /* 0x002fd81201007387 */ /* 0x0041e20000100a00 */
[----:B------:R-:W-:Y:S03]  /*261a0*/  STL.64 [R1+0x2fd0], R16 ;  /* 0x002fd01001007387 */ /* 0x000fe60000100a00 */
[----:B0-----:R-:W3:Y:S02]  /*261b0*/  LDL.LU.64 R18, [R1+0x38] ;  /* 0x0000380001127983 */ /* 0x001ee40000300a00 */
[C---:B---3--:R-:W-:Y:S11]  /*261c0*/  HMMA.16816.F32 R8, R20.reuse, R18, R8 ;  /* 0x000000121408723c */ /* 0x048ff60000001808 */
[----:B------:R-:W-:Y:S11]  /*261d0*/  @!UPT UIADD3 URZ, URZ, URZ, URZ ;  /* 0x0000003f3f3ff290 */ /* 0x000ff6000fffe03f */
[----:B------:R-:W-:Y:S01]  /*261e0*/  @!UPT UIADD3 URZ, URZ, URZ, URZ ;  /* 0x0000003f3f3ff290 */ /* 0x000fe2000fffe03f */
[----:B------:R0:W-:Y:S01]  /*261f0*/  STL.64 [R1+0x300], R8 ;  /* 0x0003000801007387 */ /* 0x0001e20000100a00 */
[----:B------:R1:W-:Y:S03]  /*26200*/  STL.64 [R1+0x308], R10 ;  /* 0x0003080a01007387 */ /* 0x0003e60000100a00 */
[----:B0-----:R-:W2:Y:S01]  /*26210*/  LDL.LU R8, [R1+0x170] ;  /* 0x0001700001087983 */ /* 0x001ea20000300800 */
[----:B------:R-:W2:Y:S02]  /*26220*/  LDL.LU R9, [R1+0x174] ;  /* 0x0001740001097983 */ /* 0x000ea40000300800 */
[----:B-1----:R-:W3:Y:S02]  /*26230*/  LDL.LU R10, [R1+0x178] ;  /* 0x00017800010a7983 */ /* 0x002ee40000300800 */
[----:B------:R-:W3:Y:S02]  /*26240*/  LDL.LU R11, [R1+0x17c] ;  /* 0x00017c00010b7983 */ /* 0x000ee40000300800 */
[----:B---3--:R-:W-:Y:S01]  /*26250*/  STL.64 [R1+0x3050], R10 ;  /* 0x0030500a01007387 */ /* 0x008fe20000100a00 */
[----:B--2---:R0:W-:Y:S03]  /*26260*/  STL.64 [R1+0x3048], R8 ;  /* 0x0030480801007387 */ /* 0x0041e60000100a00 */
[----:B0-----:R-:W2:Y:S01]  /*26270*/  LDL.LU R8, [R1+0x180] ;  /* 0x0001800001087983 */ /* 0x001ea20000300800 */
[----:B------:R-:W2:Y:S02]  /*26280*/  LDL.LU R9, [R1+0x184] ;  /* 0x0001840001097983 */ /* 0x000ea40000300800 */
[----:B------:R-:W3:Y:S02]  /*26290*/  LDL.LU R10, [R1+0x188] ;  /* 0x00018800010a7983 */ /* 0x000ee40000300800 */
[----:B------:R-:W3:Y:S02]  /*262a0*/  LDL.LU R11, [R1+0x18c] ;  /* 0x00018c00010b7983 */ /* 0x000ee40000300800 */
[----:B---3--:R0:W-:Y:S01]  /*262b0*/  STL.64 [R1+0x3060], R10 ;  /* 0x0030600a01007387 */ /* 0x0081e20000100a00 */
[----:B--2---:R-:W-:Y:S03]  /*262c0*/  STL.64 [R1+0x3058], R8 ;  /* 0x0030580801007387 */ /* 0x004fe60000100a00 */
[----:B0-----:R-:W4:Y:S02]  /*262d0*/  LDL.LU.64 R10, [R1+0x28] ;  /* 0x00002800010a7983 */ /* 0x001f240000300a00 */
[C---:B----4-:R-:W-:Y:S11]  /*262e0*/  HMMA.16816.F32 R12, R20.reuse, R10, R12 ;  /* 0x0000000a140c723c */ /* 0x050ff6000000180c */
        /* <DEDUP_REMOVED lines=9> */
[----:B------:R-:W3:Y:S01]  /*26380*/  LDL.LU R11, [R1+0x1ac] ;  /* 0x0001ac00010b7983 */ /* 0x000ee20000300800 */
[C---:B--2---:R-:W-:Y:S11]  /*26390*/  HMMA.16816.F32 R4, R20.reuse, R14, R4 ;  /* 0x0000000e1404723c */ /* 0x044ff60000001804 */
[----:B------:R-:W-:Y:S11]  /*263a0*/  @!UPT UIADD3 URZ, URZ, URZ, URZ ;  /* 0x0000003f3f3ff290 */ /* 0x000ff6000fffe03f */
[----:B------:R-:W-:Y:S01]  /*263b0*/  @!UPT UIADD3 URZ, URZ, URZ, URZ ;  /* 0x0000003f3f3ff290 */ /* 0x000fe2000fffe03f */
[----:B------:R-:W-:Y:S01]  /*263c0*/  STL.64 [R1+0x2e0], R4 ;  /* 0x0002e00401007387 */ /* 0x000fe20000100a00 */
[----:B------:R0:W-:Y:S03]  /*263d0*/  STL.64 [R1+0x2e8], R6 ;  /* 0x0002e80601007387 */ /* 0x0001e60000100a00 */
[----:B0-----:R-:W2:Y:S01]  /*263e0*/  LDL.LU.64 R6, [R1+0x30a0] ;  /* 0x0030a00001067983 */ /* 0x001ea20000300a00 */
[----:B------:R-:W4:Y:S02]  /*263f0*/  LDL.LU R4, [R1+0x3098] ;  /* 0x0030980001047983 */ /* 0x000f240000300800 */
[----:B------:R0:W-:Y:S02]  /*26400*/  STL.64 [R1+0x3068], R14 ;  /* 0x0030680e01007387 */ /* 0x0001e40000100a00 */
[----:B------:R-:W3:Y:S01]  /*26410*/  LDL.LU R12, [R1+0x190] ;  /* 0x00019000010c7983 */ /* 0x000ee20000300800 */
[----:B------:R-:W3:Y:S04]  /*26420*/  LDL.LU R13, [R1+0x194] ;  /* 0x00019400010d7983 */ /* 0x000ee80000300800 */
[----:B0-----:R-:W3:Y:S01]  /*26430*/  LDL.LU R14, [R1+0x198] ;  /* 0x00019800010e7983 */ /* 0x001ee20000300800 */
[----:B------:R-:W3:Y:S01]  /*26440*/  LDL.LU R15, [R1+0x19c] ;  /* 0x00019c00010f7983 */ /* 0x000ee20000300800 */
[----:B--2---:R-:W-:Y:S02]  /*26450*/  HMMA.16816.F32 R20, R20, R6, R24 ;  /* 0x000000061414723c */ /* 0x004fe40000001818 */
[----:B------:R-:W3:Y:S01]  /*26460*/  LDL.LU.64 R26, [R1+0x3090] ;  /* 0x00309000011a7983 */ /* 0x000ee20000300a00 */
[----:B------:R-:W3:Y:S11]  /*26470*/  LDL.LU.64 R24, [R1+0x3088] ;  /* 0x0030880001187983 */ /* 0x000ef60000300a00 */
[----:B------:R-:W-:Y:S09]  /*26480*/  @!UPT UIADD3 URZ, URZ, URZ, URZ ;  /* 0x0000003f3f3ff290 */ /* 0x000ff2000fffe03f */
[----:B------:R0:W-:Y:S01]  /*26490*/  STL.64 [R1+0x2c0], R20 ;  /* 0x0002c01401007387 */ /* 0x0001e20000100a00 */
[----:B------:R1:W-:Y:S01]  /*264a0*/  STL.64 [R1+0x2c8], R22 ;  /* 0x0002c81601007387 */ /* 0x0003e20000100a00 */
[----:B0-----:R-:W-:Y:S02]  /*264b0*/  MOV R20, R2 ;  /* 0x0000000200147202 */ /* 0x001fe40000000f00 */
[----:B-1----:R-:W-:Y:S02]  /*264c0*/  MOV R22, R29 ;  /* 0x0000001d00167202 */ /* 0x002fe40000000f00 */
[----:B------:R-:W-:Y:S01]  /*264d0*/  MOV R23, R0 ;  /* 0x0000000000177202 */ /* 0x000fe20000000f00 */
[----:B------:R-:W2:Y:S01]  /*264e0*/  LDL.LU R2, [R1+0x3084] ;  /* 0x0030840001027983 */ /* 0x000ea20000300800 */
[----:B------:R-:W-:Y:S02]  /*264f0*/  IMAD.MOV.U32 R21, RZ, RZ, R3 ;  /* 0x000000ffff157224 */ /* 0x000fe400078e0003 */
[----:B------:R-:W2:Y:S02]  /*26500*/  LDL.LU R3, [R1+0x3080] ;  /* 0x0030800001037983 */ /* 0x000ea40000300800 */
[----:B------:R-:W2:Y:S01]  /*26510*/  LDL.LU R29, [R1+0x307c] ;  /* 0x00307c00011d7983 */ /* 0x000ea20000300800 */
[----:B------:R-:W2:Y:S01]  /*26520*/  LDL.LU R0, [R1+0x3078] ;  /* 0x0030780001007983 */ /* 0x000ea20000300800 */
[----:B------:R-:W-:Y:S02]  /*26530*/  STL.64 [R1+0x3010], R22 ;  /* 0x0030101601007387 */ /* 0x000fe40000100a00 */
[----:B------:R0:W-:Y:S02]  /*26540*/  STL.64 [R1+0x3008], R20 ;  /* 0x0030081401007387 */ /* 0x0001e40000100a00 */
[----:B0-----:R-:W2:Y:S01]  /*26550*/  LDL.LU R20, [R1+0x80] ;  /* 0x0000800001147983 */ /* 0x001ea20000300800 */
[----:B------:R-:W2:Y:S02]  /*26560*/  LDL.LU R21, [R1+0x84] ;  /* 0x0000840001157983 */ /* 0x000ea40000300800 */
[----:B------:R-:W2:Y:S02]  /*26570*/  LDL.LU R22, [R1+0x88] ;  /* 0x0000880001167983 */ /* 0x000ea40000300800 */
[----:B------:R-:W2:Y:S02]  /*26580*/  LDL.LU R23, [R1+0x8c] ;  /* 0x00008c0001177983 */ /* 0x000ea40000300800 */
[----:B--2---:R-:W-:Y:S01]  /*26590*/  STL.64 [R1+0x3020], R22 ;  /* 0x0030201601007387 */ /* 0x004fe20000100a00 */
[----:B------:R0:W-:Y:S03]  /*265a0*/  STL.64 [R1+0x3018], R20 ;  /* 0x0030181401007387 */ /* 0x0001e60000100a00 */
[----:B0-----:R-:W2:Y:S01]  /*265b0*/  LDL.LU R20, [R1+0x150] ;  /* 0x0001500001147983 */ /* 0x001ea20000300800 */
[----:B------:R-:W2:Y:S02]  /*265c0*/  LDL.LU R21, [R1+0x154] ;  /* 0x0001540001157983 */ /* 0x000ea40000300800 */
[----:B------:R-:W2:Y:S02]  /*265d0*/  LDL.LU R22, [R1+0x158] ;  /* 0x0001580001167983 */ /* 0x000ea40000300800 */
[----:B------:R-:W2:Y:S01]  /*265e0*/  LDL.LU R23, [R1+0x15c] ;  /* 0x00015c0001177983 */ /* 0x000ea20000300800 */
[C---:B---3--:R-:W-:Y:S01]  /*265f0*/  HMMA.16816.F32 R8, R24.reuse, R18, R8 ;  /* 0x000000121808723c */ /* 0x048fe20000001808 */
[----:B--2---:R-:W-:Y:S01]  /*26600*/  STL.64 [R1+0x3030], R22 ;  /* 0x0030301601007387 */ /* 0x004fe20000100a00 */
[----:B------:R0:W-:Y:S03]  /*26610*/  STL.64 [R1+0x3028], R20 ;  /* 0x0030281401007387 */ /* 0x0001e60000100a00 */
[----:B0-----:R-:W2:Y:S01]  /*26620*/  LDL.LU R20, [R1+0x160] ;  /* 0x0001600001147983 */ /* 0x001ea20000300800 */
[----:B------:R-:W2:Y:S02]  /*26630*/  LDL.LU R21, [R1+0x164] ;  /* 0x0001640001157983 */ /* 0x000ea40000300800 */
[----:B------:R-:W2:Y:S02]  /*26640*/  LDL.LU R22, [R1+0x168] ;  /* 0x0001680001167983 */ /* 0x000ea40000300800 */
[----:B------:R-:W2:Y:S11]  /*26650*/  LDL.LU R23, [R1+0x16c] ;  /* 0x00016c0001177983 */ /* 0x000eb60000300800 */
[----:B------:R-:W-:Y:S02]  /*26660*/  @!UPT UIADD3 URZ, URZ, URZ, URZ ;  /* 0x0000003f3f3ff290 */ /* 0x000fe4000fffe03f */
[----:B------:R-:W-:Y:S01]  /*26670*/  STL.64 [R1+0x2b0], R8 ;  /* 0x0002b00801007387 */ /* 0x000fe20000100a00 */
[----:B------:R0:W-:Y:S03]  /*26680*/  STL.64 [R1+0x2b8], R10 ;  /* 0x0002b80a01007387 */ /* 0x0001e60000100a00 */
[----:B0-----:R-:W3:Y:S02]  /*26690*/  LDL.LU.64 R10, [R1+0x3070] ;  /* 0x00307000010a7983 */ /* 0x001ee40000300a00 */
[C---:B---3--:R-:W-:Y:S01]  /*266a0*/  HMMA.16816.F32 R12, R24.reuse, R10, R12 ;  /* 0x0000000a180c723c */ /* 0x048fe2000000180c */
[----:B------:R-:W-:Y:S11]  /*266b0*/  MOV R5, R11 ;  /* 0x0000000b00057202 */ /* 0x000ff60000000f00 */
[----:B------:R-:W-:Y:S11]  /*266c0*/  @!UPT UIADD3 URZ, URZ, URZ, URZ ;  /* 0x0000003f3f3ff290 */ /* 0x000ff6000fffe03f */
[----:B------:R0:W-:Y:S01]  /*266d0*/  STL.64 [R1+0x2a0], R12 ;  /* 0x0002a00c01007387 */ /* 0x0001e20000100a00 */
[----:B------:R1:W-:Y:S02]  /*266e0*/  STL.64 [R1+0x2a8], R14 ;  /* 0x0002a80e01007387 */ /* 0x0003e40000100a00 */
[----:B0-----:R-:W-:Y:S01]  /*266f0*/  IMAD.MOV.U32 R12, RZ, RZ, R10 ;  /* 0x000000ffff0c7224 */ /* 0x001fe200078e000a */
[----:B-1----:R-:W3:Y:S01]  /*26700*/  LDL.LU.64 R14, [R1+0x3068] ;  /* 0x00306800010e7983 */ /* 0x002ee20000300a00 */
[----:B------:R-:W3:Y:S02]  /*26710*/  LDL.LU.64 R10, [R1+0x3060] ;  /* 0x00306000010a7983 */ /* 0x000ee40000300a00 */
[----:B------:R-:W3:Y:S02]  /*26720*/  LDL.LU.64 R8, [R1+0x3058] ;  /* 0x0030580001087983 */ /* 0x000ee40000300a00 */
[C---:B---3--:R-:W-:Y:S11]  /*26730*/  HMMA.16816.F32 R8, R24.reuse, R14, R8 ;  /* 0x0000000e1808723c */ /* 0x048ff60000001808 */
[----:B------:R-:W-:Y:S11]  /*26740*/  @!UPT UIADD3 URZ, URZ, URZ, URZ ;  /* 0x0000003f3f3ff290 */ /* 0x000ff6000fffe03f */
[----:B------:R-:W-:Y:S01]  /*26750*/  @!UPT UIADD3 URZ, URZ, URZ, URZ ;  /* 0x0000003f3f3ff290 */ /* 0x000fe2000fffe03f */
[----:B------:R-:W-:Y:S01]  /*26760*/  STL.64 [R1+0x290], R8 ;  /* 0x0002900801007387 */ /* 0x000fe20000100a00 */
[----:B------:R0:W-:Y:S03]  /*26770*/  STL.64 [R1+0x298], R10 ;  /* 0x0002980a01007387 */ /* 0x0001e60000100a00 */
[----:B0-----:R-:W3:Y:S01]  /*26780*/  LDL.LU.64 R10, [R1+0x3050] ;  /* 0x00305000010a7983 */ /* 0x001ee20000300a00 */
[----:B------:R-:W3:Y:S02]  /*26790*/  LDL.LU.64 R8, [R1+0x3048] ;  /* 0x0030480001087983 */ /* 0x000ee40000300a00 */
[----:B---3--:R-:W-:Y:S01]  /*267a0*/  HMMA.16816.F32 R24, R24, R6, R8 ;  /* 0x000000061818723c */ /* 0x008fe20000001808 */
        /* <DEDUP_REMOVED lines=11> */
[----:B------:R-:W2:Y:S01]  /*26860*/  LDL.LU.64 R20, [R1+0x3028] ;  /* 0x0030280001147983 */ /* 0x000ea20000300a00 */
[----:B------:R-:W-:Y:S01]  /*26870*/  MOV R26, R12 ;  /* 0x0000000c001a7202 */ /* 0x000fe20000000f00 */
[----:B------:R-:W-:-:S07]  /*26880*/  IMAD.MOV.U32 R27, RZ, RZ, R5 ;  /* 0x000000ffff1b7224 */ /* 0x000fce00078e0005 */
[C---:B--2---:R-:W-:Y:S11]  /*26890*/  HMMA.16816.F32 R20, R8.reuse, R26, R20 ;  /* 0x0000001a0814723c */ /* 0x044ff60000001814 */
[----:B------:R-:W-:Y:S11]  /*268a0*/  @!UPT UIADD3 URZ, URZ, URZ, URZ ;  /* 0x0000003f3f3ff290 */ /* 0x000ff6000fffe03f */
[----:B------:R-:W-:Y:S01]  /*268b0*/  @!UPT UIADD3 URZ, URZ, URZ, URZ ;  /* 0x0000003f3f3ff290 */ /* 0x000fe2000fffe03f */
[----:B------:R-:W-:Y:S01]  /*268c0*/  STL.64 [R1+0x260], R20 ;  /* 0x0002601401007387 */ /* 0x000fe20000100a00 */
[----:B------:R0:W-:Y:S03]  /*268d0*/  STL.64 [R1+0x268], R22 ;  /* 0x0002681601007387 */ /* 0x0001e60000100a00 */
[----:B0-----:R-:W2:Y:S01]  /*268e0*/  LDL.LU.64 R22, [R1+0x3020] ;  /* 0x0030200001167983 */ /* 0x001ea20000300a00 */
[----:B------:R-:W2:Y:S02]  /*268f0*/  LDL.LU.64 R20, [R1+0x3018] ;  /* 0x0030180001147983 */ /* 0x000ea40000300a00 */
[C---:B--2---:R-:W-:Y:S01]  /*26900*/  HMMA.16816.F32 R12, R8.reuse, R14, R20 ;  /* 0x0000000e080c723c */ /* 0x044fe20000001814 */
[----:B------:R-:W2:Y:S01]  /*26910*/  LDL.LU.64 R22, [R1+0x3010] ;  /* 0x0030100001167983 */ /* 0x000ea20000300a00 */
[----:B------:R-:W2:Y:S11]  /*26920*/  LDL.LU.64 R20, [R1+0x3008] ;  /* 0x0030080001147983 */ /* 0x000eb60000300a00 */
[----:B------:R-:W-:Y:S10]  /*26930*/  @!UPT UIADD3 URZ, URZ, URZ, URZ ;  /* 0x0000003f3f3ff290 */ /* 0x000ff4000fffe03f */
[----:B------:R-:W-:Y:S01]  /*26940*/  STL.64 [R1+0x250], R12 ;  /* 0x0002500c01007387 */ /* 0x000fe20000100a00 */
[----:B------:R0:W-:Y:S03]  /*26950*/  STL.64 [R1+0x258], R14 ;  /* 0x0002580e01007387 */ /* 0x0001e60000100a00 */
[----:B0-----:R-:W3:Y:S01]  /*26960*/  LDL.LU.64 R14, [R1+0x3000] ;  /* 0x00300000010e7983 */ /* 0x001ee20000300a00 */
[----:B------:R-:W3:Y:S02]  /*26970*/  LDL.LU.64 R12, [R1+0x2ff8] ;  /* 0x002ff800010c7983 */ /* 0x000ee40000300a00 */
[----:B---3--:R-:W-:Y:S01]  /*26980*/  HMMA.16816.F32 R8, R8, R6, R12 ;  /* 0x000000060808723c */ /* 0x008fe2000000180c */
[----:B------:R-:W3:Y:S01]  /*26990*/  LDL.LU.64 R14, [R1+0x2ff0] ;  /* 0x002ff000010e7983 */ /* 0x000ee20000300a00 */
[----:B------:R-:W3:Y:S11]  /*269a0*/  LDL.LU.64 R12, [R1+0x2fe8] ;  /* 0x002fe800010c7983 */ /* 0x000ef60000300a00 */
[----:B------:R-:W-:Y:S10]  /*269b0*/  @!UPT UIADD3 URZ, URZ, URZ, URZ ;  /* 0x0000003f3f3ff290 */ /* 0x000ff4000fffe03f */
[----:B------:R0:W-:Y:S01]  /*269c0*/  STL.64 [R1+0x240], R8 ;  /* 0x0002400801007387 */ /* 0x0001e20000100a00 */
[----:B------:R1:W-:Y:S01]  /*269d0*/  STL.64 [R1+0x248], R10 ;  /* 0x0002480a01007387 */ /* 0x0003e20000100a00 */
[----:B0-----:R-:W-:Y:S02]  /*269e0*/  MOV R8, R0 ;  /* 0x0000000000087202 */ /* 0x001fe40000000f00 */
[----:B------:R-:W-:Y:S01]  /*269f0*/  MOV R9, R29 ;  /* 0x0000001d00097202 */ /* 0x000fe20000000f00 */
[----:B-1----:R-:W-:Y:S01]  /*26a00*/  IMAD.MOV.U32 R10, RZ, RZ, R3 ;  /* 0x000000ffff0a7224 */ /* 0x002fe200078e0003 */
[----:B------:R-:W-:Y:S01]  /*26a10*/  MOV R11, R2 ;  /* 0x00000002000b7202 */ /* 0x000fe20000000f00 */
[----:B------:R-:W2:Y:S01]  /*26a20*/  LDL.LU R0, [R1+0x2fe0] ;  /* 0x002fe00001007983 */ /* 0x000ea20000300800 */
[----:B------:R-:W-:Y:S01]  /*26a30*/  MOV R3, R18 ;  /* 0x0000001200037202 */ /* 0x000fe20000000f00 */
[----:B------:R-:W-:-:S04]  /*26a40*/  IMAD.MOV.U32 R2, RZ, RZ, R19 ;  /* 0x000000ffff027224 */ /* 0x000fc800078e0013 */
[----:B---3--:R-:W-:Y:S01]  /*26a50*/  HMMA.16816.F32 R8, R12, R18, R8 ;  /* 0x000000120c08723c */ /* 0x008fe20000001808 */
[----:B------:R-:W3:Y:S01]  /*26a60*/  LDL.LU.64 R18, [R1+0x2fd8] ;  /* 0x002fd80001127983 */ /* 0x000ee20000300a00 */
[----:B------:R-:W3:Y:S11]  /*26a70*/  LDL.LU.64 R16, [R1+0x2fd0] ;  /* 0x002fd00001107983 */ /* 0x000ef60000300a00 */
[----:B------:R-:W-:Y:S10]  /*26a80*/  @!UPT UIADD3 URZ, URZ, URZ, URZ ;  /* 0x0000003f3f3ff290 */ /* 0x000ff4000fffe03f */
[----:B------:R-:W-:Y:S01]  /*26a90*/  STL.64 [R1+0x230], R8 ;  /* 0x0002300801007387 */ /* 0x000fe20000100a00 */
[----:B------:R3:W-:Y:S01]  /*26aa0*/  STL [R1+0x238], R10 ;  /* 0x0002380a01007387 */ /* 0x0007e20000100800 */
[----:B------:R-:W-:-:S05]  /*26ab0*/  MOV R29, R11 ;  /* 0x0000000b001d7202 */ /* 0x000fca0000000f00 */
[----:B------:R-:W-:Y:S01]  /*26ac0*/  STL [R1+0x2e50], R29 ;  /* 0x002e501d01007387 */ /* 0x000fe20000100800 */
[----:B------:R0:W-:Y:S02]  /*26ad0*/  STL.64 [R1+0x2fb0], R26 ;  /* 0x002fb01a01007387 */ /* 0x0001e40000100a00 */
[----:B------:R-:W4:Y:S01]  /*26ae0*/  LDL.LU R24, [R1+0xd0] ;  /* 0x0000d00001187983 */ /* 0x000f220000300800 */
[C---:B---3--:R-:W-:Y:S01]  /*26af0*/  HMMA.16816.F32 R8, R12.reuse, R26, R16 ;  /* 0x0000001a0c08723c */ /* 0x048fe20000001810 */
[----:B--2---:R-:W-:Y:S11]  /*26b00*/  LDSM.16.MT88.4 R16, [R0+0x7080] ;  /* 0x007080000010783b */ /* 0x004ff60000004200 */
[----:B------:R-:W-:Y:S11]  /*26b10*/  @!UPT UIADD3 URZ, URZ, URZ, URZ ;  /* 0x0000003f3f3ff290 */ /* 0x000ff6000fffe03f */
[----:B------:R-:W-:Y:S01]  /*26b20*/  STL.64 [R1+0x220], R8 ;  /* 0x0002200801007387 */ /* 0x000fe20000100a00 */
[----:B------:R-:W-:Y:S02]  /*26b30*/  STL.64 [R1+0x228], R10 ;  /* 0x0002280a01007387 */ /* 0x000fe40000100a00 */
[----:B------:R-:W1:Y:S04]  /*26b40*/  LDSM.16.MT88.4 R8, [R0+0x7000] ;  /* 0x007000000008783b */ /* 0x000e680000004200 */
[----:B------:R-:W2:Y:S01]  /*26b50*/  LDL.LU R25, [R1+0xd4] ;  /* 0x0000d40001197983 */ /* 0x000ea20000300800 */
[----:B0-----:R-:W2:Y:S01]  /*26b60*/  LDL.LU R26, [R1+0xd8] ;  /* 0x0000d800011a7983 */ /* 0x001ea20000300800 */
[----:B------:R-:W2:Y:S03]  /*26b70*/  LDL.LU R27, [R1+0xdc] ;  /* 0x0000dc00011b7983 */ /* 0x000ea60000300800 */
[----:B-1----:R-:W-:Y:S01]  /*26b80*/  STL.64 [R1+0x2fc0], R10 ;  /* 0x002fc00a01007387 */ /* 0x002fe20000100a00 */
[----:B------:R-:W-:Y:S02]  /*26b90*/  STL.64 [R1+0x2fb8], R8 ;  /* 0x002fb80801007387 */ /* 0x000fe40000100a00 */
[----:B------:R-:W3:Y:S02]  /*26ba0*/  LDL.LU R0, [R1+0x2fcc] ;  /* 0x002fcc0001007983 */ /* 0x000ee40000300800 */
[----:B------:R0:W-:Y:S01]  /*26bb0*/  STL.64 [R1+0x2f88], R18 ;  /* 0x002f881201007387 */ /* 0x0001e20000100a00 */
[----:B------:R-:W-:Y:S04]  /*26bc0*/  STL.64 [R1+0x2f80], R16 ;  /* 0x002f801001007387 */ /* 0x000fe80000100a00 */
[----:B0-----:R-:W2:Y:S02]  /*26bd0*/  LDL.LU.64 R18, [R1+0x8] ;  /* 0x0000080001127983 */ /* 0x001ea40000300a00 */
[C---:B--2---:R-:W-:Y:S11]  /*26be0*/  HMMA.16816.F32 R20, R12.reuse, R18, R20 ;  /* 0x000000120c14723c */ /* 0x044ff60000001814 */
[----:B------:R-:W-:Y:S11]  /*26bf0*/  @!UPT UIADD3 URZ, URZ, URZ, URZ ;  /* 0x0000003f3f3ff290 */ /* 0x000ff6000fffe03f */
[----:B------:R-:W-:Y:S01]  /*26c00*/  @!UPT UIADD3 URZ, URZ, URZ, URZ ;  /* 0x0000003f3f3ff290 */ /* 0x000fe2000fffe03f */
[----:B------:R-:W-:Y:S01]  /*26c10*/  STL.64 [R1+0x200], R20 ;  /* 0x0002001401007387 */ /* 0x000fe20000100a00 */
[----:B------:R-:W-:Y:S02]  /*26c20*/  STL [R1+0x208], R22 ;  /* 0x0002081601007387 */ /* 0x000fe40000100800 */
[----:B------:R-:W2:Y:S01]  /*26c30*/  LDL R5, [R1+0x1514] ;  /* 0x0015140001057983 */ /* 0x000ea20000100800 */
[----:B------:R-:W-:Y:S02]  /*26c40*/  MOV R29, R23 ;  /* 0x00000017001d7202 */ /* 0x000fe40000000f00 */
[----:B------:R-:W-:Y:S01]  /*26c50*/  MOV R9, R18 ;  /* 0x0000001200097202 */ /* 0x000fe20000000f00 */
[----:B----4-:R-:W0:Y:S01]  /*26c60*/  LDSM.16.MT88.4 R20, [R4+0x8000] ;  /* 0x008000000414783b */ /* 0x010e220000004200 */
[----:B------:R-:W-:Y:S02]  /*26c70*/  IMAD.MOV.U32 R8, RZ, RZ, R19 ;  /* 0x000000ffff087224 */ /* 0x000fe400078e0013 */
[----:B---3--:R-:W1:Y:S01]  /*26c80*/  LDSM.16.M88.4 R16, [R0+0x10100] ;  /* 0x010100000010783b */ /* 0x008e620000000200 */
[----:B------:R-:W-:Y:S01]  /*26c90*/  STL [R1+0x2e54], R29 ;  /* 0x002e541d01007387 */ /* 0x000fe20000100800 */
[----:B------:R-:W-:Y:S03]  /*26ca0*/  HMMA.16816.F32 R12, R12, R6, R24 ;  /* 0x000000060c0c723c */ /* 0x000fe60000001818 */
[----:B0-----:R-:W-:Y:S01]  /*26cb0*/  STL.64 [R1+0x2f38], R22 ;  /* 0x002f381601007387 */ /* 0x001fe20000100a00 */
[----:B------:R-:W-:Y:S02]  /*26cc0*/  STL.64 [R1+0x2f30], R20 ;  /* 0x002f301401007387 */ /* 0x000fe40000100a00 */
[----:B-1----:R-:W-:Y:S01]  /*26cd0*/  STL.64 [R1+0x60], R16 ;  /* 0x0000601001007387 */ /* 0x002fe20000100a00 */
[----:B------:R-:W-:Y:S01]  /*26ce0*/  MOV R11, R16 ;  /* 0x00000010000b7202 */ /* 0x000fe20000000f00 */
[----:B------:R-:W-:Y:S01]  /*26cf0*/  STL.64 [R1+0x68], R18 ;  /* 0x0000681201007387 */ /* 0x000fe20000100a00 */
[----:B------:R-:W-:-:S02]  /*26d00*/  IMAD.MOV.U32 R10, RZ, RZ, R17 ;  /* 0x000000ffff0a7224 */ /* 0x000fc400078e0011 */
[----:B------:R-:W0:Y:S11]  /*26d10*/  LDSM.16.M88.4 R16, [R0+0x14100] ;  /* 0x014100000010783b */ /* 0x000e360000000200 */
[----:B------:R-:W-:Y:S01]  /*26d20*/  @!UPT UIADD3 URZ, URZ, URZ, URZ ;  /* 0x0000003f3f3ff290 */ /* 0x000fe2000fffe03f */
[----:B------:R1:W-:Y:S01]  /*26d30*/  STL.64 [R1+0x1e0], R12 ;  /* 0x0001e00c01007387 */ /* 0x0003e20000100a00 */
[----:B0-----:R-:W-:Y:S01]  /*26d40*/  STL.64 [R1+0x50], R16 ;  /* 0x0000501001007387 */ /* 0x001fe20000100a00 */
[----:B------:R-:W-:Y:S02]  /*26d50*/  STL.64 [R1+0x58], R18 ;  /* 0x0000581201007387 */ /* 0x000fe40000100a00 */
[----:B------:R-:W-:Y:S02]  /*26d60*/  STL [R1+0x1ec], R15 ;  /* 0x0001ec0f01007387 */ /* 0x000fe40000100800 */
[----:B------:R-:W-:Y:S01]  /*26d70*/  STL.64 [R1+0x2f98], R6 ;  /* 0x002f980601007387 */ /* 0x000fe20000100a00 */
[----:B--2---:R-:W-:Y:S01]  /*26d80*/  STL.64 [R1+0x2f90], R4 ;  /* 0x002f900401007387 */ /* 0x004fe20000100a00 */
[----:B-1----:R-:W2:Y:S03]  /*26d90*/  LDL.64 R12, [R1+0x50] ;  /* 0x00005000010c7983 */ /* 0x002ea60000100a00 */
[----:B--2---:R0:W-:Y:S02]  /*26da0*/  STL.64 [R1+0x2f20], R12 ;  /* 0x002f200c01007387 */ /* 0x0041e40000100a00 */
[----:B0-----:R-:W-:Y:S01]  /*26db0*/  MOV R12, R11 ;  /* 0x0000000b000c7202 */ /* 0x001fe20000000f00 */
[----:B------:R-:W-:-:S05]  /*26dc0*/  IMAD.MOV.U32 R13, RZ, RZ, R10 ;  /* 0x000000ffff0d7224 */ /* 0x000fca00078e000a */
[----:B------:R-:W-:Y:S01]  /*26dd0*/  STL.64 [R1+0x2f40], R12 ;  /* 0x002f400c01007387 */ /* 0x000fe20000100a00 */
[----:B------:R-:W2:Y:S02]  /*26de0*/  LDL.LU R20, [R1+0xc0] ;  /* 0x0000c00001147983 */ /* 0x000ea40000300800 */
[----:B------:R-:W2:Y:S02]  /*26df0*/  LDL.LU R21, [R1+0xc4] ;  /* 0x0000c40001157983 */ /* 0x000ea40000300800 */
[----:B------:R-:W3:Y:S02]  /*26e00*/  LDL.LU R22, [R1+0xc8] ;  /* 0x0000c80001167983 */ /* 0x000ee40000300800 */
[----:B------:R-:W-:Y:S02]  /*26e10*/  IMAD.MOV.U32 R23, RZ, RZ, R28 ;  /* 0x000000ffff177224 */ /* 0x000fe400078e001c */
[----:B------:R-:W4:Y:S01]  /*26e20*/  LDL.LU R28, [R1+0x2fc8] ;  /* 0x002fc800011c7983 */ /* 0x000f220000300800 */
[----:B------:R-:W4:Y:S02]  /*26e30*/  LDL.LU R24, [R1+0x140] ;  /* 0x0001400001187983 */ /* 0x000f240000300800 */
[----:B------:R-:W4:Y:S02]  /*26e40*/  LDL.LU R25, [R1+0x144] ;  /* 0x0001440001197983 */ /* 0x000f240000300800 */
[----:B------:R-:W4:Y:S01]  /*26e50*/  LDL.LU R26, [R1+0x148] ;  /* 0x00014800011a7983 */ /* 0x000f220000300800 */
[----:B------:R-:W4:Y:S04]  /*26e60*/  LDL.LU R27, [R1+0x14c] ;  /* 0x00014c00011b7983 */ /* 0x000f280000300800 */
[----:B---3--:R-:W-:Y:S01]  /*26e70*/  STL.64 [R1+0x2f50], R22 ;  /* 0x002f501601007387 */ /* 0x008fe20000100a00 */
[----:B--2---:R0:W-:Y:S03]  /*26e80*/  STL.64 [R1+0x2f48], R20 ;  /* 0x002f481401007387 */ /* 0x0041e60000100a00 */
[----:B0-----:R-:W2:Y:S01]  /*26e90*/  LDL.LU R20, [R1+0xe0] ;  /* 0x0000e00001147983 */ /* 0x001ea20000300800 */
[----:B------:R-:W2:Y:S02]  /*26ea0*/  LDL.LU R21, [R1+0xe4] ;  /* 0x0000e40001157983 */ /* 0x000ea40000300800 */
[----:B------:R-:W3:Y:S02]  /*26eb0*/  LDL.LU R22, [R1+0xe8] ;  /* 0x0000e80001167983 */ /* 0x000ee40000300800 */
[----:B------:R-:W3:Y:S01]  /*26ec0*/  LDL.LU R23, [R1+0xec] ;  /* 0x0000ec0001177983 */ /* 0x000ee20000300800 */
[----:B------:R-:W2:Y:S01]  /*26ed0*/  LDL.LU R4, [R1+0x120] ;  /* 0x0001200001047983 */ /* 0x000ea20000300800 */
[----:B------:R-:W2:Y:S02]  /*26ee0*/  LDL.LU R5, [R1+0x124] ;  /* 0x0001240001057983 */ /* 0x000ea40000300800 */
[----:B------:R-:W2:Y:S02]  /*26ef0*/  LDL.LU R6, [R1+0x128] ;  /* 0x0001280001067983 */ /* 0x000ea40000300800 */
[----:B------:R-:W2:Y:S01]  /*26f00*/  LDL.LU R7, [R1+0x12c] ;  /* 0x00012c0001077983 */ /* 0x000ea20000300800 */
[----:B------:R-:W-:Y:S01]  /*26f10*/  MOV R29, R14 ;  /* 0x0000000e001d7202 */ /* 0x000fe20000000f00 */
[----:B------:R-:W-:Y:S01]  /*26f20*/  MOV R14, R9 ;  /* 0x00000009000e7202 */ /* 0x000fe20000000f00 */
[----:B------:R-:W-:-:S02]  /*26f30*/  MOV R15, R8 ;  /* 0x00000008000f7202 */ /* 0x000fc40000000f00 */
[----:B------:R-:W0:Y:S04]  /*26f40*/  LDSM.16.M88.4 R8, [R0+0x18100] ;  /* 0x018100000008783b */ /* 0x000e280000000200 */
[----:B--2---:R-:W-:Y:S01]  /*26f50*/  STL.64 [R1+0x2fa8], R6 ;  /* 0x002fa80601007387 */ /* 0x004fe20000100a00 */
[----:B------:R1:W-:Y:S03]  /*26f60*/  STL.64 [R1+0x2fa0], R4 ;  /* 0x002fa00401007387 */ /* 0x0003e60000100a00 */
[----:B-1----:R-:W2:Y:S01]  /*26f70*/  LDL.LU R4, [R1+0x130] ;  /* 0x0001300001047983 */ /* 0x002ea20000300800 */
[----:B------:R-:W2:Y:S02]  /*26f80*/  LDL.LU R5, [R1+0x134] ;  /* 0x0001340001057983 */ /* 0x000ea40000300800 */
[----:B------:R-:W2:Y:S02]  /*26f90*/  LDL.LU R6, [R1+0x138] ;  /* 0x0001380001067983 */ /* 0x000ea40000300800 */
[----:B------:R-:W2:Y:S01]  /*26fa0*/  LDL.LU R7, [R1+0x13c] ;  /* 0x00013c0001077983 */ /* 0x000ea20000300800 */
[----:B------:R-:W2:Y:S01]  /*26fb0*/  LDL.LU R16, [R1+0x110] ;  /* 0x0001100001107983 */ /* 0x000ea20000300800 */
[----:B------:R-:W2:Y:S02]  /*26fc0*/  LDL.LU R17, [R1+0x114] ;  /* 0x0001140001117983 */ /* 0x000ea40000300800 */
[----:B------:R-:W2:Y:S02]  /*26fd0*/  LDL.LU R18, [R1+0x118] ;  /* 0x0001180001127983 */ /* 0x000ea40000300800 */
[----:B------:R-:W2:Y:S01]  /*26fe0*/  LDL.LU R19, [R1+0x11c] ;  /* 0x00011c0001137983 */ /* 0x000ea20000300800 */
[----:B---3--:R-:W-:Y:S01]  /*26ff0*/  STL.64 [R1+0x2f60], R22 ;  /* 0x002f601601007387 */ /* 0x008fe20000100a00 */
[----:B------:R1:W-:Y:S03]  /*27000*/  STL.64 [R1+0x2f58], R20 ;  /* 0x002f581401007387 */ /* 0x0003e60000100a00 */
[----:B-1----:R-:W3:Y:S01]  /*27010*/  LDL.LU R20, [R1+0xf0] ;  /* 0x0000f00001147983 */ /* 0x002ee20000300800 */
[----:B------:R-:W3:Y:S02]  /*27020*/  LDL.LU R21, [R1+0xf4] ;  /* 0x0000f40001157983 */ /* 0x000ee40000300800 */
[----:B------:R-:W2:Y:S01]  /*27030*/  LDL.LU R22, [R1+0xf8] ;  /* 0x0000f80001167983 */ /* 0x000ea20000300800 */
[----:B----4-:R-:W-:-:S02]  /*27040*/  MOV R23, R28 ;  /* 0x0000001c00177202 */ /* 0x010fc40000000f00 */
[----:B0-----:R-:W-:Y:S02]  /*27050*/  MOV R13, R8 ;  /* 0x00000008000d7202 */ /* 0x001fe40000000f00 */
[----:B------:R-:W-:Y:S01]  /*27060*/  MOV R12, R9 ;  /* 0x00000009000c7202 */ /* 0x000fe20000000f00 */
[----:B--2---:R-:W-:Y:S01]  /*27070*/  STL.64 [R1+0x2f70], R22 ;  /* 0x002f701601007387 */ /* 0x004fe20000100a00 */
[----:B---3--:R-:W-:Y:S02]  /*27080*/  STL.64 [R1+0x2f68], R20 ;  /* 0x002f681401007387 */ /* 0x008fe40000100a00 */
[----:B------:R-:W-:Y:S02]  /*27090*/  STL [R1+0x2e58], R29 ;  /* 0x002e581d01007387 */ /* 0x000fe40000100800 */
[----:B------:R-:W-:Y:S01]  /*270a0*/  STL.64 [R1+0x40], R8 ;  /* 0x0000400801007387 */ /* 0x000fe20000100a00 */
[----:B------:R-:W-:Y:S02]  /*270b0*/  STL.64 [R1+0x48], R10 ;  /* 0x0000480a01007387 */ /* 0x000fe40000100a00 */
[----:B------:R-:W0:Y:S02]  /*270c0*/  LDSM.16.M88.4 R8, [R0+0x1c100] ;  /* 0x01c100000008783b */ /* 0x000e240000000200 */
[----:B0-----:R-:W-:Y:S02]  /*270d0*/  STL.64 [R1+0x10], R8 ;  /* 0x0000100801007387 */ /* 0x001fe40000100a00 */
[----:B------:R0:W-:Y:S02]  /*270e0*/  STL.64 [R1+0x18], R10 ;  /* 0x0000180a01007387 */ /* 0x0001e40000100a00 */
[----:B0-----:R-:W2:Y:S01]  /*270f0*/  LDL.LU.64 R10, [R1+0x2fc0] ;  /* 0x002fc000010a7983 */ /* 0x001ea20000300a00 */
[----:B------:R-:W2:Y:S01]  /*27100*/  LDL.LU.64 R8, [R1+0x2fb8] ;  /* 0x002fb80001087983 */ /* 0x000ea20000300a00 */
[----:B------:R-:W-:Y:S01]  /*27110*/  MOV R22, R3 ;  /* 0x0000000300167202 */ /* 0x000fe20000000f00 */
[----:B------:R-:W-:-:S07]  /*27120*/  IMAD.MOV.U32 R23, RZ, RZ, R2 ;  /* 0x000000ffff177224 */ /* 0x000fce00078e0002 */
[----:B--2---:R-:W-:Y:S11]  /*27130*/  HMMA.16816.F32 R24, R8, R22, R24 ;  /* 0x000000160818723c */ /* 0x004ff60000001818 */
[----:B------:R-:W-:Y:S11]  /*27140*/  @!UPT UIADD3 URZ, URZ, URZ, URZ ;  /* 0x0000003f3f3ff290 */ /* 0x000ff6000fffe03f */
[----:B------:R-:W-:Y:S01]  /*27150*/  @!UPT UIADD3 URZ, URZ, URZ, URZ ;  /* 0x0000003f3f3ff290 */ /* 0x000fe2000fffe03f */
[----:B------:R-:W-:Y:S01]  /*27160*/  STL [R1+0x1d0], R24 ;  /* 0x0001d01801007387 */ /* 0x000fe20000100800 */
[----:B------:R0:W-:Y:S03]  /*27170*/  STL.64 [R1+0x1d8], R26 ;  /* 0x0001d81a01007387 */ /* 0x0001e60000100a00 */
[----:B0-----:R-:W2:Y:S01]  /*27180*/  LDL.LU.64 R26, [R1+0x2fb0] ;  /* 0x002fb000011a7983 */ /* 0x001ea20000300a00 */
[----:B------:R-:W-:-:S05]  /*27190*/  IMAD.MOV.U32 R29, RZ, RZ, R25 ;  /* 0x000000ffff1d7224 */ /* 0x000fca00078e0019 */
[----:B------:R-:W-:Y:S01]  /*271a0*/  STL [R1+0x2e70], R29 ;  /* 0x002e701d01007387 */ /* 0x000fe20000100800 */
[C---:B--2---:R-:W-:Y:S11]  /*271b0*/  HMMA.16816.F32 R4, R8.reuse, R26, R4 ;  /* 0x0000001a0804723c */ /* 0x044ff60000001804 */
[----:B------:R-:W-:Y:S11]  /*271c0*/  @!UPT UIADD3 URZ, URZ, URZ, URZ ;  /* 0x0000003f3f3ff290 */ /* 0x000ff6000fffe03f */
[----:B------:R-:W-:Y:S02]  /*271d0*/  @!UPT UIADD3 URZ, URZ, URZ, URZ ;  /* 0x0000003f3f3ff290 */ /* 0x000fe4000fffe03f */
[----:B------:R-:W-:Y:S01]  /*271e0*/  IMAD.MOV.U32 R2, RZ, RZ, R6 ;  /* 0x000000ffff027224 */ /* 0x000fe200078e0006 */
[----:B------:R-:W-:Y:S02]  /*271f0*/  MOV R0, R7 ;  /* 0x0000000700007202 */ /* 0x000fe40000000f00 */
[----:B------:R-:W-:Y:S02]  /*27200*/  MOV R28, R4 ;  /* 0x00000004001c7202 */ /* 0x000fe40000000f00 */
[----:B------:R-:W-:Y:S01]  /*27210*/  MOV R3, R5 ;  /* 0x0000000500037202 */ /* 0x000fe20000000f00 */
[----:B------:R-:W2:Y:S01]  /*27220*/  LDL.LU.64 R6, [R1+0x2fa8] ;  /* 0x002fa80001067983 */ /* 0x000ea20000300a00 */
[----:B------:R-:W2:Y:S02]  /*27230*/  LDL.LU.64 R4, [R1+0x2fa0] ;  /* 0x002fa00001047983 */ /* 0x000ea40000300a00 */
[----:B------:R0:W-:Y:S02]  /*27240*/  STL.64 [R1+0x2f78], R26 ;  /* 0x002f781a01007387 */ /* 0x0001e40000100a00 */
[----:B------:R-:W3:Y:S01]  /*27250*/  LDL.LU R24, [R1+0x100] ;  /* 0x0001000001187983 */ /* 0x000ee20000300800 */
[----:B------:R-:W3:Y:S04]  /*27260*/  LDL.LU R25, [R1+0x104] ;  /* 0x0001040001197983 */ /* 0x000ee80000300800 */
[----:B0-----:R-:W3:Y:S01]  /*27270*/  LDL.LU R26, [R1+0x108] ;  /* 0x00010800011a7983 */ /* 0x001ee20000300800 */
[----:B------:R-:W3:Y:S02]  /*27280*/  LDL.LU R27, [R1+0x10c] ;  /* 0x00010c00011b7983 */ /* 0x000ee40000300800 */
[----:B------:R-:W-:Y:S01]  /*27290*/  STL [R1+0x2f18], R28 ;  /* 0x002f181c01007387 */ /* 0x000fe20000100800 */
[C---:B--2---:R-:W-:Y:S11]  /*272a0*/  HMMA.16816.F32 R4, R8.reuse, R14, R4 ;  /* 0x0000000e0804723c */ /* 0x044ff60000001804 */
[----:B------:R-:W-:Y:S11]  /*272b0*/  @!UPT UIADD3 URZ, URZ, URZ, URZ ;  /* 0x0000003f3f3ff290 */ /* 0x000ff6000fffe03f */
[----:B------:R-:W-:Y:S01]  /*272c0*/  @!UPT UIADD3 URZ, URZ, URZ, URZ ;  /* 0x0000003f3f3ff290 */ /* 0x000fe2000fffe03f */
[----:B------:R-:W-:Y:S01]  /*272d0*/  STL.64 [R1+0x1a0], R4 ;  /* 0x0001a00401007387 */ /* 0x000fe20000100a00 */
[----:B------:R0:W-:Y:S01]  /*272e0*/  STL [R1+0x1a8], R6 ;  /* 0x0001a80601007387 */ /* 0x0001e20000100800 */
[----:B------:R-:W-:Y:S02]  /*272f0*/  MOV R29, R7 ;  /* 0x00000007001d7202 */ /* 0x000fe40000000f00 */
[----:B0-----:R-:W2:Y:S01]  /*27300*/  LDL.LU.64 R6, [R1+0x2f98] ;  /* 0x002f980001067983 */ /* 0x001ea20000300a00 */
[----:B------:R-:W4:Y:S01]  /*27310*/  LDL.LU.64 R4, [R1+0x2f90] ;  /* 0x002f900001047983 */ /* 0x000f220000300a00 */
[----:B--2---:R-:W-:Y:S02]  /*27320*/  HMMA.16816.F32 R8, R8, R6, R16 ;  /* 0x000000060808723c */ /* 0x004fe40000001810 */
[----:B------:R-:W3:Y:S01]  /*27330*/  LDL.LU.64 R18, [R1+0x2f88] ;  /* 0x002f880001127983 */ /* 0x000ee20000300a00 */
[----:B------:R-:W3:Y:S11]  /*27340*/  LDL.LU.64 R16, [R1+0x2f80] ;  /* 0x002f800001107983 */ /* 0x000ef60000300a00 */
[----:B------:R-:W-:Y:S09]  /*27350*/  @!UPT UIADD3 URZ, URZ, URZ, URZ ;  /* 0x0000003f3f3ff290 */ /* 0x000ff2000fffe03f */
[----:B------:R0:W-:Y:S01]  /*27360*/  STL.64 [R1+0x190], R8 ;  /* 0x0001900801007387 */ /* 0x0001e20000100a00 */
[----:B------:R-:W-:Y:S02]  /*27370*/  STL.64 [R1+0x198], R10 ;  /* 0x0001980a01007387 */ /* 0x000fe40000100a00 */
[----:B0-----:R-:W-:Y:S01]  /*27380*/  IMAD.MOV.U32 R8, RZ, RZ, R13 ;  /* 0x000000ffff087224 */ /* 0x001fe200078e000d */
[----:B------:R-:W-:-:S05]  /*27390*/  MOV R9, R12 ;  /* 0x0000000c00097202 */ /* 0x000fca0000000f00 */
[----:B------:R0:W-:Y:S04]  /*273a0*/  STL.64 [R1+0x2f28], R8 ;  /* 0x002f280801007387 */ /* 0x0001e80000100a00 */
[----:B0-----:R-:W2:Y:S01]  /*273b0*/  LDL.LU R8, [R1+0xb0] ;  /* 0x0000b00001087983 */ /* 0x001ea20000300800 */
[----:B------:R-:W2:Y:S02]  /*273c0*/  LDL.LU R9, [R1+0xb4] ;  /* 0x0000b40001097983 */ /* 0x000ea40000300800 */
[----:B------:R-:W2:Y:S02]  /*273d0*/  LDL.LU R10, [R1+0xb8] ;  /* 0x0000b800010a7983 */ /* 0x000ea40000300800 */
[----:B------:R-:W2:Y:S01]  /*273e0*/  LDL.LU R11, [R1+0xbc] ;  /* 0x0000bc00010b7983 */ /* 0x000ea20000300800 */
[C---:B---3--:R-:W-:Y:S01]  /*273f0*/  HMMA.16816.F32 R20, R16.reuse, R22, R24 ;  /* 0x000000161014723c */ /* 0x048fe20000001818 */
        /* <DEDUP_REMOVED lines=12> */
[----:B0-----:R-:W2:Y:S01]  /*274c0*/  LDL R27, [R1+0x1510] ;  /* 0x00151000011b7983 */ /* 0x001ea20000100800 */
[C---:B---3--:R-:W-:Y:S03]  /*274d0*/  HMMA.16816.F32 R12, R16.reuse, R14, R20 ;  /* 0x0000000e100c723c */ /* 0x048fe60000001814 */
[----:B--2---:R0:W-:Y:S01]  /*274e0*/  STL [R1+0x2f1c], R27 ;  /* 0x002f1c1b01007387 */ /* 0x0041e20000100800 */
[----:B------:R-:W2:Y:S02]  /*274f0*/  LDL.LU R24, [R1+0x210] ;  /* 0x0002100001187983 */ /* 0x000ea40000300800 */
[----:B------:R-:W2:Y:S02]  /*27500*/  LDL.LU R25, [R1+0x214] ;  /* 0x0002140001197983 */ /* 0x000ea40000300800 */
[----:B------:R-:W2:Y:S01]  /*27510*/  LDL.LU R26, [R1+0x218] ;  /* 0x00021800011a7983 */ /* 0x000ea20000300800 */
[----:B0-----:R-:W2:Y:S01]  /*27520*/  LDL.LU R27, [R1+0x21c] ;  /* 0x00021c00011b7983 */ /* 0x001ea20000300800 */
[----:B------:R-:W3:Y:S02]  /*27530*/  LDL.LU.64 R22, [R1+0x2f50] ;  /* 0x002f500001167983 */ /* 0x000ee40000300a00 */
[----:B------:R-:W3:Y:S11]  /*27540*/  LDL.LU.64 R20, [R1+0x2f48] ;  /* 0x002f480001147983 */ /* 0x000ef60000300a00 */
[----:B------:R0:W-:Y:S01]  /*27550*/  STL.64 [R1+0x170], R12 ;  /* 0x0001700c01007387 */ /* 0x0001e20000100a00 */
[----:B------:R-:W-:Y:S04]  /*27560*/  STL.64 [R1+0x178], R14 ;  /* 0x0001780e01007387 */ /* 0x000fe80000100a00 */
[----:B0-----:R-:W2:Y:S01]  /*27570*/  LDL.LU.64 R12, [R1+0x2f40] ;  /* 0x002f4000010c7983 */ /* 0x001ea20000300a00 */
[----:B---3--:R-:W-:Y:S03]  /*27580*/  HMMA.16816.F32 R16, R16, R6, R20 ;  /* 0x000000061010723c */ /* 0x008fe60000001814 */
[----:B------:R-:W2:Y:S01]  /*27590*/  LDL.LU.64 R22, [R1+0x2f38] ;  /* 0x002f380001167983 */ /* 0x000ea20000300a00 */
[----:B------:R-:W2:Y:S11]  /*275a0*/  LDL.LU.64 R20, [R1+0x2f30] ;  /* 0x002f300001147983 */ /* 0x000eb60000300a00 */
[----:B------:R-:W-:Y:S08]  /*275b0*/  @!UPT UIADD3 URZ, URZ, URZ, URZ ;  /* 0x0000003f3f3ff290 */ /* 0x000ff0000fffe03f */
[----:B------:R0:W-:Y:S01]  /*275c0*/  STL.64 [R1+0x160], R16 ;  /* 0x0001601001007387 */ /* 0x0001e20000100a00 */
[----:B------:R1:W-:Y:S03]  /*275d0*/  STL.64 [R1+0x168], R18 ;  /* 0x0001681201007387 */ /* 0x0003e60000100a00 */
[----:B0-----:R-:W3:Y:S01]  /*275e0*/  LDL.LU R16, [R1+0xa0] ;  /* 0x0000a00001107983 */ /* 0x001ee20000300800 */
[----:B------:R-:W3:Y:S02]  /*275f0*/  LDL.LU R17, [R1+0xa4] ;  /* 0x0000a40001117983 */ /* 0x000ee40000300800 */
[----:B-1----:R-:W3:Y:S02]  /*27600*/  LDL.LU R18, [R1+0xa8] ;  /* 0x0000a80001127983 */ /* 0x002ee40000300800 */
[----:B------:R-:W3:Y:S01]  /*27610*/  LDL.LU R19, [R1+0xac] ;  /* 0x0000ac0001137983 */ /* 0x000ee20000300800 */
[C---:B--2---:R-:W-:Y:S01]  /*27620*/  HMMA.16816.F32 R12, R20.reuse, R12, R8 ;  /* 0x0000000c140c723c */ /* 0x044fe20000001808 */
[----:B------:R-:W2:Y:S11]  /*27630*/  LDL.LU.64 R8, [R1+0x2f28] ;  /* 0x002f280001087983 */ /* 0x000eb60000300a00 */
[----:B------:R-:W-:Y:S11]  /*27640*/  @!UPT UIADD3 URZ, URZ, URZ, URZ ;  /* 0x0000003f3f3ff290 */ /* 0x000ff6000fffe03f */
[----:B------:R0:W-:Y:S01]  /*27650*/  STL.64 [R1+0x150], R12 ;  /* 0x0001500c01007387 */ /* 0x0001e20000100a00 */
[----:B------:R-:W-:Y:S03]  /*27660*/  STL.64 [R1+0x158], R14 ;  /* 0x0001580e01007387 */ /* 0x000fe60000100a00 */
[----:B0-----:R-:W3:Y:S01]  /*27670*/  LDL.LU.64 R12, [R1+0x2f20] ;  /* 0x002f2000010c7983 */ /* 0x001ee20000300a00 */
[C---:B--2---:R-:W-:Y:S08]  /*27680*/  HMMA.16816.F32 R8, R20.reuse, R8, R24 ;  /* 0x000000081408723c */ /* 0x044ff00000001818 */
[----:B---3--:R-:W-:Y:S11]  /*27690*/  HMMA.16816.F32 R16, R20, R12, R16 ;  /* 0x0000000c1410723c */ /* 0x008ff60000001810 */
[----:B------:R-:W-:Y:S11]  /*276a0*/  @!UPT UIADD3 URZ, URZ, URZ, URZ ;  /* 0x0000003f3f3ff290 */ /* 0x000ff6000fffe03f */
[----:B------:R-:W-:Y:S01]  /*276b0*/  @!UPT UIADD3 URZ, URZ, URZ, URZ ;  /* 0x0000003f3f3ff290 */ /* 0x000fe2000fffe03f */
[----:B------:R0:W-:Y:S01]  /*276c0*/  STL.64 [R1+0x140], R16 ;  /* 0x0001401001007387 */ /* 0x0001e20000100a00 */
[----:B------:R1:W-:Y:S02]  /*276d0*/  STL.64 [R1+0x148], R18 ;  /* 0x0001481201007387 */ /* 0x0003e40000100a00 */
[----:B------:R-:W2:Y:S02]  /*276e0*/  LDL.LU R27, [R1+0x2f1c] ;  /* 0x002f1c00011b7983 */ /* 0x000ea40000300800 */
[----:B------:R-:W-:Y:S01]  /*276f0*/  STL.64 [R1+0x130], R8 ;  /* 0x0001300801007387 */ /* 0x000fe20000100a00 */
[----:B------:R-:W-:Y:S02]  /*27700*/  STL.64 [R1+0x138], R10 ;  /* 0x0001380a01007387 */ /* 0x000fe40000100a00 */
[----:B----4-:R-:W3:Y:S04]  /*27710*/  LDSM.16.MT88.4 R8, [R5+0x8000] ;  /* 0x008000000508783b */ /* 0x010ee80000004200 */
[----:B0-----:R-:W-:Y:S01]  /*27720*/  IMAD.MOV.U32 R17, RZ, RZ, R13 ;  /* 0x000000ffff117224 */ /* 0x001fe200078e000d */
[----:B-1----:R-:W-:-:S02]  /*27730*/  MOV R18, R12 ;  /* 0x0000000c00127202 */ /* 0x002fc40000000f00 */
[----:B------:R-:W-:Y:S02]  /*27740*/  LDSM.16.MT88.4 R12, [R4+0x8080] ;  /* 0x00808000040c783b */ /* 0x000fe40000004200 */
[----:B------:R-:W0:Y:S02]  /*27750*/  LDSM.16.MT88.4 R4, [R5+0x8080] ;  /* 0x008080000504783b */ /* 0x000e240000004200 */
[----:B---3--:R-:W-:Y:S02]  /*27760*/  STL.64 [R1+0x2ee0], R10 ;  /* 0x002ee00a01007387 */ /* 0x008fe40000100a00 */
[----:B------:R1:W-:Y:S02]  /*27770*/  STL.64 [R1+0x2ed8], R8 ;  /* 0x002ed80801007387 */ /* 0x0003e40000100a00 */
[----:B-1----:R-:W3:Y:S01]  /*27780*/  LDL.64 R8, [R1+0x10] ;  /* 0x0000100001087983 */ /* 0x002ee20000100a00 */
[----:B0-----:R-:W-:Y:S02]  /*27790*/  STL.64 [R1+0x2e90], R6 ;  /* 0x002e900601007387 */ /* 0x001fe40000100a00 */
[----:B------:R0:W-:Y:S02]  /*277a0*/  STL.64 [R1+0x2e88], R4 ;  /* 0x002e880401007387 */ /* 0x0001e40000100a00 */
[----:B0-----:R-:W3:Y:S01]  /*277b0*/  LDL.LU R4, [R1+0x280] ;  /* 0x0002800001047983 */ /* 0x001ee20000300800 */
[----:B------:R-:W3:Y:S02]  /*277c0*/  LDL.LU R5, [R1+0x284] ;  /* 0x0002840001057983 */ /* 0x000ee40000300800 */
[----:B------:R-:W3:Y:S02]  /*277d0*/  LDL.LU R6, [R1+0x288] ;  /* 0x0002880001067983 */ /* 0x000ee40000300800 */
[----:B------:R-:W3:Y:S02]  /*277e0*/  LDL.LU R7, [R1+0x28c] ;  /* 0x00028c0001077983 */ /* 0x000ee40000300800 */
[----:B---3--:R-:W-:Y:S01]  /*277f0*/  HMMA.16816.F32 R4, R20, R8, R4 ;  /* 0x000000081404723c */ /* 0x008fe20000001804 */
[----:B--2---:R-:W0:Y:S01]  /*27800*/  LDSM.16.MT88.4 R20, [R27+0x8000] ;  /* 0x008000001b14783b */ /* 0x004e220000004200 */
[----:B------:R-:W-:-:S02]  /*27810*/  MOV R28, R8 ;  /* 0x00000008001c7202 */ /* 0x000fc40000000f00 */
[----:B------:R-:W-:Y:S01]  /*27820*/  MOV R16, R9 ;  /* 0x0000000900107202 */ /* 0x000fe20000000f00 */
[----:B------:R-:W1:Y:S11]  /*27830*/  LDSM.16.MT88.4 R24, [R27+0x8080] ;  /* 0x008080001b18783b */ /* 0x000e760000004200 */
[----:B------:R-:W-:Y:S07]  /*27840*/  @!UPT UIADD3 URZ, URZ, URZ, URZ ;  /* 0x0000003f3f3ff290 */ /* 0x000fee000fffe03f */
[----:B------:R2:W-:Y:S01]  /*27850*/  STL.64 [R1+0x120], R4 ;  /* 0x0001200401007387 */ /* 0x0005e20000100a00 */
[----:B------:R3:W-:Y:S03]  /*27860*/  STL.64 [R1+0x128], R6 ;  /* 0x0001280601007387 */ /* 0x0007e60000100a00 */
[----:B--2---:R-:W2:Y:S01]  /*27870*/  LDL.LU R4, [R1+0x2c0] ;  /* 0x0002c00001047983 */ /* 0x004ea20000300800 */
[----:B------:R-:W2:Y:S02]  /*27880*/  LDL.LU R5, [R1+0x2c4] ;  /* 0x0002c40001057983 */ /* 0x000ea40000300800 */
[----:B---3--:R-:W3:Y:S02]  /*27890*/  LDL.LU R6, [R1+0x2c8] ;  /* 0x0002c80001067983 */ /* 0x008ee40000300800 */
[----:B------:R-:W3:Y:S02]  /*278a0*/  LDL.LU R7, [R1+0x2cc] ;  /* 0x0002cc0001077983 */ /* 0x000ee40000300800 */
[----:B---3--:R-:W-:Y:S01]  /*278b0*/  STL.64 [R1+0x2ea0], R6 ;  /* 0x002ea00601007387 */ /* 0x008fe20000100a00 */
[----:B--2---:R2:W-:Y:S03]  /*278c0*/  STL.64 [R1+0x2e98], R4 ;  /* 0x002e980401007387 */ /* 0x0045e60000100a00 */
[----:B--2---:R-:W2:Y:S01]  /*278d0*/  LDL.LU R4, [R1+0x2e0] ;  /* 0x0002e00001047983 */ /* 0x004ea20000300800 */
[----:B------:R-:W2:Y:S02]  /*278e0*/  LDL.LU R5, [R1+0x2e4] ;  /* 0x0002e40001057983 */ /* 0x000ea40000300800 */
[----:B------:R-:W3:Y:S02]  /*278f0*/  LDL.LU R6, [R1+0x2e8] ;  /* 0x0002e80001067983 */ /* 0x000ee40000300800 */
[----:B------:R-:W3:Y:S02]  /*27900*/  LDL.LU R7, [R1+0x2ec] ;  /* 0x0002ec0001077983 */ /* 0x000ee40000300800 */
[----:B---3--:R-:W-:Y:S01]  /*27910*/  STL.64 [R1+0x2eb0], R6 ;  /* 0x002eb00601007387 */ /* 0x008fe20000100a00 */
[----:B--2---:R2:W-:Y:S02]  /*27920*/  STL.64 [R1+0x2ea8], R4 ;  /* 0x002ea80401007387 */ /* 0x0045e40000100a00 */
[----:B--2---:R-:W-:Y:S01]  /*27930*/  IMAD.MOV.U32 R4, RZ, RZ, R18 ;  /* 0x000000ffff047224 */ /* 0x004fe200078e0012 */
[----:B------:R-:W-:-:S05]  /*27940*/  MOV R5, R17 ;  /* 0x0000001100057202 */ /* 0x000fca0000000f00 */
[----:B------:R-:W-:Y:S01]  /*27950*/  STL.64 [R1+0x2f10], R4 ;  /* 0x002f100401007387 */ /* 0x000fe20000100a00 */
[----:B0-----:R-:W-:Y:S02]  /*27960*/  STL.64 [R1+0x2e68], R22 ;  /* 0x002e681601007387 */ /* 0x001fe40000100a00 */
[----:B------:R0:W-:Y:S02]  /*27970*/  STL.64 [R1+0x2e60], R20 ;  /* 0x002e601401007387 */ /* 0x0001e40000100a00 */
        /* <DEDUP_REMOVED lines=10> */
[----:B0-----:R-:W2:Y:S04]  /*27a20*/  LDL.64 R8, [R1+0x40] ;  /* 0x0000400001087983 */ /* 0x001ea80000100a00 */
[----:B--2---:R0:W-:Y:S04]  /*27a30*/  STL.64 [R1+0x2f08], R8 ;  /* 0x002f080801007387 */ /* 0x0041e80000100a00 */
[----:B0-----:R-:W2:Y:S01]  /*27a40*/  LDL.LU R8, [R1+0x320] ;  /* 0x0003200001087983 */ /* 0x001ea20000300800 */
[----:B------:R-:W2:Y:S02]  /*27a50*/  LDL.LU R9, [R1+0x324] ;  /* 0x0003240001097983 */ /* 0x000ea40000300800 */
[----:B------:R-:W2:Y:S02]  /*27a60*/  LDL.LU R10, [R1+0x328] ;  /* 0x00032800010a7983 */ /* 0x000ea40000300800 */
[----:B------:R-:W2:Y:S01]  /*27a70*/  LDL.LU R11, [R1+0x32c] ;  /* 0x00032c00010b7983 */ /* 0x000ea20000300800 */
[----:B------:R-:W4:Y:S01]  /*27a80*/  LDL R19, [R1+0x150c] ;  /* 0x00150c0001137983 */ /* 0x000f220000100800 */
[----:B------:R-:W2:Y:S02]  /*27a90*/  LDL.LU R4, [R1+0x330] ;  /* 0x0003300001047983 */ /* 0x000ea40000300800 */
[----:B------:R-:W2:Y:S02]  /*27aa0*/  LDL.LU R5, [R1+0x334] ;  /* 0x0003340001057983 */ /* 0x000ea40000300800 */
[----:B------:R-:W2:Y:S01]  /*27ab0*/  LDL.LU R6, [R1+0x338] ;  /* 0x0003380001067983 */ /* 0x000ea20000300800 */
[----:B------:R-:W2:Y:S01]  /*27ac0*/  LDL.LU R7, [R1+0x33c] ;  /* 0x00033c0001077983 */ /* 0x000ea20000300800 */
[----:B---3--:R-:W-:Y:S02]  /*27ad0*/  STL.64 [R1+0x2e80], R22 ;  /* 0x002e801601007387 */ /* 0x008fe40000100a00 */
[----:B------:R0:W-:Y:S02]  /*27ae0*/  STL.64 [R1+0x2e78], R20 ;  /* 0x002e781401007387 */ /* 0x0001e40000100a00 */
[----:B0-----:R-:W2:Y:S01]  /*27af0*/  LDL.64 R20, [R1+0x60] ;  /* 0x0000600001147983 */ /* 0x001ea20000100a00 */
        /* <DEDUP_REMOVED lines=13> */
[----:B----4-:R-:W0:Y:S01]  /*27bd0*/  LDSM.16.MT88.4 R16, [R19+0x8000] ;  /* 0x008000001310783b */ /* 0x010e220000004200 */
[----:B------:R-:W-:Y:S03]  /*27be0*/  HMMA.16816.F32 R4, R12, R20, R4 ;  /* 0x000000140c04723c */ /* 0x000fe60000001804 */
[----:B---3--:R-:W-:Y:S01]  /*27bf0*/  STL.64 [R1+0x2ed0], R26 ;  /* 0x002ed01a01007387 */ /* 0x008fe20000100a00 */
[----:B--2---:R1:W-:Y:S03]  /*27c00*/  STL.64 [R1+0x2ec8], R24 ;  /* 0x002ec81801007387 */ /* 0x0043e60000100a00 */
[----:B-1----:R-:W2:Y:S01]  /*27c10*/  LDL.LU R24, [R1+0x300] ;  /* 0x0003000001187983 */ /* 0x002ea20000300800 */
[----:B------:R-:W2:Y:S02]  /*27c20*/  LDL.LU R25, [R1+0x304] ;  /* 0x0003040001197983 */ /* 0x000ea40000300800 */
[----:B------:R-:W3:Y:S02]  /*27c30*/  LDL.LU R26, [R1+0x308] ;  /* 0x00030800011a7983 */ /* 0x000ee40000300800 */
[----:B------:R-:W3:Y:S02]  /*27c40*/  LDL.LU R27, [R1+0x30c] ;  /* 0x00030c00011b7983 */ /* 0x000ee40000300800 */
[----:B---3--:R-:W-:Y:S01]  /*27c50*/  STL.64 [R1+0x2f00], R26 ;  /* 0x002f001a01007387 */ /* 0x008fe20000100a00 */
[----:B--2---:R1:W-:Y:S03]  /*27c60*/  STL.64 [R1+0x2ef8], R24 ;  /* 0x002ef81801007387 */ /* 0x0043e60000100a00 */
[----:B-1----:R-:W2:Y:S01]  /*27c70*/  LDL.LU R24, [R1+0x310] ;  /* 0x0003100001187983 */ /* 0x002ea20000300800 */
[----:B------:R-:W2:Y:S02]  /*27c80*/  LDL.LU R25, [R1+0x314] ;  /* 0x0003140001197983 */ /* 0x000ea40000300800 */
[----:B------:R-:W2:Y:S02]  /*27c90*/  LDL.LU R26, [R1+0x318] ;  /* 0x00031800011a7983 */ /* 0x000ea40000300800 */
[----:B------:R-:W2:Y:S01]  /*27ca0*/  LDL.LU R27, [R1+0x31c] ;  /* 0x00031c00011b7983 */ /* 0x000ea20000300800 */
[----:B0-----:R-:W-:Y:S01]  /*27cb0*/  STL.64 [R1+0x2dd0], R18 ;  /* 0x002dd01201007387 */ /* 0x001fe20000100a00 */
[----:B------:R0:W-:Y:S02]  /*27cc0*/  STL.64 [R1+0x2dc8], R16 ;  /* 0x002dc81001007387 */ /* 0x0001e40000100a00 */
[----:B0-----:R-:W-:-:S02]  /*27cd0*/  IMAD.MOV.U32 R16, RZ, RZ, R28 ;  /* 0x000000ffff107224 */ /* 0x001fc400078e001c */
[----:B------:R-:W3:Y:S01]  /*27ce0*/  LDL.LU R28, [R1+0x2f18] ;  /* 0x002f1800011c7983 */ /* 0x000ee20000300800 */
[----:B------:R0:W-:Y:S02]  /*27cf0*/  STL.64 [R1+0x110], R4 ;  /* 0x0001100401007387 */ /* 0x0001e40000100a00 */
[----:B------:R-:W-:Y:S01]  /*27d00*/  STL.64 [R1+0x118], R6 ;  /* 0x0001180601007387 */ /* 0x000fe20000100a00 */
[----:B0-----:R-:W4:Y:S02]  /*27d10*/  LDL.LU.64 R4, [R1+0x2f10] ;  /* 0x002f100001047983 */ /* 0x001f240000300a00 */
[C---:B----4-:R-:W-:Y:S11]  /*27d20*/  HMMA.16816.F32 R8, R12.reuse, R4, R8 ;  /* 0x000000040c08723c */ /* 0x050ff60000001808 */
[----:B------:R-:W-:Y:S11]  /*27d30*/  @!UPT UIADD3 URZ, URZ, URZ, URZ ;  /* 0x0000003f3f3ff290 */ /* 0x000ff6000fffe03f */
[----:B------:R-:W-:Y:S01]  /*27d40*/  @!UPT UIADD3 URZ, URZ, URZ, URZ ;  /* 0x0000003f3f3ff290 */ /* 0x000fe2000fffe03f */
[----:B------:R0:W-:Y:S01]  /*27d50*/  STL.64 [R1+0x100], R8 ;  /* 0x0001000801007387 */ /* 0x0001e20000100a00 */
[----:B------:R-:W-:Y:S03]  /*27d60*/  STL.64 [R1+0x108], R10 ;  /* 0x0001080a01007387 */ /* 0x000fe60000100a00 */
[----:B0-----:R-:W2:Y:S02]  /*27d70*/  LDL.LU.64 R8, [R1+0x2f08] ;  /* 0x002f080001087983 */ /* 0x001ea40000300a00 */
[----:B--2---:R-:W-:Y:S01]  /*27d80*/  HMMA.16816.F32 R24, R12, R8, R24 ;  /* 0x000000080c18723c */ /* 0x004fe20000001818 */
[----:B------:R-:W-:Y:S01]  /*27d90*/  MOV R7, R8 ;  /* 0x0000000800077202 */ /* 0x000fe20000000f00 */
[----:B------:R-:W-:Y:S11]  /*27da0*/  IMAD.MOV.U32 R6, RZ, RZ, R9 ;  /* 0x000000ffff067224 */ /* 0x000ff600078e0009 */
[----:B------:R-:W-:Y:S10]  /*27db0*/  @!UPT UIADD3 URZ, URZ, URZ, URZ ;  /* 0x0000003f3f3ff290 */ /* 0x000ff4000fffe03f */
[----:B------:R-:W-:Y:S01]  /*27dc0*/  STL.64 [R1+0xf0], R24 ;  /* 0x0000f01801007387 */ /* 0x000fe20000100a00 */
[----:B------:R0:W-:Y:S03]  /*27dd0*/  STL.64 [R1+0xf8], R26 ;  /* 0x0000f81a01007387 */ /* 0x0001e60000100a00 */
[----:B0-----:R-:W2:Y:S01]  /*27de0*/  LDL.LU.64 R26, [R1+0x2f00] ;  /* 0x002f0000011a7983 */ /* 0x001ea20000300a00 */
[----:B------:R-:W2:Y:S02]  /*27df0*/  LDL.LU.64 R24, [R1+0x2ef8] ;  /* 0x002ef80001187983 */ /* 0x000ea40000300a00 */
[----:B------:R-:W4:Y:S02]  /*27e00*/  LDL.LU.64 R10, [R1+0x2ef0] ;  /* 0x002ef000010a7983 */ /* 0x000f240000300a00 */
[----:B------:R-:W4:Y:S01]  /*27e10*/  LDL.LU.64 R8, [R1+0x2ee8] ;  /* 0x002ee80001087983 */ /* 0x000f220000300a00 */
[----:B------:R-:W-:-:S07]  /*27e20*/  MOV R17, R23 ;  /* 0x0000001700117202 */ /* 0x000fce0000000f00 */
[----:B----4-:R-:W-:Y:S01]  /*27e30*/  HMMA.16816.F32 R12, R12, R16, R8 ;  /* 0x000000100c0c723c */ /* 0x010fe20000001808 */
        /* <DEDUP_REMOVED lines=11> */
[----:B------:R-:W2:Y:S01]  /*27ef0*/  LDL.LU.64 R24, [R1+0x2ec8] ;  /* 0x002ec80001187983 */ /* 0x000ea20000300a00 */
[----:B------:R-:W-:Y:S02]  /*27f00*/  MOV R12, R7 ;  /* 0x00000007000c7202 */ /* 0x000fe40000000f00 */
[----:B------:R-:W-:Y:S02]  /*27f10*/  MOV R13, R6 ;  /* 0x00000006000d7202 */ /* 0x000fe40000000f00 */
[C---:B--2---:R-:W-:Y:S01]  /*27f20*/  HMMA.16816.F32 R4, R8.reuse, R4, R24 ;  /* 0x000000040804723c */ /* 0x044fe20000001818 */
[----:B------:R-:W2:Y:S01]  /*27f30*/  LDL.LU.64 R26, [R1+0x2ec0] ;  /* 0x002ec000011a7983 */ /* 0x000ea20000300a00 */
[----:B------:R-:W2:Y:S11]  /*27f40*/  LDL.LU.64 R24, [R1+0x2eb8] ;  /* 0x002eb80001187983 */ /* 0x000eb60000300a00 */
[----:B------:R-:W-:Y:S10]  /*27f50*/  @!UPT UIADD3 URZ, URZ, URZ, URZ ;  /* 0x0000003f3f3ff290 */ /* 0x000ff4000fffe03f */
[----:B------:R-:W-:Y:S01]  /*27f60*/  STL.64 [R1+0xd0], R4 ;  /* 0x0000d00401007387 */ /* 0x000fe20000100a00 */
[----:B------:R0:W-:Y:S03]  /*27f70*/  STL.64 [R1+0xd8], R6 ;  /* 0x0000d80601007387 */ /* 0x0001e60000100a00 */
[----:B0-----:R-:W4:Y:S01]  /*27f80*/  LDL.LU.64 R6, [R1+0x2eb0] ;  /* 0x002eb00001067983 */ /* 0x001f220000300a00 */
[----:B------:R-:W4:Y:S02]  /*27f90*/  LDL.LU.64 R4, [R1+0x2ea8] ;  /* 0x002ea80001047983 */ /* 0x000f240000300a00 */
[C---:B----4-:R-:W-:Y:S11]  /*27fa0*/  HMMA.16816.F32 R4, R8.reuse, R12, R4 ;  /* 0x0000000c0804723c */ /* 0x050ff60000001804 */
[----:B------:R-:W-:Y:S11]  /*27fb0*/  @!UPT UIADD3 URZ, URZ, URZ, URZ ;  /* 0x0000003f3f3ff290 */ /* 0x000ff6000fffe03f */
[----:B------:R-:W-:Y:S01]  /*27fc0*/  @!UPT UIADD3 URZ, URZ, URZ, URZ ;  /* 0x0000003f3f3ff290 */ /* 0x000fe2000fffe03f */
[----:B------:R-:W-:Y:S01]  /*27fd0*/  STL.64 [R1+0xc0], R4 ;  /* 0x0000c00401007387 */ /* 0x000fe20000100a00 */
[----:B------:R0:W-:Y:S03]  /*27fe0*/  STL.64 [R1+0xc8], R6 ;  /* 0x0000c80601007387 */ /* 0x0001e60000100a00 */
[----:B0-----:R-:W4:Y:S01]  /*27ff0*/  LDL.LU.64 R6, [R1+0x2ea0] ;  /* 0x002ea00001067983 */ /* 0x001f220000300a00 */
[----:B------:R-:W4:Y:S02]  /*28000*/  LDL.LU.64 R4, [R1+0x2e98] ;  /* 0x002e980001047983 */ /* 0x000f240000300a00 */
[----:B----4-:R-:W-:Y:S01]  /*28010*/  HMMA.16816.F32 R8, R8, R16, R4 ;  /* 0x000000100808723c */ /* 0x010fe20000001804 */
[----:B------:R-:W4:Y:S01]  /*28020*/  LDL.LU.64 R6, [R1+0x2e90] ;  /* 0x002e900001067983 */ /* 0x000f220000300a00 */
[----:B------:R-:W4:Y:S11]  /*28030*/  LDL.LU.64 R4, [R1+0x2e88] ;  /* 0x002e880001047983 */ /* 0x000f360000300a00 */
[----:B------:R-:W-:Y:S10]  /*28040*/  @!UPT UIADD3 URZ, URZ, URZ, URZ ;  /* 0x0000003f3f3ff290 */ /* 0x000ff4000fffe03f */
[----:B------:R0:W-:Y:S01]  /*28050*/  STL.64 [R1+0xa0], R8 ;  /* 0x0000a00801007387 */ /* 0x0001e20000100a00 */
[----:B------:R1:W-:Y:S03]  /*28060*/  STL.64 [R1+0xa8], R10 ;  /* 0x0000a80a01007387 */ /* 0x0003e60000100a00 */
[----:B0-----:R-:W4:Y:S01]  /*28070*/  LDL.LU R8, [R1+0x2b0] ;  /* 0x0002b00001087983 */ /* 0x001f220000300800 */
[----:B------:R-:W4:Y:S02]  /*28080*/  LDL.LU R9, [R1+0x2b4] ;  /* 0x0002b40001097983 */ /* 0x000f240000300800 */
[----:B-1----:R-:W4:Y:S02]  /*28090*/  LDL.LU R10, [R1+0x2b8] ;  /* 0x0002b800010a7983 */ /* 0x002f240000300800 */
[----:B------:R-:W4:Y:S02]  /*280a0*/  LDL.LU R11, [R1+0x2bc] ;  /* 0x0002bc00010b7983 */ /* 0x000f240000300800 */
[----:B------:R-:W-:Y:S01]  /*280b0*/  IMAD.MOV.U32 R19, RZ, RZ, R20 ;  /* 0x000000ffff137224 */ /* 0x000fe200078e0014 */
[----:B------:R-:W-:Y:S01]  /*280c0*/  MOV R18, R21 ;  /* 0x0000001500127202 */ /* 0x000fe20000000f00 */
[----:B----4-:R-:W-:Y:S11]  /*280d0*/  HMMA.16816.F32 R8, R4, R20, R8 ;  /* 0x000000140408723c */ /* 0x010ff60000001808 */
[----:B------:R-:W-:Y:S11]  /*280e0*/  @!UPT UIADD3 URZ, URZ, URZ, URZ ;  /* 0x0000003f3f3ff290 */ /* 0x000ff6000fffe03f */
[----:B------:R-:W-:Y:S01]  /*280f0*/  @!UPT UIADD3 URZ, URZ, URZ, URZ ;  /* 0x0000003f3f3ff290 */ /* 0x000fe2000fffe03f */
[----:B------:R0:W-:Y:S01]  /*28100*/  STL.64 [R1+0x90], R8 ;  /* 0x0000900801007387 */ /* 0x0001e20000100a00 */
[----:B------:R1:W-:Y:S02]  /*28110*/  STL.64 [R1+0x98], R10 ;  /* 0x0000980a01007387 */ /* 0x0003e40000100a00 */
[----:B------:R-:W4:Y:S02]  /*28120*/  LDL.LU.64 R22, [R1+0x2e80] ;  /* 0x002e800001167983 */ /* 0x000f240000300a00 */
[----:B------:R-:W4:Y:S01]  /*28130*/  LDL.LU.64 R20, [R1+0x2e78] ;  /* 0x002e780001147983 */ /* 0x000f220000300a00 */
[----:B0-----:R-:W2:Y:S01]  /*28140*/  LDL.LU R8, [R1+0x1a0] ;  /* 0x0001a00001087983 */ /* 0x001ea20000300800 */
[----:B------:R-:W2:Y:S02]  /*28150*/  LDL.LU R9, [R1+0x1a4] ;  /* 0x0001a40001097983 */ /* 0x000ea40000300800 */
[----:B-1----:R-:W2:Y:S01]  /*28160*/  LDL.LU R10, [R1+0x1a8] ;  /* 0x0001a800010a7983 */ /* 0x002ea20000300800 */
[----:B------:R-:W-:-:S02]  /*28170*/  MOV R11, R29 ;  /* 0x0000001d000b7202 */ /* 0x000fc40000000f00 */
[----:B------:R-:W3:Y:S04]  /*28180*/  LDL.LU R29, [R1+0x2e70] ;  /* 0x002e7000011d7983 */ /* 0x000ee80000300800 */
[----:B--2---:R-:W-:Y:S01]  /*28190*/  STL.64 [R1+0x2db0], R10 ;  /* 0x002db00a01007387 */ /* 0x004fe20000100a00 */
[----:B------:R0:W-:Y:S03]  /*281a0*/  STL.64 [R1+0x2da8], R8 ;  /* 0x002da80801007387 */ /* 0x0001e60000100a00 */
[----:B0-----:R-:W4:Y:S02]  /*281b0*/  LDL.LU.64 R8, [R1+0x50] ;  /* 0x0000500001087983 */ /* 0x001f240000300a00 */
[C---:B----4-:R-:W-:Y:S11]  /*281c0*/  HMMA.16816.F32 R20, R4.reuse, R8, R20 ;  /* 0x000000080414723c */ /* 0x050ff60000001814 */
[----:B------:R-:W-:Y:S11]  /*281d0*/  @!UPT UIADD3 URZ, URZ, URZ, URZ ;  /* 0x0000003f3f3ff290 */ /* 0x000ff6000fffe03f */
[----:B------:R-:W-:Y:S01]  /*281e0*/  @!UPT UIADD3 URZ, URZ, URZ, URZ ;  /* 0x0000003f3f3ff290 */ /* 0x000fe2000fffe03f */
[----:B------:R-:W-:Y:S01]  /*281f0*/  STL.64 [R1+0x80], R20 ;  /* 0x0000801401007387 */ /* 0x000fe20000100a00 */
[----:B------:R0:W-:Y:S03]  /*28200*/  STL.64 [R1+0x88], R22 ;  /* 0x0000881601007387 */ /* 0x0001e60000100a00 */
[----:B0-----:R-:W2:Y:S01]  /*28210*/  LDL.LU.64 R22, [R1+0x2e68] ;  /* 0x002e680001167983 */ /* 0x001ea20000300a00 */
[----:B------:R-:W2:Y:S02]  /*28220*/  LDL.LU.64 R20, [R1+0x2e60] ;  /* 0x002e600001147983 */ /* 0x000ea40000300a00 */
[----:B------:R0:W-:Y:S02]  /*28230*/  STL.64 [R1+0x2e38], R8 ;  /* 0x002e380801007387 */ /* 0x0001e40000100a00 */
[----:B0-----:R-:W4:Y:S01]  /*28240*/  LDL.LU R8, [R1+0x290] ;  /* 0x0002900001087983 */ /* 0x001f220000300800 */
[----:B------:R-:W4:Y:S02]  /*28250*/  LDL.LU R9, [R1+0x294] ;  /* 0x0002940001097983 */ /* 0x000f240000300800 */
[----:B------:R-:W4:Y:S02]  /*28260*/  LDL.LU R10, [R1+0x298] ;  /* 0x00029800010a7983 */ /* 0x000f240000300800 */
[----:B------:R-:W4:Y:S01]  /*28270*/  LDL.LU R11, [R1+0x29c] ;  /* 0x00029c00010b7983 */ /* 0x000f220000300800 */
[----:B------:R-:W-:Y:S01]  /*28280*/  STL.64 [R1+0x2e30], R12 ;  /* 0x002e300c01007387 */ /* 0x000fe20000100a00 */
[C---:B----4-:R-:W-:Y:S08]  /*28290*/  HMMA.16816.F32 R8, R4.reuse, R12, R8 ;  /* 0x0000000c0408723c */ /* 0x050ff00000001808 */
[----:B------:R-:W-:Y:S11]  /*282a0*/  HMMA.16816.F32 R4, R4, R16, R24 ;  /* 0x000000100404723c */ /* 0x000ff60000001818 */
[----:B------:R-:W-:Y:S04]  /*282b0*/  @!UPT UIADD3 URZ, URZ, URZ, URZ ;  /* 0x0000003f3f3ff290 */ /* 0x000fe8000fffe03f */
[----:B------:R0:W-:Y:S01]  /*282c0*/  STL.64 [R1+0x70], R8 ;  /* 0x0000700801007387 */ /* 0x0001e20000100a00 */
[----:B------:R-:W-:Y:S02]  /*282d0*/  STL.64 [R1+0x78], R10 ;  /* 0x0000780a01007387 */ /* 0x000fe40000100a00 */
[----:B------:R-:W-:Y:S02]  /*282e0*/  STL.64 [R1+0x2e28], R16 ;  /* 0x002e281001007387 */ /* 0x000fe40000100a00 */
[----:B------:R-:W4:Y:S03]  /*282f0*/  LDL.LU R24, [R1+0x240] ;  /* 0x0002400001187983 */ /* 0x000f260000300800 */
[----:B------:R3:W-:Y:S01]  /*28300*/  STL.64 [R1], R4 ;  /* 0x0000000401007387 */ /* 0x0007e20000100a00 */
[----:B------:R-:W-:Y:S02]  /*28310*/  STL.64 [R1+0x8], R6 ;  /* 0x0000080601007387 */ /* 0x000fe40000100a00 */
[----:B------:R-:W4:Y:S02]  /*28320*/  LDL.LU R25, [R1+0x244] ;  /* 0x0002440001197983 */ /* 0x000f240000300800 */
[----:B------:R-:W2:Y:S01]  /*28330*/  LDL.LU R26, [R1+0x248] ;  /* 0x00024800011a7983 */ /* 0x000ea20000300800 */
[----:B------:R-:W2:Y:S01]  /*28340*/  LDL.LU R27, [R1+0x24c] ;  /* 0x00024c00011b7983 */ /* 0x000ea20000300800 */
[----:B0-----:R-:W-:Y:S01]  /*28350*/  MOV R9, R18 ;  /* 0x0000001200097202 */ /* 0x001fe20000000f00 */
[----:B------:R-:W-:Y:S01]  /*28360*/  IMAD.MOV.U32 R8, RZ, RZ, R19 ;  /* 0x000000ffff087224 */ /* 0x000fe200078e0013 */
[----:B---3--:R-:W-:Y:S01]  /*28370*/  MOV R5, R29 ;  /* 0x0000001d00057202 */ /* 0x008fe20000000f00 */
[----:B--2---:R-:W-:Y:S01]  /*28380*/  STL.64 [R1+0x2e48], R26 ;  /* 0x002e481a01007387 */ /* 0x004fe20000100a00 */
[----:B----4-:R0:W-:Y:S02]  /*28390*/  STL.64 [R1+0x2e40], R24 ;  /* 0x002e401801007387 */ /* 0x0101e40000100a00 */
[----:B------:R-:W2:Y:S02]  /*283a0*/  LDL.LU R12, [R1+0x260] ;  /* 0x00026000010c7983 */ /* 0x000ea40000300800 */
[----:B------:R-:W2:Y:S01]  /*283b0*/  LDL.LU R13, [R1+0x264] ;  /* 0x00026400010d7983 */ /* 0x000ea20000300800 */
[----:B------:R-:W2:Y:S01]  /*283c0*/  LDL.LU R14, [R1+0x268] ;  /* 0x00026800010e7983 */ /* 0x000ea20000300800 */
[----:B------:R-:W2:Y:S03]  /*283d0*/  LDL.LU R15, [R1+0x26c] ;  /* 0x00026c00010f7983 */ /* 0x000ea60000300800 */
[----:B0-----:R-:W3:Y:S01]  /*283e0*/  LDL.LU R24, [R1+0x270] ;  /* 0x0002700001187983 */ /* 0x001ee20000300800 */
[----:B------:R-:W3:Y:S02]  /*283f0*/  LDL.LU R25, [R1+0x274] ;  /* 0x0002740001197983 */ /* 0x000ee40000300800 */
[----:B------:R-:W3:Y:S02]  /*28400*/  LDL.LU R26, [R1+0x278] ;  /* 0x00027800011a7983 */ /* 0x000ee40000300800 */
[----:B------:R-:W3:Y:S01]  /*28410*/  LDL.LU R27, [R1+0x27c] ;  /* 0x00027c00011b7983 */ /* 0x000ee20000300800 */
[----:B------:R-:W4:Y:S01]  /*28420*/  LDL.LU R16, [R1+0x250] ;  /* 0x0002500001107983 */ /* 0x000f220000300800 */
[----:B------:R-:W4:Y:S02]  /*28430*/  LDL.LU R17, [R1+0x254] ;  /* 0x0002540001117983 */ /* 0x000f240000300800 */
[----:B------:R-:W4:Y:S02]  /*28440*/  LDL.LU R18, [R1+0x258] ;  /* 0x0002580001127983 */ /* 0x000f240000300800 */
[----:B------:R-:W4:Y:S01]  /*28450*/  LDL.LU R19, [R1+0x25c] ;  /* 0x00025c0001137983 */ /* 0x000f220000300800 */
[----:B------:R-:W2:Y:S01]  /*28460*/  LDL.LU R4, [R1+0x1d0] ;  /* 0x0001d00001047983 */ /* 0x000ea20000300800 */
[----:B------:R-:W2:Y:S02]  /*28470*/  LDL.LU R29, [R1+0x2e58] ;  /* 0x002e5800011d7983 */ /* 0x000ea40000300800 */
[----:B------:R-:W2:Y:S02]  /*28480*/  LDL.LU R6, [R1+0x1d8] ;  /* 0x0001d80001067983 */ /* 0x000ea40000300800 */
[----:B------:R-:W2:Y:S02]  /*28490*/  LDL.LU R7, [R1+0x1dc] ;  /* 0x0001dc0001077983 */ /* 0x000ea40000300800 */
[----:B--2---:R0:W-:Y:S01]  /*284a0*/  STL.64 [R1+0x2de0], R6 ;  /* 0x002de00601007387 */ /* 0x0041e20000100a00 */
[----:B------:R1:W-:Y:S02]  /*284b0*/  STL.64 [R1+0x2dd8], R4 ;  /* 0x002dd80401007387 */ /* 0x0003e40000100a00 */
[----:B0-----:R-:W-:Y:S01]  /*284c0*/  IMAD.MOV.U32 R6, RZ, RZ, R29 ;  /* 0x000000ffff067224 */ /* 0x001fe200078e001d */
[----:B-1----:R-:W2:Y:S01]  /*284d0*/  LDL.LU R4, [R1+0x1e0] ;  /* 0x0001e00001047983 */ /* 0x002ea20000300800 */
[----:B------:R-:W2:Y:S02]  /*284e0*/  LDL.LU R5, [R1+0x1e4] ;  /* 0x0001e40001057983 */ /* 0x000ea40000300800 */
[----:B------:R-:W2:Y:S02]  /*284f0*/  LDL.LU R29, [R1+0x2e54] ;  /* 0x002e5400011d7983 */ /* 0x000ea40000300800 */
[----:B------:R-:W2:Y:S02]  /*28500*/  LDL.LU R7, [R1+0x1ec] ;  /* 0x0001ec0001077983 */ /* 0x000ea40000300800 */
[----:B--2---:R-:W-:Y:S01]  /*28510*/  STL.64 [R1+0x2df0], R6 ;  /* 0x002df00601007387 */ /* 0x004fe20000100a00 */
[----:B------:R0:W-:Y:S03]  /*28520*/  STL.64 [R1+0x2de8], R4 ;  /* 0x002de80401007387 */ /* 0x0001e60000100a00 */
[----:B0-----:R-:W2:Y:S01]  /*28530*/  LDL.LU R4, [R1+0x200] ;  /* 0x0002000001047983 */ /* 0x001ea20000300800 */
[----:B------:R-:W2:Y:S02]  /*28540*/  LDL.LU R5, [R1+0x204] ;  /* 0x0002040001057983 */ /* 0x000ea40000300800 */
[----:B------:R-:W2:Y:S01]  /*28550*/  LDL.LU R6, [R1+0x208] ;  /* 0x0002080001067983 */ /* 0x000ea20000300800 */
[----:B------:R-:W-:-:S02]  /*28560*/  MOV R7, R29 ;  /* 0x0000001d00077202 */ /* 0x000fc40000000f00 */
[----:B------:R-:W4:Y:S01]  /*28570*/  LDL.LU R29, [R1+0x2e50] ;  /* 0x002e5000011d7983 */ /* 0x000f220000300800 */
[C---:B---3--:R-:W-:Y:S03]  /*28580*/  HMMA.16816.F32 R8, R20.reuse, R8, R24 ;  /* 0x000000081408723c */ /* 0x048fe60000001818 */
[----:B--2---:R-:W-:Y:S01]  /*28590*/  STL.64 [R1+0x2e00], R6 ;  /* 0x002e000601007387 */ /* 0x004fe20000100a00 */
[----:B------:R0:W-:Y:S03]  /*285a0*/  STL.64 [R1+0x2df8], R4 ;  /* 0x002df80401007387 */ /* 0x0001e60000100a00 */
        /* <DEDUP_REMOVED lines=8> */
[----:B------:R-:W2:Y:S02]  /*28630*/  LDL.LU R6, [R1+0x238] ;  /* 0x0002380001067983 */ /* 0x000ea40000300800 */
[----:B------:R-:W3:Y:S01]  /*28640*/  LDL.LU.64 R26, [R1+0x2e48] ;  /* 0x002e4800011a7983 */ /* 0x000ee20000300a00 */
[----:B------:R-:W3:Y:S01]  /*28650*/  LDL.LU.64 R24, [R1+0x2e40] ;  /* 0x002e400001187983 */ /* 0x000ee20000300a00 */
[----:B------:R0:W-:Y:S02]  /*28660*/  STL.64 [R1+0x30], R8 ;  /* 0x0000300801007387 */ /* 0x0001e40000100a00 */
[----:B------:R-:W-:Y:S01]  /*28670*/  STL.64 [R1+0x38], R10 ;  /* 0x0000380a01007387 */ /* 0x000fe20000100a00 */
[----:B0-----:R-:W2:Y:S02]  /*28680*/  LDL.LU.64 R8, [R1+0x2e38] ;  /* 0x002e380001087983 */ /* 0x001ea40000300a00 */
[C---:B--2---:R-:W-:Y:S11]  /*28690*/  HMMA.16816.F32 R12, R20.reuse, R8, R12 ;  /* 0x00000008140c723c */ /* 0x044ff6000000180c */
[----:B------:R-:W-:Y:S11]  /*286a0*/  @!UPT UIADD3 URZ, URZ, URZ, URZ ;  /* 0x0000003f3f3ff290 */ /* 0x000ff6000fffe03f */
[----:B------:R-:W-:Y:S01]  /*286b0*/  @!UPT UIADD3 URZ, URZ, URZ, URZ ;  /* 0x0000003f3f3ff290 */ /* 0x000fe2000fffe03f */
[----:B------:R0:W-:Y:S01]  /*286c0*/  STL.64 [R1+0x20], R12 ;  /* 0x0000200c01007387 */ /* 0x0001e20000100a00 */
[----:B------:R-:W-:Y:S03]  /*286d0*/  STL.64 [R1+0x28], R14 ;  /* 0x0000280e01007387 */ /* 0x000fe60000100a00 */
[----:B0-----:R-:W4:Y:S02]  /*286e0*/  LDL.LU.64 R12, [R1+0x2e30] ;  /* 0x002e3000010c7983 */ /* 0x001f240000300a00 */
[C---:B----4-:R-:W-:Y:S11]  /*286f0*/  HMMA.16816.F32 R16, R20.reuse, R12, R16 ;  /* 0x0000000c1410723c */ /* 0x050ff60000001810 */
[----:B------:R-:W-:Y:S11]  /*28700*/  @!UPT UIADD3 URZ, URZ, URZ, URZ ;  /* 0x0000003f3f3ff290 */ /* 0x000ff6000fffe03f */
[----:B------:R-:W-:Y:S01]  /*28710*/  @!UPT UIADD3 URZ, URZ, URZ, URZ ;  /* 0x0000003f3f3ff290 */ /* 0x000fe2000fffe03f */
[----:B------:R0:W-:Y:S01]  /*28720*/  STL.64 [R1+0x1f0], R16 ;  /* 0x0001f01001007387 */ /* 0x0001e20000100a00 */
[----:B------:R-:W-:Y:S03]  /*28730*/  STL.64 [R1+0x1f8], R18 ;  /* 0x0001f81201007387 */ /* 0x000fe60000100a00 */
[----:B0-----:R-:W3:Y:S02]  /*28740*/  LDL.LU.64 R16, [R1+0x2e28] ;  /* 0x002e280001107983 */ /* 0x001ee40000300a00 */
[----:B---3--:R-:W-:Y:S02]  /*28750*/  HMMA.16816.F32 R20, R20, R16, R24 ;  /* 0x000000101414723c */ /* 0x008fe40000001818 */
[----:B------:R-:W2:Y:S01]  /*28760*/  LDL.LU.64 R26, [R1+0x2e20] ;  /* 0x002e2000011a7983 */ /* 0x000ea20000300a00 */
[----:B------:R-:W2:Y:S11]  /*28770*/  LDL.LU.64 R24, [R1+0x2e18] ;  /* 0x002e180001187983 */ /* 0x000eb60000300a00 */
[----:B------:R-:W-:Y:S09]  /*28780*/  @!UPT UIADD3 URZ, URZ, URZ, URZ ;  /* 0x0000003f3f3ff290 */ /* 0x000ff2000fffe03f */
[----:B------:R0:W-:Y:S01]  /*28790*/  STL.64 [R1+0x210], R20 ;  /* 0x0002101401007387 */ /* 0x0001e20000100a00 */
[----:B------:R1:W-:Y:S02]  /*287a0*/  STL.64 [R1+0x218], R22 ;  /* 0x0002181601007387 */ /* 0x0003e40000100a00 */
[----:B0-----:R-:W-:Y:S01]  /*287b0*/  IMAD.MOV.U32 R20, RZ, RZ, R28 ;  /* 0x000000ffff147224 */ /* 0x001fe200078e001c */
[----:B-1----:R-:W-:Y:S01]  /*287c0*/  MOV R22, R2 ;  /* 0x0000000200167202 */ /* 0x002fe20000000f00 */
[----:B------:R-:W-:Y:S01]  /*287d0*/  IMAD.MOV.U32 R23, RZ, RZ, R0 ;  /* 0x000000ffff177224 */ /* 0x000fe200078e0000 */
[----:B------:R-:W-:-:S04]  /*287e0*/  MOV R21, R3 ;  /* 0x0000000300157202 */ /* 0x000fc80000000f00 */
[----:B------:R-:W-:Y:S01]  /*287f0*/  STL.64 [R1+0x2dc0], R22 ;  /* 0x002dc01601007387 */ /* 0x000fe20000100a00 */
[----:B------:R0:W-:Y:S03]  /*28800*/  STL.64 [R1+0x2db8], R20 ;  /* 0x002db81401007387 */ /* 0x0001e60000100a00 */
[----:B0-----:R-:W2:Y:S01]  /*28810*/  LDL.LU.64 R20, [R1+0x60] ;  /* 0x0000600001147983 */ /* 0x001ea20000300a00 */
        /* <DEDUP_REMOVED lines=23> */
[----:B------:R-:W2:Y:S01]  /*28990*/  LDL.LU.64 R6, [R1+0x2de0] ;  /* 0x002de00001067983 */ /* 0x000ea20000300a00 */
[----:B------:R-:W2:Y:S02]  /*289a0*/  LDL.LU.64 R4, [R1+0x2dd8] ;  /* 0x002dd80001047983 */ /* 0x000ea40000300a00 */
[----:B------:R-:W2:Y:S02]  /*289b0*/  LDL.LU.64 R18, [R1+0x2dd0] ;  /* 0x002dd00001127983 */ /* 0x000ea40000300a00 */
[----:B------:R-:W2:Y:S11]  /*289c0*/  LDL.LU.64 R16, [R1+0x2dc8] ;  /* 0x002dc80001107983 */ /* 0x000eb60000300a00 */
[----:B------:R-:W-:Y:S06]  /*289d0*/  @!UPT UIADD3 URZ, URZ, URZ, URZ ;  /* 0x0000003f3f3ff290 */ /* 0x000fec000fffe03f */
[----:B------:R-:W-:Y:S01]  /*289e0*/  STL.64 [R1+0x230], R24 ;  /* 0x0002301801007387 */ /* 0x000fe20000100a00 */
[----:B------:R2:W-:Y:S02]  /*289f0*/  STL.64 [R1+0x238], R26 ;  /* 0x0002381a01007387 */ /* 0x0005e40000100a00 */
[----:B------:R-:W3:Y:S01]  /*28a00*/  LDL.LU.64 R22, [R1+0x2dc0] ;  /* 0x002dc00001167983 */ /* 0x000ee20000300a00 */
[----:B--2---:R-:W-:Y:S07]  /*28a10*/  HMMA.16816.F32 R24, R16, R20, R4 ;  /* 0x000000141018723c */ /* 0x004fee0000001804 */
[----:B------:R-:W-:-:S02]  /*28a20*/  MOV R5, R20 ;  /* 0x0000001400057202 */ /* 0x000fc40000000f00 */
[----:B------:R-:W-:Y:S02]  /*28a30*/  MOV R4, R21 ;  /* 0x0000001500047202 */ /* 0x000fe40000000f00 */
[----:B------:R-:W3:Y:S01]  /*28a40*/  LDL.LU.64 R20, [R1+0x2db8] ;  /* 0x002db80001147983 */ /* 0x000ee20000300a00 */
[----:B------:R-:W-:Y:S01]  /*28a50*/  MOV R7, R8 ;  /* 0x0000000800077202 */ /* 0x000fe20000000f00 */
[----:B------:R-:W-:-:S11]  /*28a60*/  IMAD.MOV.U32 R6, RZ, RZ, R9 ;  /* 0x000000ffff067224 */ /* 0x000fd600078e0009 */
[----:B------:R-:W-:Y:S01]  /*28a70*/  MOV R28, R27 ;  /* 0x0000001b001c7202 */ /* 0x000fe20000000f00 */
[----:B------:R-:W-:Y:S01]  /*28a80*/  IMAD.MOV.U32 R29, RZ, RZ, R26 ;  /* 0x000000ffff1d7224 */ /* 0x000fe200078e001a */
[----:B------:R-:W-:Y:S01]  /*28a90*/  STL.64 [R1+0x240], R24 ;  /* 0x0002401801007387 */ /* 0x000fe20000100a00 */
[----:B------:R-:W2:Y:S02]  /*28aa0*/  LDL R27, [R1+0x1514] ;  /* 0x00151400011b7983 */ /* 0x000ea40000100800 */
[----:B------:R0:W-:Y:S02]  /*28ab0*/  STL [R1+0x2c1c], R28 ;  /* 0x002c1c1c01007387 */ /* 0x0001e40000100800 */
[----:B0-----:R-:W4:Y:S01]  /*28ac0*/  LDL R28, [R1+0x150c] ;  /* 0x00150c00011c7983 */ /* 0x001f220000100800 */
[----:B------:R0:W-:Y:S03]  /*28ad0*/  STL [R1+0x2c18], R29 ;  /* 0x002c181d01007387 */ /* 0x0001e60000100800 */
[----:B0-----:R-:W2:Y:S01]  /*28ae0*/  LDL R29, [R1+0x640] ;  /* 0x00064000011d7983 */ /* 0x001ea20000100800 */
[----:B------:R-:W2:Y:S01]  /*28af0*/  LDL.LU.64 R10, [R1+0x2db0] ;  /* 0x002db000010a7983 */ /* 0x000ea20000300a00 */
[C---:B---3--:R-:W-:Y:S02]  /*28b00*/  HMMA.16816.F32 R20, R16.reuse, R8, R20 ;  /* 0x000000081014723c */ /* 0x048fe40000001814 */
[----:B------:R-:W2:Y:S11]  /*28b10*/  LDL.LU.64 R8, [R1+0x2da8] ;  /* 0x002da80001087983 */ /* 0x000eb60000300a00 */
[----:B------:R-:W-:Y:S11]  /*28b20*/  @!UPT UIADD3 URZ, URZ, URZ, URZ ;  /* 0x0000003f3f3ff290 */ /* 0x000ff6000fffe03f */
[----:B------:R-:W-:Y:S01]  /*28b30*/  MOV R3, R21 ;  /* 0x0000001500037202 */ /* 0x000fe20000000f00 */
[----:B------:R-:W-:Y:S04]  /*28b40*/  STL [R1+0x220], R20 ;  /* 0x0002201401007387 */ /* 0x000fe80000100800 */
[----:B------:R0:W-:Y:S04]  /*28b50*/  STL [R1+0x2c20], R3 ;  /* 0x002c200301007387 */ /* 0x0001e80000100800 */
[----:B0-----:R-:W3:Y:S01]  /*28b60*/  LDL R3, [R1+0x1510] ;  /* 0x0015100001037983 */ /* 0x001ee20000100800 */
[C---:B--2---:R-:W-:Y:S03]  /*28b70*/  HMMA.16816.F32 R8, R16.reuse, R12, R8 ;  /* 0x0000000c1008723c */ /* 0x044fe60000001808 */
[----:B------:R-:W0:Y:S04]  /*28b80*/  LDSM.16.MT88.4 R12, [R29+0x9000] ;  /* 0x009000001d0c783b */ /* 0x000e280000004200 */
[----:B0-----:R-:W-:Y:S11]  /*28b90*/  STL.64 [R1+0x2d60], R14 ;  /* 0x002d600e01007387 */ /* 0x001ff60000100a00 */
[----:B------:R-:W-:Y:S05]  /*28ba0*/  @!UPT UIADD3 URZ, URZ, URZ, URZ ;  /* 0x0000003f3f3ff290 */ /* 0x000fea000fffe03f */
[----:B------:R-:W-:Y:S02]  /*28bb0*/  STL.64 [R1+0x200], R8 ;  /* 0x0002000801007387 */ /* 0x000fe40000100a00 */
[----:B------:R-:W-:Y:S02]  /*28bc0*/  STL.64 [R1+0x208], R10 ;  /* 0x0002080a01007387 */ /* 0x000fe40000100a00 */
[----:B------:R-:W0:Y:S04]  /*28bd0*/  LDSM.16.MT88.4 R8, [R29+0x9080] ;  /* 0x009080001d08783b */ /* 0x000e280000004200 */
[----:B------:R1:W-:Y:S04]  /*28be0*/  STL.64 [R1+0x2d58], R12 ;  /* 0x002d580c01007387 */ /* 0x0003e80000100a00 */
[----:B-1----:R-:W2:Y:S01]  /*28bf0*/  LDL.LU R12, [R1+0x190] ;  /* 0x00019000010c7983 */ /* 0x002ea20000300800 */
[----:B------:R-:W2:Y:S02]  /*28c00*/  LDL.LU R13, [R1+0x194] ;  /* 0x00019400010d7983 */ /* 0x000ea40000300800 */
[----:B------:R-:W2:Y:S02]  /*28c10*/  LDL.LU R14, [R1+0x198] ;  /* 0x00019800010e7983 */ /* 0x000ea40000300800 */
[----:B------:R-:W2:Y:S01]  /*28c20*/  LDL.LU R15, [R1+0x19c] ;  /* 0x00019c00010f7983 */ /* 0x000ea20000300800 */
[----:B0-----:R-:W-:Y:S01]  /*28c30*/  STL.64 [R1+0x2d10], R10 ;  /* 0x002d100a01007387 */ /* 0x001fe20000100a00 */
[----:B------:R0:W-:Y:S03]  /*28c40*/  STL.64 [R1+0x2d08], R8 ;  /* 0x002d080801007387 */ /* 0x0001e60000100a00 */
[----:B0-----:R-:W2:Y:S02]  /*28c50*/  LDL.LU.64 R8, [R1+0x10] ;  /* 0x0000100001087983 */ /* 0x001ea40000300a00 */
[----:B--2---:R-:W-:Y:S07]  /*28c60*/  HMMA.16816.F32 R16, R16, R8, R12 ;  /* 0x000000081010723c */ /* 0x004fee000000180c */
[----:B------:R-:W-:-:S02]  /*28c70*/  MOV R13, R8 ;  /* 0x00000008000d7202 */ /* 0x000fc40000000f00 */
[----:B------:R-:W-:Y:S11]  /*28c80*/  MOV R12, R9 ;  /* 0x00000009000c7202 */ /* 0x000ff60000000f00 */
[----:B------:R-:W-:Y:S03]  /*28c90*/  @!UPT UIADD3 URZ, URZ, URZ, URZ ;  /* 0x0000003f3f3ff290 */ /* 0x000fe6000fffe03f */
[----:B------:R-:W-:Y:S01]  /*28ca0*/  STL.64 [R1+0x1e0], R16 ;  /* 0x0001e01001007387 */ /* 0x000fe20000100a00 */
[----:B------:R-:W-:Y:S02]  /*28cb0*/  STL.64 [R1+0x1e8], R18 ;  /* 0x0001e81201007387 */ /* 0x000fe40000100a00 */
[----:B------:R-:W2:Y:S02]  /*28cc0*/  LDL.LU R8, [R1+0x120] ;  /* 0x0001200001087983 */ /* 0x000ea40000300800 */
[----:B------:R-:W2:Y:S01]  /*28cd0*/  LDL.LU R9, [R1+0x124] ;  /* 0x0001240001097983 */ /* 0x000ea20000300800 */
[----:B------:R-:W2:Y:S01]  /*28ce0*/  LDL.LU R10, [R1+0x128] ;  /* 0x00012800010a7983 */ /* 0x000ea20000300800 */
[----:B------:R-:W2:Y:S03]  /*28cf0*/  LDL.LU R11, [R1+0x12c] ;  /* 0x00012c00010b7983 */ /* 0x000ea60000300800 */
[----:B------:R-:W0:Y:S02]  /*28d00*/  LDSM.16.MT88.4 R16, [R27+0x9000] ;  /* 0x009000001b10783b */ /* 0x000e240000004200 */
[----:B------:R-:W1:Y:S02]  /*28d10*/  LDSM.16.MT88.4 R24, [R27+0x9080] ;  /* 0x009080001b18783b */ /* 0x000e640000004200 */
[----:B--2---:R-:W-:Y:S02]  /*28d20*/  STL.64 [R1+0x2d20], R10 ;  /* 0x002d200a01007387 */ /* 0x004fe40000100a00 */
[----:B------:R2:W-:Y:S02]  /*28d30*/  STL.64 [R1+0x2d18], R8 ;  /* 0x002d180801007387 */ /* 0x0005e40000100a00 */
[----:B--2---:R-:W2:Y:S01]  /*28d40*/  LDL.LU.64 R8, [R1+0x40] ;  /* 0x0000400001087983 */ /* 0x004ea20000300a00 */
[----:B------:R-:W2:Y:S03]  /*28d50*/  LDL.64 R10, [R1+0x48] ;  /* 0x00004800010a7983 */ /* 0x000ea60000100a00 */
[----:B--2---:R-:W-:Y:S01]  /*28d60*/  STL.64 [R1+0x2d80], R10 ;  /* 0x002d800a01007387 */ /* 0x004fe20000100a00 */
[----:B------:R-:W-:Y:S02]  /*28d70*/  STL.64 [R1+0x2d78], R8 ;  /* 0x002d780801007387 */ /* 0x000fe40000100a00 */
[----:B0-----:R0:W-:Y:S02]  /*28d80*/  STL.64 [R1+0x2ce8], R18 ;  /* 0x002ce81201007387 */ /* 0x0011e40000100a00 */
[----:B------:R2:W-:Y:S01]  /*28d90*/  STL.64 [R1+0x2ce0], R16 ;  /* 0x002ce01001007387 */ /* 0x0005e20000100a00 */
[----:B0-----:R-:W3:Y:S04]  /*28da0*/  LDL R18, [R1+0x18] ;  /* 0x0000180001127983 */ /* 0x001ee80000100800 */
[----:B------:R-:W3:Y:S01]  /*28db0*/  LDL R19, [R1+0x1c] ;  /* 0x00001c0001137983 */ /* 0x000ee20000100800 */
[----:B--2---:R-:W-:Y:S01]  /*28dc0*/  IMAD.MOV.U32 R16, RZ, RZ, R13 ;  /* 0x000000ffff107224 */ /* 0x004fe200078e000d */
[----:B------:R-:W-:-:S02]  /*28dd0*/  MOV R17, R12 ;  /* 0x0000000c00117202 */ /* 0x000fc40000000f00 */
[----:B---3--:R-:W-:Y:S03]  /*28de0*/  STL.64 [R1+0x2d70], R18 ;  /* 0x002d701201007387 */ /* 0x008fe60000100a00 */
[----:B------:R0:W-:Y:S02]  /*28df0*/  STL.64 [R1+0x2d68], R16 ;  /* 0x002d681001007387 */ /* 0x0001e40000100a00 */
[----:B------:R-:W2:Y:S02]  /*28e00*/  LDL.LU R12, [R1+0x160] ;  /* 0x00016000010c7983 */ /* 0x000ea40000300800 */
[----:B------:R-:W2:Y:S01]  /*28e10*/  LDL.LU R13, [R1+0x164] ;  /* 0x00016400010d7983 */ /* 0x000ea20000300800 */
[----:B------:R-:W3:Y:S01]  /*28e20*/  LDL.LU R14, [R1+0x168] ;  /* 0x00016800010e7983 */ /* 0x000ee20000300800 */
[----:B------:R-:W3:Y:S03]  /*28e30*/  LDL.LU R15, [R1+0x16c] ;  /* 0x00016c00010f7983 */ /* 0x000ee60000300800 */
[----:B---3--:R-:W-:Y:S01]  /*28e40*/  STL.64 [R1+0x2d90], R14 ;  /* 0x002d900e01007387 */ /* 0x008fe20000100a00 */
[----:B--2---:R2:W-:Y:S02]  /*28e50*/  STL.64 [R1+0x2d88], R12 ;  /* 0x002d880c01007387 */ /* 0x0045e40000100a00 */
[----:B0-----:R-:W3:Y:S02]  /*28e60*/  LDL.LU R16, [R1+0x170] ;  /* 0x0001700001107983 */ /* 0x001ee40000300800 */
[----:B------:R-:W3:Y:S01]  /*28e70*/  LDL.LU R17, [R1+0x174] ;  /* 0x0001740001117983 */ /* 0x000ee20000300800 */
[----:B------:R-:W2:Y:S01]  /*28e80*/  LDL.LU R18, [R1+0x178] ;  /* 0x0001780001127983 */ /* 0x000ea20000300800 */
[----:B------:R-:W2:Y:S01]  /*28e90*/  LDL.LU R19, [R1+0x17c] ;  /* 0x00017c0001137983 */ /* 0x000ea20000300800 */
[----:B------:R-:W-:Y:S01]  /*28ea0*/  MOV R8, R7 ;  /* 0x0000000700087202 */ /* 0x000fe20000000f00 */
[----:B------:R-:W-:Y:S01]  /*28eb0*/  IMAD.MOV.U32 R9, RZ, RZ, R6 ;  /* 0x000000ffff097224 */ /* 0x000fe200078e0006 */
[----:B--2---:R-:W-:Y:S01]  /*28ec0*/  STL.64 [R1+0x2da0], R18 ;  /* 0x002da01201007387 */ /* 0x004fe20000100a00 */
[----:B---3--:R0:W-:Y:S02]  /*28ed0*/  STL.64 [R1+0x2d98], R16 ;  /* 0x002d981001007387 */ /* 0x0081e40000100a00 */
        /* <DEDUP_REMOVED lines=8> */
[----:B-1----:R0:W-:Y:S01]  /*28f60*/  STL.64 [R1+0x2c98], R26 ;  /* 0x002c981a01007387 */ /* 0x0021e20000100a00 */
[----:B------:R1:W-:Y:S03]  /*28f70*/  STL.64 [R1+0x2c90], R24 ;  /* 0x002c901801007387 */ /* 0x0003e60000100a00 */
[----:B0-----:R-:W2:Y:S01]  /*28f80*/  LDL R26, [R1+0x68] ;  /* 0x00006800011a7983 */ /* 0x001ea20000100800 */
[----:B-1----:R-:W-:-:S02]  /*28f90*/  MOV R24, R5 ;  /* 0x0000000500187202 */ /* 0x002fc40000000f00 */
[----:B------:R-:W-:Y:S01]  /*28fa0*/  MOV R25, R4 ;  /* 0x0000000400197202 */ /* 0x000fe20000000f00 */
[----:B------:R-:W2:Y:S04]  /*28fb0*/  LDL R27, [R1+0x6c] ;  /* 0x00006c00011b7983 */ /* 0x000ea80000100800 */
[----:B------:R-:W0:Y:S04]  /*28fc0*/  LDSM.16.MT88.4 R4, [R3+0x9000] ;  /* 0x009000000304783b */ /* 0x000e280000004200 */
[----:B0-----:R-:W-:Y:S01]  /*28fd0*/  STL.64 [R1+0x2c58], R6 ;  /* 0x002c580601007387 */ /* 0x001fe20000100a00 */
[----:B------:R0:W-:Y:S03]  /*28fe0*/  STL.64 [R1+0x2c50], R4 ;  /* 0x002c500401007387 */ /* 0x0001e60000100a00 */
        /* <DEDUP_REMOVED lines=10> */
[----:B------:R-:W-:Y:S01]  /*29090*/  MOV R2, R22 ;  /* 0x0000001600027202 */ /* 0x000fe20000000f00 */
[----:B------:R-:W-:-:S02]  /*290a0*/  IMAD.MOV.U32 R0, RZ, RZ, R23 ;  /* 0x000000ffff007224 */ /* 0x000fc400078e0017 */
[----:B----4-:R-:W3:Y:S04]  /*290b0*/  LDSM.16.MT88.4 R20, [R28+0x8080] ;  /* 0x008080001c14783b */ /* 0x010ee80000004200 */
[----:B--2---:R-:W-:Y:S01]  /*290c0*/  STL.64 [R1+0x2d40], R6 ;  /* 0x002d400601007387 */ /* 0x004fe20000100a00 */
[----:B------:R0:W-:Y:S03]  /*290d0*/  STL.64 [R1+0x2d38], R4 ;  /* 0x002d380401007387 */ /* 0x0001e60000100a00 */
[----:B0-----:R-:W2:Y:S01]  /*290e0*/  LDL.LU R4, [R1+0x140] ;  /* 0x0001400001047983 */ /* 0x001ea20000300800 */
[----:B------:R-:W2:Y:S02]  /*290f0*/  LDL.LU R5, [R1+0x144] ;  /* 0x0001440001057983 */ /* 0x000ea40000300800 */
[----:B------:R-:W4:Y:S02]  /*29100*/  LDL.LU R6, [R1+0x148] ;  /* 0x0001480001067983 */ /* 0x000f240000300800 */
[----:B------:R-:W4:Y:S01]  /*29110*/  LDL.LU R7, [R1+0x14c] ;  /* 0x00014c0001077983 */ /* 0x000f220000300800 */
[C---:B---3--:R-:W-:Y:S08]  /*29120*/  HMMA.16816.F32 R16, R20.reuse, R24, R16 ;  /* 0x000000181410723c */ /* 0x048ff00000001810 */
[C---:B------:R-:W-:Y:S01]  /*29130*/  HMMA.16816.F32 R8, R20.reuse, R8, R12 ;  /* 0x000000081408723c */ /* 0x040fe2000000180c */
[----:B----4-:R-:W-:Y:S01]  /*29140*/  STL.64 [R1+0x2d50], R6 ;  /* 0x002d500601007387 */ /* 0x010fe20000100a00 */
[----:B--2---:R0:W-:Y:S03]  /*29150*/  STL.64 [R1+0x2d48], R4 ;  /* 0x002d480401007387 */ /* 0x0041e60000100a00 */
[----:B0-----:R-:W2:Y:S01]  /*29160*/  LDL.LU R4, [R1+0x150] ;  /* 0x0001500001047983 */ /* 0x001ea20000300800 */
[----:B------:R-:W2:Y:S02]  /*29170*/  LDL.LU R5, [R1+0x154] ;  /* 0x0001540001057983 */ /* 0x000ea40000300800 */
[----:B------:R-:W2:Y:S02]  /*29180*/  LDL.LU R6, [R1+0x158] ;  /* 0x0001580001067983 */ /* 0x000ea40000300800 */
[----:B------:R-:W2:Y:S05]  /*29190*/  LDL.LU R7, [R1+0x15c] ;  /* 0x00015c0001077983 */ /* 0x000eaa0000300800 */
[----:B------:R-:W-:Y:S01]  /*291a0*/  STL.64 [R1+0x1d0], R16 ;  /* 0x0001d01001007387 */ /* 0x000fe20000100a00 */
[----:B------:R0:W-:Y:S03]  /*291b0*/  STL.64 [R1+0x1d8], R18 ;  /* 0x0001d81201007387 */ /* 0x0001e60000100a00 */
[----:B0-----:R-:W3:Y:S01]  /*291c0*/  LDL.LU.64 R18, [R1+0x2da0] ;  /* 0x002da00001127983 */ /* 0x001ee20000300a00 */
[----:B------:R-:W3:Y:S02]  /*291d0*/  LDL.LU.64 R16, [R1+0x2d98] ;  /* 0x002d980001107983 */ /* 0x000ee40000300a00 */
[----:B------:R-:W4:Y:S02]  /*291e0*/  LDL.LU.64 R14, [R1+0x2d90] ;  /* 0x002d9000010e7983 */ /* 0x000f240000300a00 */
[----:B------:R-:W4:Y:S01]  /*291f0*/  LDL.LU.64 R12, [R1+0x2d88] ;  /* 0x002d8800010c7983 */ /* 0x000f220000300a00 */
[----:B------:R-:W-:Y:S01]  /*29200*/  STL.64 [R1+0x1c0], R8 ;  /* 0x0001c00801007387 */ /* 0x000fe20000100a00 */
[----:B------:R0:W-:Y:S03]  /*29210*/  STL.64 [R1+0x1c8], R10 ;  /* 0x0001c80a01007387 */ /* 0x0001e60000100a00 */
[----:B0-----:R-:W2:Y:S01]  /*29220*/  LDL.LU.64 R10, [R1+0x2d80] ;  /* 0x002d8000010a7983 */ /* 0x001ea20000300a00 */
[----:B------:R-:W3:Y:S02]  /*29230*/  LDL.LU.64 R8, [R1+0x2d78] ;  /* 0x002d780001087983 */ /* 0x000ee40000300a00 */
[C---:B---3--:R-:W-:Y:S11]  /*29240*/  HMMA.16816.F32 R16, R20.reuse, R8, R16 ;  /* 0x000000081410723c */ /* 0x048ff60000001810 */
[----:B------:R-:W-:Y:S11]  /*29250*/  @!UPT UIADD3 URZ, URZ, URZ, URZ ;  /* 0x0000003f3f3ff290 */ /* 0x000ff6000fffe03f */
[----:B------:R-:W-:Y:S01]  /*29260*/  @!UPT UIADD3 URZ, URZ, URZ, URZ ;  /* 0x0000003f3f3ff290 */ /* 0x000fe2000fffe03f */
[----:B------:R-:W-:Y:S01]  /*29270*/  STL.64 [R1+0x1b0], R16 ;  /* 0x0001b01001007387 */ /* 0x000fe20000100a00 */
[----:B------:R0:W-:Y:S03]  /*29280*/  STL.64 [R1+0x1b8], R18 ;  /* 0x0001b81201007387 */ /* 0x0001e60000100a00 */
[----:B0-----:R-:W3:Y:S01]  /*29290*/  LDL.LU.64 R18, [R1+0x2d70] ;  /* 0x002d700001127983 */ /* 0x001ee20000300a00 */
[----:B------:R-:W4:Y:S02]  /*292a0*/  LDL.LU.64 R16, [R1+0x2d68] ;  /* 0x002d680001107983 */ /* 0x000f240000300a00 */
[----:B----4-:R-:W-:Y:S01]  /*292b0*/  HMMA.16816.F32 R20, R20, R16, R12 ;  /* 0x000000101414723c */ /* 0x010fe2000000180c */
[----:B------:R-:W2:Y:S01]  /*292c0*/  LDL.LU.64 R14, [R1+0x2d60] ;  /* 0x002d6000010e7983 */ /* 0x000ea20000300a00 */
[----:B------:R-:W2:Y:S11]  /*292d0*/  LDL.LU.64 R12, [R1+0x2d58] ;  /* 0x002d5800010c7983 */ /* 0x000eb60000300a00 */
[----:B------:R-:W-:Y:S10]  /*292e0*/  @!UPT UIADD3 URZ, URZ, URZ, URZ ;  /* 0x0000003f3f3ff290 */ /* 0x000ff4000fffe03f */
[----:B------:R-:W-:Y:S01]  /*292f0*/  STL.64 [R1+0x1a0], R20 ;  /* 0x0001a01401007387 */ /* 0x000fe20000100a00 */
[----:B------:R0:W-:Y:S03]  /*29300*/  STL.64 [R1+0x1a8], R22 ;  /* 0x0001a81601007387 */ /* 0x0001e60000100a00 */
[----:B0-----:R-:W4:Y:S04]  /*29310*/  LDL R22, [R1+0x58] ;  /* 0x0000580001167983 */ /* 0x001f280000100800 */
[----:B------:R-:W4:Y:S01]  /*29320*/  LDL R23, [R1+0x5c] ;  /* 0x00005c0001177983 */ /* 0x000f220000100800 */
[C---:B--2---:R-:W-:Y:S11]  /*29330*/  HMMA.16816.F32 R4, R12.reuse, R26, R4 ;  /* 0x0000001a0c04723c */ /* 0x044ff60000001804 */
[----:B------:R-:W-:Y:S11]  /*29340*/  @!UPT UIADD3 URZ, URZ, URZ, URZ ;  /* 0x0000003f3f3ff290 */ /* 0x000ff6000fffe03f */
[----:B------:R-:W-:Y:S01]  /*29350*/  @!UPT UIADD3 URZ, URZ, URZ, URZ ;  /* 0x0000003f3f3ff290 */ /* 0x000fe2000fffe03f */
        /* <DEDUP_REMOVED lines=21> */
[----:B------:R-:W3:Y:S02]  /*294b0*/  LDL.LU.64 R8, [R1+0x2d18] ;  /* 0x002d180001087983 */ /* 0x000ee40000300a00 */
[----:B---3--:R-:W-:Y:S01]  /*294c0*/  HMMA.16816.F32 R12, R12, R18, R8 ;  /* 0x000000120c0c723c */ /* 0x008fe20000001808 */
[----:B------:R-:W2:Y:S01]  /*294d0*/  LDL.LU.64 R10, [R1+0x2d10] ;  /* 0x002d1000010a7983 */ /* 0x000ea20000300a00 */
[----:B------:R-:W2:Y:S02]  /*294e0*/  LDL.LU.64 R8, [R1+0x2d08] ;  /* 0x002d080001087983 */ /* 0x000ea40000300a00 */
[----:B------:R-:W-:Y:S11]  /*294f0*/  STL.64 [R1+0x2cf8], R18 ;  /* 0x002cf81201007387 */ /* 0x000ff60000100a00 */
[----:B------:R-:W-:Y:S08]  /*29500*/  @!UPT UIADD3 URZ, URZ, URZ, URZ ;  /* 0x0000003f3f3ff290 */ /* 0x000ff0000fffe03f */
[----:B------:R-:W-:Y:S01]  /*29510*/  STL.64 [R1+0x160], R12 ;  /* 0x0001600c01007387 */ /* 0x000fe20000100a00 */
[----:B------:R0:W-:Y:S02]  /*29520*/  STL.64 [R1+0x168], R14 ;  /* 0x0001680e01007387 */ /* 0x0001e40000100a00 */
[----:B0-----:R-:W-:Y:S01]  /*29530*/  MOV R14, R17 ;  /* 0x00000011000e7202 */ /* 0x001fe20000000f00 */
[----:B------:R-:W-:-:S05]  /*29540*/  IMAD.MOV.U32 R15, RZ, RZ, R16 ;  /* 0x000000ffff0f7224 */ /* 0x000fca00078e0010 */
[----:B------:R-:W-:Y:S01]  /*29550*/  STL.64 [R1+0x2d00], R14 ;  /* 0x002d000e01007387 */ /* 0x000fe20000100a00 */
[----:B------:R-:W3:Y:S01]  /*29560*/  LDL.LU R24, [R1+0xa0] ;  /* 0x0000a00001187983 */ /* 0x000ee20000300800 */
[C---:B--2---:R-:W-:Y:S11]  /*29570*/  HMMA.16816.F32 R4, R8.reuse, R26, R4 ;  /* 0x0000001a0804723c */ /* 0x044ff60000001804 */
[----:B------:R-:W-:Y:S11]  /*29580*/  @!UPT UIADD3 URZ, URZ, URZ, URZ ;  /* 0x0000003f3f3ff290 */ /* 0x000ff6000fffe03f */
[----:B------:R-:W-:Y:S01]  /*29590*/  @!UPT UIADD3 URZ, URZ, URZ, URZ ;  /* 0x0000003f3f3ff290 */ /* 0x000fe2000fffe03f */
[----:B------:R-:W-:Y:S01]  /*295a0*/  STL.64 [R1+0x150], R4 ;  /* 0x0001500401007387 */ /* 0x000fe20000100a00 */
[----:B------:R-:W-:Y:S02]  /*295b0*/  STL.64 [R1+0x158], R6 ;  /* 0x0001580601007387 */ /* 0x000fe40000100a00 */
[----:B------:R-:W3:Y:S02]  /*295c0*/  LDL.LU R25, [R1+0xa4] ;  /* 0x0000a40001197983 */ /* 0x000ee40000300800 */
[----:B------:R-:W2:Y:S01]  /*295d0*/  LDL.LU R26, [R1+0xa8] ;  /* 0x0000a800011a7983 */ /* 0x000ea20000300800 */
[----:B------:R-:W2:Y:S04]  /*295e0*/  LDL.LU R27, [R1+0xac] ;  /* 0x0000ac00011b7983 */ /* 0x000ea80000300800 */
[----:B--2---:R-:W-:Y:S01]  /*295f0*/  STL.64 [R1+0x2ca8], R26 ;  /* 0x002ca81a01007387 */ /* 0x004fe20000100a00 */
[----:B---3--:R0:W-:Y:S03]  /*29600*/  STL.64 [R1+0x2ca0], R24 ;  /* 0x002ca01801007387 */ /* 0x0081e60000100a00 */
        /* <DEDUP_REMOVED lines=12> */
[----:B------:R-:W4:Y:S02]  /*296d0*/  LDL.LU R18, [R1+0xf8] ;  /* 0x0000f80001127983 */ /* 0x000f240000300800 */
[----:B------:R-:W4:Y:S01]  /*296e0*/  LDL.LU R19, [R1+0xfc] ;  /* 0x0000fc0001137983 */ /* 0x000f220000300800 */
[----:B------:R-:W4:Y:S01]  /*296f0*/  LDL.LU R12, [R1+0x100] ;  /* 0x00010000010c7983 */ /* 0x000f220000300800 */
[----:B------:R-:W4:Y:S02]  /*29700*/  LDL.LU R13, [R1+0x104] ;  /* 0x00010400010d7983 */ /* 0x000f240000300800 */
[----:B------:R-:W4:Y:S02]  /*29710*/  LDL.LU R14, [R1+0x108] ;  /* 0x00010800010e7983 */ /* 0x000f240000300800 */
[----:B------:R-:W4:Y:S01]  /*29720*/  LDL.LU R15, [R1+0x10c] ;  /* 0x00010c00010f7983 */ /* 0x000f220000300800 */
[----:B---3--:R0:W-:Y:S01]  /*29730*/  STL.64 [R1+0x2cc8], R26 ;  /* 0x002cc81a01007387 */ /* 0x0081e20000100a00 */
[----:B--2---:R1:W-:Y:S03]  /*29740*/  STL.64 [R1+0x2cc0], R24 ;  /* 0x002cc01801007387 */ /* 0x0043e60000100a00 */
[----:B0-----:R-:W2:Y:S04]  /*29750*/  LDL.64 R26, [R1+0x68] ;  /* 0x00006800011a7983 */ /* 0x001ea80000100a00 */
[----:B--2---:R0:W-:Y:S01]  /*29760*/  STL.64 [R1+0x2cf0], R26 ;  /* 0x002cf01a01007387 */ /* 0x0041e20000100a00 */
[----:B-1----:R-:W2:Y:S02]  /*29770*/  LDL.LU R24, [R1+0xb0] ;  /* 0x0000b00001187983 */ /* 0x002ea40000300800 */
[----:B------:R-:W2:Y:S01]  /*29780*/  LDL.LU R25, [R1+0xb4] ;  /* 0x0000b40001197983 */ /* 0x000ea20000300800 */
[----:B0-----:R-:W2:Y:S01]  /*29790*/  LDL.LU R26, [R1+0xb8] ;  /* 0x0000b800011a7983 */ /* 0x001ea20000300800 */
[----:B------:R-:W2:Y:S02]  /*297a0*/  LDL.LU R27, [R1+0xbc] ;  /* 0x0000bc00011b7983 */ /* 0x000ea40000300800 */
[----:B------:R-:W3:Y:S02]  /*297b0*/  LDL.LU R4, [R1] ;  /* 0x0000000001047983 */ /* 0x000ee40000300800 */
[----:B------:R-:W3:Y:S01]  /*297c0*/  LDL.LU R5, [R1+0x4] ;  /* 0x0000040001057983 */ /* 0x000ee20000300800 */
[----:B------:R-:W2:Y:S01]  /*297d0*/  LDL.LU R6, [R1+0x8] ;  /* 0x0000080001067983 */ /* 0x000ea20000300800 */
[----:B------:R-:W2:Y:S03]  /*297e0*/  LDL.LU R7, [R1+0xc] ;  /* 0x00000c0001077983 */ /* 0x000ea60000300800 */
        /* <DEDUP_REMOVED lines=12> */
[C---:B----4-:R-:W-:Y:S01]  /*298b0*/  HMMA.16816.F32 R12, R8.reuse, R22, R12 ;  /* 0x00000016080c723c */ /* 0x050fe2000000180c */
        /* <DEDUP_REMOVED lines=11> */
[----:B------:R-:W2:Y:S02]  /*29970*/  LDL.LU R7, [R1+0xec] ;  /* 0x0000ec0001077983 */ /* 0x000ea40000300800 */
        /* <DEDUP_REMOVED lines=8> */
[----:B0-----:R-:W3:Y:S02]  /*29a00*/  LDL.LU.64 R18, [R1+0x2cf8] ;  /* 0x002cf80001127983 */ /* 0x001ee40000300a00 */
[----:B---3--:R-:W-:Y:S02]  /*29a10*/  HMMA.16816.F32 R8, R8, R18, R24 ;  /* 0x000000120808723c */ /* 0x008fe40000001818 */
[----:B------:R-:W2:Y:S01]  /*29a20*/  LDL.LU.64 R26, [R1+0x2cf0] ;  /* 0x002cf000011a7983 */ /* 0x000ea20000300a00 */
[----:B------:R-:W2:Y:S02]  /*29a30*/  LDL.LU.64 R18, [R1+0x2ce8] ;  /* 0x002ce80001127983 */ /* 0x000ea40000300a00 */
[----:B------:R-:W2:Y:S11]  /*29a40*/  LDL.LU.64 R16, [R1+0x2ce0] ;  /* 0x002ce00001107983 */ /* 0x000eb60000300a00 */
[----:B------:R-:W-:Y:S07]  /*29a50*/  @!UPT UIADD3 URZ, URZ, URZ, URZ ;  /* 0x0000003f3f3ff290 */ /* 0x000fee000fffe03f */
[----:B------:R-:W-:Y:S01]  /*29a60*/  STL.64 [R1+0x120], R8 ;  /* 0x0001200801007387 */ /* 0x000fe20000100a00 */
[----:B------:R0:W-:Y:S03]  /*29a70*/  STL.64 [R1+0x128], R10 ;  /* 0x0001280a01007387 */ /* 0x0001e60000100a00 */
[----:B0-----:R-:W3:Y:S01]  /*29a80*/  LDL.LU.64 R10, [R1+0x18] ;  /* 0x00001800010a7983 */ /* 0x001ee20000300a00 */
[C---:B--2---:R-:W-:Y:S01]  /*29a90*/  HMMA.16816.F32 R4, R16.reuse, R26, R4 ;  /* 0x0000001a1004723c */ /* 0x044fe20000001804 */
[----:B------:R-:W-:Y:S02]  /*29aa0*/  MOV R9, R26 ;  /* 0x0000001a00097202 */ /* 0x000fe40000000f00 */
[----:B------:R-:W-:Y:S11]  /*29ab0*/  MOV R8, R27 ;  /* 0x0000001b00087202 */ /* 0x000ff60000000f00 */
[----:B------:R-:W-:Y:S09]  /*29ac0*/  @!UPT UIADD3 URZ, URZ, URZ, URZ ;  /* 0x0000003f3f3ff290 */ /* 0x000ff2000fffe03f */
[----:B------:R-:W-:Y:S01]  /*29ad0*/  STL.64 [R1+0x330], R4 ;  /* 0x0003300401007387 */ /* 0x000fe20000100a00 */
[----:B------:R0:W-:Y:S03]  /*29ae0*/  STL.64 [R1+0x338], R6 ;  /* 0x0003380601007387 */ /* 0x0001e60000100a00 */
[----:B0-----:R-:W2:Y:S01]  /*29af0*/  LDL.LU.64 R6, [R1+0x2cd8] ;  /* 0x002cd80001067983 */ /* 0x001ea20000300a00 */
[----:B------:R-:W2:Y:S02]  /*29b00*/  LDL.LU.64 R4, [R1+0x2cd0] ;  /* 0x002cd00001047983 */ /* 0x000ea40000300a00 */
[----:B------:R-:W4:Y:S02]  /*29b10*/  LDL.LU.64 R26, [R1+0x2cc8] ;  /* 0x002cc800011a7983 */ /* 0x000f240000300a00 */
        /* <DEDUP_REMOVED lines=19> */
[----:B------:R0:W-:Y:S01]  /*29c50*/  STL.64 [R1+0x2f0], R16 ;  /* 0x0002f01001007387 */ /* 0x0001e20000100a00 */
[----:B------:R1:W-:Y:S03]  /*29c60*/  STL.64 [R1+0x2f8], R18 ;  /* 0x0002f81201007387 */ /* 0x0003e60000100a00 */
[----:B0-----:R-:W3:Y:S01]  /*29c70*/  LDL.LU R16, [R1+0x1f0] ;  /* 0x0001f00001107983 */ /* 0x001ee20000300800 */
[----:B------:R-:W3:Y:S02]  /*29c80*/  LDL.LU R17, [R1+0x1f4] ;  /* 0x0001f40001117983 */ /* 0x000ee40000300800 */
[----:B-1----:R-:W4:Y:S02]  /*29c90*/  LDL.LU R18, [R1+0x1f8] ;  /* 0x0001f80001127983 */ /* 0x002f240000300800 */
[----:B------:R-:W4:Y:S02]  /*29ca0*/  LDL.LU R19, [R1+0x1fc] ;  /* 0x0001fc0001137983 */ /* 0x000f240000300800 */
[----:B----4-:R-:W-:Y:S01]  /*29cb0*/  STL.64 [R1+0x2c30], R18 ;  /* 0x002c301201007387 */ /* 0x010fe20000100a00 */
[----:B---3--:R0:W-:Y:S03]  /*29cc0*/  STL.64 [R1+0x2c28], R16 ;  /* 0x002c281001007387 */ /* 0x0081e60000100a00 */
[----:B0-----:R-:W3:Y:S01]  /*29cd0*/  LDL.LU R16, [R1+0x20] ;  /* 0x0000200001107983 */ /* 0x001ee20000300800 */
[----:B------:R-:W3:Y:S02]  /*29ce0*/  LDL.LU R17, [R1+0x24] ;  /* 0x0000240001117983 */ /* 0x000ee40000300800 */
[----:B------:R-:W4:Y:S02]  /*29cf0*/  LDL.LU R18, [R1+0x28] ;  /* 0x0000280001127983 */ /* 0x000f240000300800 */
[----:B------:R-:W4:Y:S02]  /*29d00*/  LDL.LU R19, [R1+0x2c] ;  /* 0x00002c0001137983 */ /* 0x000f240000300800 */
[----:B----4-:R0:W-:Y:S02]  /*29d10*/  STL.64 [R1+0x2c40], R18 ;  /* 0x002c401201007387 */ /* 0x0101e40000100a00 */
[----:B0-----:R-:W-:Y:S01]  /*29d20*/  IMAD.MOV.U32 R18, RZ, RZ, R9 ;  /* 0x000000ffff127224 */ /* 0x001fe200078e0009 */
[----:B------:R-:W-:-:S07]  /*29d30*/  MOV R19, R8 ;  /* 0x0000000800137202 */ /* 0x000fce0000000f00 */
[C---:B--2---:R-:W-:Y:S01]  /*29d40*/  HMMA.16816.F32 R4, R24.reuse, R18, R4 ;  /* 0x000000121804723c */ /* 0x044fe20000001804 */
[----:B---3--:R-:W-:Y:S11]  /*29d50*/  STL.64 [R1+0x2c38], R16 ;  /* 0x002c381001007387 */ /* 0x008ff60000100a00 */
[----:B------:R-:W-:Y:S11]  /*29d60*/  @!UPT UIADD3 URZ, URZ, URZ, URZ ;  /* 0x0000003f3f3ff290 */ /* 0x000ff6000fffe03f */
        /* <DEDUP_REMOVED lines=11> */
[----:B------:R0:W-:Y:S02]  /*29e20*/  STL.64 [R1+0x2c48], R22 ;  /* 0x002c481601007387 */ /* 0x0001e40000100a00 */
[----:B------:R-:W3:Y:S01]  /*29e30*/  LDL.LU R20, [R1+0x30] ;  /* 0x0000300001147983 */ /* 0x000ee20000300800 */
[----:B------:R-:W3:Y:S04]  /*29e40*/  LDL.LU R21, [R1+0x34] ;  /* 0x0000340001157983 */ /* 0x000ee80000300800 */
        /* <DEDUP_REMOVED lines=31> */
[----:B------:R-:W-:Y:S02]  /*2a040*/  STL.64 [R1+0x98], R22 ;  /* 0x0000981601007387 */ /* 0x000fe40000100a00 */
[----:B------:R0:W-:Y:S02]  /*2a050*/  LDSM.16.MT88.4 R20, [R3+0x9080] ;  /* 0x009080000314783b */ /* 0x0001e40000004200 */
[----:B0-----:R-:W4:Y:S01]  /*2a060*/  LDL.LU R3, [R1+0x2c20] ;  /* 0x002c200001037983 */ /* 0x001f220000300800 */
[C---:B---3--:R-:W-:Y:S03]  /*2a070*/  HMMA.16816.F32 R12, R4.reuse, R14, R16 ;  /* 0x0000000e040c723c */ /* 0x048fe60000001810 */
[----:B------:R-:W0:Y:S05]  /*2a080*/  LDSM.16.MT88.4 R16, [R28+0x9000] ;  /* 0x009000001c10783b */ /* 0x000e2a0000004200 */
[----:B--2---:R-:W-:Y:S01]  /*2a090*/  HMMA.16816.F32 R4, R4, R10, R24 ;  /* 0x0000000a0404723c */ /* 0x004fe20000001818 */
[----:B0-----:R-:W-:Y:S11]  /*2a0a0*/  STL.64 [R1+0x2bd8], R18 ;  /* 0x002bd81201007387 */ /* 0x001ff60000100a00 */
[----:B------:R-:W-:Y:S03]  /*2a0b0*/  @!UPT UIADD3 URZ, URZ, URZ, URZ ;  /* 0x0000003f3f3ff290 */ /* 0x000fe6000fffe03f */
[----:B------:R-:W-:Y:S02]  /*2a0c0*/  STL.64 [R1+0x80], R12 ;  /* 0x0000800c01007387 */ /* 0x000fe40000100a00 */
[----:B------:R-:W-:Y:S02]  /*2a0d0*/  STL.64 [R1+0x88], R14 ;  /* 0x0000880e01007387 */ /* 0x000fe40000100a00 */
[----:B------:R0:W1:Y:S04]  /*2a0e0*/  LDSM.16.MT88.4 R12, [R28+0x9080] ;  /* 0x009080001c0c783b */ /* 0x0000680000004200 */
[----:B------:R2:W-:Y:S04]  /*2a0f0*/  STL.64 [R1+0x2bd0], R16 ;  /* 0x002bd01001007387 */ /* 0x0005e80000100a00 */
[----:B0-----:R-:W3:Y:S04]  /*2a100*/  LDL.LU R28, [R1+0x2c1c] ;  /* 0x002c1c00011c7983 */ /* 0x001ee80000300800 */
[----:B-1----:R-:W-:Y:S01]  /*2a110*/  STL.64 [R1+0x2bb8], R14 ;  /* 0x002bb80e01007387 */ /* 0x002fe20000100a00 */
[----:B------:R0:W-:Y:S02]  /*2a120*/  STL.64 [R1+0x2bb0], R12 ;  /* 0x002bb00c01007387 */ /* 0x0001e40000100a00 */
[----:B------:R-:W-:Y:S02]  /*2a130*/  STL.64 [R1+0x70], R4 ;  /* 0x0000700401007387 */ /* 0x000fe40000100a00 */
[----:B------:R-:W-:Y:S01]  /*2a140*/  STL.64 [R1+0x78], R6 ;  /* 0x0000780601007387 */ /* 0x000fe20000100a00 */
[----:B------:R-:W3:Y:S01]  /*2a150*/  LDL R27, [R1+0x1564] ;  /* 0x00156400011b7983 */ /* 0x000ee20000100800 */
[----:B--2---:R-:W2:Y:S02]  /*2a160*/  LDL.LU R16, [R1+0x230] ;  /* 0x0002300001107983 */ /* 0x004ea40000300800 */
[----:B------:R-:W2:Y:S02]  /*2a170*/  LDL.LU R17, [R1+0x234] ;  /* 0x0002340001117983 */ /* 0x000ea40000300800 */
[----:B------:R-:W2:Y:S01]  /*2a180*/  LDL.LU R18, [R1+0x238] ;  /* 0x0002380001127983 */ /* 0x000ea20000300800 */
[----:B------:R-:W2:Y:S04]  /*2a190*/  LDL.LU R19, [R1+0x23c] ;  /* 0x00023c0001137983 */ /* 0x000ea80000300800 */
[----:B0-----:R-:W2:Y:S01]  /*2a1a0*/  LDL.LU R12, [R1+0x250] ;  /* 0x00025000010c7983 */ /* 0x001ea20000300800 */
[----:B------:R-:W2:Y:S02]  /*2a1b0*/  LDL.LU R13, [R1+0x254] ;  /* 0x00025400010d7983 */ /* 0x000ea40000300800 */
[----:B------:R-:W2:Y:S02]  /*2a1c0*/  LDL.LU R14, [R1+0x258] ;  /* 0x00025800010e7983 */ /* 0x000ea40000300800 */
[----:B------:R-:W2:Y:S01]  /*2a1d0*/  LDL.LU R15, [R1+0x25c] ;  /* 0x00025c00010f7983 */ /* 0x000ea20000300800 */
[----:B------:R-:W-:Y:S01]  /*2a1e0*/  MOV R25, R10 ;  /* 0x0000000a00197202 */ /* 0x000fe20000000f00 */
[----:B------:R-:W-:-:S02]  /*2a1f0*/  IMAD.MOV.U32 R24, RZ, RZ, R11 ;  /* 0x000000ffff187224 */ /* 0x000fc400078e000b */
[----:B------:R-:W0:Y:S04]  /*2a200*/  LDSM.16.MT88.4 R8, [R29+0xa000] ;  /* 0x00a000001d08783b */ /* 0x000e280000004200 */
[----:B---3--:R-:W1:Y:S04]  /*2a210*/  LDSM.16.M88.4 R4, [R27+0x10100] ;  /* 0x010100001b04783b */ /* 0x008e680000000200 */
[----:B--2---:R-:W-:Y:S01]  /*2a220*/  STL.64 [R1+0x2bf8], R14 ;  /* 0x002bf80e01007387 */ /* 0x004fe20000100a00 */
[----:B------:R2:W-:Y:S03]  /*2a230*/  STL.64 [R1+0x2bf0], R12 ;  /* 0x002bf00c01007387 */ /* 0x0005e60000100a00 */
[----:B--2---:R-:W2:Y:S01]  /*2a240*/  LDL.LU R12, [R1+0x260] ;  /* 0x00026000010c7983 */ /* 0x004ea20000300800 */
[----:B------:R-:W2:Y:S02]  /*2a250*/  LDL.LU R13, [R1+0x264] ;  /* 0x00026400010d7983 */ /* 0x000ea40000300800 */
[----:B------:R-:W3:Y:S02]  /*2a260*/  LDL.LU R14, [R1+0x268] ;  /* 0x00026800010e7983 */ /* 0x000ee40000300800 */
[----:B------:R-:W3:Y:S02]  /*2a270*/  LDL.LU R15, [R1+0x26c] ;  /* 0x00026c00010f7983 */ /* 0x000ee40000300800 */
[----:B---3--:R-:W-:Y:S01]  /*2a280*/  STL.64 [R1+0x2c08], R14 ;  /* 0x002c080e01007387 */ /* 0x008fe20000100a00 */
[----:B--2---:R2:W-:Y:S03]  /*2a290*/  STL.64 [R1+0x2c00], R12 ;  /* 0x002c000c01007387 */ /* 0x0045e60000100a00 */
[----:B--2---:R-:W2:Y:S01]  /*2a2a0*/  LDL.LU R12, [R1+0x270] ;  /* 0x00027000010c7983 */ /* 0x004ea20000300800 */
[----:B------:R-:W2:Y:S02]  /*2a2b0*/  LDL.LU R13, [R1+0x274] ;  /* 0x00027400010d7983 */ /* 0x000ea40000300800 */
[----:B------:R-:W2:Y:S02]  /*2a2c0*/  LDL.LU R14, [R1+0x278] ;  /* 0x00027800010e7983 */ /* 0x000ea40000300800 */
[----:B------:R-:W2:Y:S01]  /*2a2d0*/  LDL.LU R15, [R1+0x27c] ;  /* 0x00027c00010f7983 */ /* 0x000ea20000300800 */
[----:B------:R3:W-:Y:S01]  /*2a2e0*/  STL.64 [R1+0x2be8], R18 ;  /* 0x002be81201007387 */ /* 0x0007e20000100a00 */
[----:B------:R-:W-:Y:S03]  /*2a2f0*/  STL.64 [R1+0x2be0], R16 ;  /* 0x002be01001007387 */ /* 0x000fe60000100a00 */
[----:B---3--:R-:W3:Y:S04]  /*2a300*/  LDL.LU.64 R18, [R1+0x48] ;  /* 0x0000480001127983 */ /* 0x008ee80000300a00 */
[----:B---3--:R3:W-:Y:S04]  /*2a310*/  STL.64 [R1+0x2c10], R18 ;  /* 0x002c101201007387 */ /* 0x0087e80000100a00 */
[----:B---3--:R-:W2:Y:S01]  /*2a320*/  LDL.LU.64 R18, [R1+0x68] ;  /* 0x0000680001127983 */ /* 0x008ea20000300a00 */
[----:B0-----:R-:W-:Y:S02]  /*2a330*/  STL.64 [R1+0x2b50], R10 ;  /* 0x002b500a01007387 */ /* 0x001fe40000100a00 */
[----:B------:R0:W-:Y:S02]  /*2a340*/  STL.64 [R1+0x2b48], R8 ;  /* 0x002b480801007387 */ /* 0x0001e40000100a00 */
[----:B-1----:R-:W-:Y:S01]  /*2a350*/  STL.64 [R1+0x30], R4 ;  /* 0x0000300401007387 */ /* 0x002fe20000100a00 */
[----:B------:R-:W-:Y:S01]  /*2a360*/  STL.64 [R1+0x38], R6 ;  /* 0x0000380601007387 */ /* 0x000fe20000100a00 */
[----:B0-----:R-:W-:Y:S01]  /*2a370*/  IMAD.MOV.U32 R9, RZ, RZ, R4 ;  /* 0x000000ffff097224 */ /* 0x001fe200078e0004 */
[----:B------:R-:W-:-:S02]  /*2a380*/  MOV R8, R5 ;  /* 0x0000000500087202 */ /* 0x000fc40000000f00 */
[----:B------:R-:W0:Y:S04]  /*2a390*/  LDSM.16.M88.4 R4, [R27+0x14100] ;  /* 0x014100001b04783b */ /* 0x000e280000000200 */
[----:B0-----:R-:W-:Y:S01]  /*2a3a0*/  STL.64 [R1+0x20], R4 ;  /* 0x0000200401007387 */ /* 0x001fe20000100a00 */
[----:B------:R-:W-:Y:S02]  /*2a3b0*/  STL.64 [R1+0x28], R6 ;  /* 0x0000280601007387 */ /* 0x000fe40000100a00 */
[----:B------:R-:W0:Y:S01]  /*2a3c0*/  LDSM.16.M88.4 R4, [R27+0x18100] ;  /* 0x018100001b04783b */ /* 0x000e220000000200 */
[----:B------:R-:W-:Y:S02]  /*2a3d0*/  MOV R10, R25 ;  /* 0x00000019000a7202 */ /* 0x000fe40000000f00 */
[----:B------:R-:W-:Y:S01]  /*2a3e0*/  MOV R11, R24 ;  /* 0x00000018000b7202 */ /* 0x000fe20000000f00 */
[----:B0-----:R-:W-:Y:S01]  /*2a3f0*/  STL.64 [R1], R4 ;  /* 0x0000000401007387 */ /* 0x001fe20000100a00 */
[----:B------:R-:W-:Y:S02]  /*2a400*/  STL.64 [R1+0x8], R6 ;  /* 0x0000080601007387 */ /* 0x000fe40000100a00 */
[----:B------:R-:W0:Y:S02]  /*2a410*/  LDSM.16.M88.4 R4, [R27+0x1c100] ;  /* 0x01c100001b04783b */ /* 0x000e240000000200 */
[----:B------:R-:W1:Y:S04]  /*2a420*/  LDSM.16.MT88.4 R24, [R29+0xa080] ;  /* 0x00a080001d18783b */ /* 0x000e680000004200 */
[----:B0-----:R-:W-:Y:S01]  /*2a430*/  STL [R1+0x2944], R6 ;  /* 0x0029440601007387 */ /* 0x001fe20000100800 */
[----:B------:R0:W-:Y:S02]  /*2a440*/  STL [R1+0x2940], R7 ;  /* 0x0029400701007387 */ /* 0x0001e40000100800 */
[----:B------:R-:W-:Y:S01]  /*2a450*/  STL.64 [R1+0x2b30], R4 ;  /* 0x002b300401007387 */ /* 0x000fe20000100a00 */
[----:B0-----:R-:W3:Y:S01]  /*2a460*/  LDL.LU.64 R6, [R1+0x58] ;  /* 0x0000580001067983 */ /* 0x001ee20000300a00 */
[----:B------:R-:W3:Y:S02]  /*2a470*/  LDL.LU R29, [R1+0x2c18] ;  /* 0x002c1800011d7983 */ /* 0x000ee40000300800 */
[----:B-1----:R0:W-:Y:S02]  /*2a480*/  STL.64 [R1+0x2b18], R26 ;  /* 0x002b181a01007387 */ /* 0x0021e40000100a00 */
[----:B------:R1:W-:Y:S02]  /*2a490*/  STL.64 [R1+0x2b10], R24 ;  /* 0x002b101801007387 */ /* 0x0003e40000100a00 */
[----:B0-----:R-:W-:Y:S01]  /*2a4a0*/  IMAD.MOV.U32 R26, RZ, RZ, R2 ;  /* 0x000000ffff1a7224 */ /* 0x001fe200078e0002 */
[----:B-1----:R-:W3:Y:S01]  /*2a4b0*/  LDL.LU R24, [R1+0x220] ;  /* 0x0002200001187983 */ /* 0x002ee20000300800 */
[----:B------:R-:W-:-:S02]  /*2a4c0*/  MOV R27, R0 ;  /* 0x00000000001b7202 */ /* 0x000fc40000000f00 */
[----:B----4-:R-:W-:Y:S01]  /*2a4d0*/  MOV R25, R3 ;  /* 0x0000000300197202 */ /* 0x010fe20000000f00 */
[C---:B--2---:R-:W-:Y:S01]  /*2a4e0*/  HMMA.16816.F32 R12, R20.reuse, R18, R12 ;  /* 0x00000012140c723c */ /* 0x044fe2000000180c */
[----:B------:R-:W-:Y:S01]  /*2a4f0*/  MOV R5, R18 ;  /* 0x0000001200057202 */ /* 0x000fe20000000f00 */
[----:B------:R-:W-:Y:S02]  /*2a500*/  IMAD.MOV.U32 R4, RZ, RZ, R19 ;  /* 0x000000ffff047224 */ /* 0x000fe400078e0013 */
[----:B------:R-:W2:Y:S11]  /*2a510*/  LDL.LU.64 R18, [R1+0x2c10] ;  /* 0x002c100001127983 */ /* 0x000eb60000300a00 */
[----:B------:R-:W-:Y:S08]  /*2a520*/  @!UPT UIADD3 URZ, URZ, URZ, URZ ;  /* 0x0000003f3f3ff290 */ /* 0x000ff0000fffe03f */
[----:B------:R0:W-:Y:S01]  /*2a530*/  STL [R1+0xa0], R12 ;  /* 0x0000a00c01007387 */ /* 0x0001e20000100800 */
[----:B------:R-:W-:Y:S01]  /*2a540*/  MOV R2, R14 ;  /* 0x0000000e00027202 */ /* 0x000fe20000000f00 */
[----:B------:R-:W-:Y:S01]  /*2a550*/  IMAD.MOV.U32 R0, RZ, RZ, R15 ;  /* 0x000000ffff007224 */ /* 0x000fe200078e000f */
[----:B------:R-:W-:Y:S01]  /*2a560*/  MOV R3, R13 ;  /* 0x0000000d00037202 */ /* 0x000fe20000000f00 */
[----:B------:R-:W3:Y:S04]  /*2a570*/  LDL.LU.64 R14, [R1+0x2c08] ;  /* 0x002c0800010e7983 */ /* 0x000ee80000300a00 */
[----:B0-----:R-:W3:Y:S01]  /*2a580*/  LDL.LU.64 R12, [R1+0x2c00] ;  /* 0x002c0000010c7983 */ /* 0x001ee20000300a00 */
[----:B------:R-:W-:Y:S02]  /*2a590*/  STL [R1+0x2adc], R2 ;  /* 0x002adc0201007387 */ /* 0x000fe40000100800 */
[----:B------:R-:W-:Y:S01]  /*2a5a0*/  STL [R1+0x2ad8], R3 ;  /* 0x002ad80301007387 */ /* 0x000fe20000100800 */
[C---:B---3--:R-:W-:Y:S11]  /*2a5b0*/  HMMA.16816.F32 R12, R20.reuse, R6, R12 ;  /* 0x00000006140c723c */ /* 0x048ff6000000180c */
        /* <DEDUP_REMOVED lines=9> */
[----:B------:R0:W-:Y:S01]  /*2a650*/  STL.64 [R1+0x300], R12 ;  /* 0x0003000c01007387 */ /* 0x0001e20000100a00 */
[----:B------:R-:W-:Y:S01]  /*2a660*/  STL.64 [R1+0x308], R14 ;  /* 0x0003080e01007387 */ /* 0x000fe20000100a00 */
[----:B0-----:R-:W-:Y:S02]  /*2a670*/  MOV R13, R18 ;  /* 0x00000012000d7202 */ /* 0x001fe40000000f00 */
[----:B------:R-:W-:Y:S02]  /*2a680*/  MOV R12, R19 ;  /* 0x00000013000c7202 */ /* 0x000fe40000000f00 */
[----:B------:R-:W2:Y:S01]  /*2a690*/  LDL.LU.64 R18, [R1+0x2be8] ;  /* 0x002be80001127983 */ /* 0x000ea20000300a00 */
[----:B------:R-:W2:Y:S02]  /*2a6a0*/  LDL.LU.64 R16, [R1+0x2be0] ;  /* 0x002be00001107983 */ /* 0x000ea40000300a00 */
[----:B--2---:R-:W-:Y:S01]  /*2a6b0*/  HMMA.16816.F32 R20, R20, R10, R16 ;  /* 0x0000000a1414723c */ /* 0x004fe20000001810 */
[----:B------:R-:W2:Y:S01]  /*2a6c0*/  LDL.LU.64 R18, [R1+0x2bd8] ;  /* 0x002bd80001127983 */ /* 0x000ea20000300a00 */
[----:B------:R-:W2:Y:S02]  /*2a6d0*/  LDL.LU.64 R16, [R1+0x2bd0] ;  /* 0x002bd00001107983 */ /* 0x000ea40000300a00 */
[----:B------:R-:W-:Y:S02]  /*2a6e0*/  STL.64 [R1+0x2bc8], R10 ;  /* 0x002bc80a01007387 */ /* 0x000fe40000100a00 */
[----:B------:R0:W-:Y:S11]  /*2a6f0*/  STL.64 [R1+0x2bc0], R8 ;  /* 0x002bc00801007387 */ /* 0x0001f60000100a00 */
[----:B------:R-:W-:Y:S06]  /*2a700*/  @!UPT UIADD3 URZ, URZ, URZ, URZ ;  /* 0x0000003f3f3ff290 */ /* 0x000fec000fffe03f */
[----:B------:R-:W-:Y:S01]  /*2a710*/  STL.64 [R1+0xe0], R20 ;  /* 0x0000e01401007387 */ /* 0x000fe20000100a00 */
[----:B------:R1:W-:Y:S02]  /*2a720*/  STL.64 [R1+0xe8], R22 ;  /* 0x0000e81601007387 */ /* 0x0003e40000100a00 */
[----:B0-----:R-:W2:Y:S02]  /*2a730*/  LDL.LU R8, [R1+0x240] ;  /* 0x0002400001087983 */ /* 0x001ea40000300800 */
[----:B------:R-:W2:Y:S01]  /*2a740*/  LDL.LU R9, [R1+0x244] ;  /* 0x0002440001097983 */ /* 0x000ea20000300800 */
[----:B-1----:R-:W3:Y:S01]  /*2a750*/  LDL R22, [R1+0x1514] ;  /* 0x0015140001167983 */ /* 0x002ee20000100800 */
[----:B------:R-:W-:Y:S01]  /*2a760*/  IMAD.MOV.U32 R10, RZ, RZ, R29 ;  /* 0x000000ffff0a7224 */ /* 0x000fe200078e001d */
[----:B------:R-:W-:Y:S01]  /*2a770*/  MOV R11, R28 ;  /* 0x0000001c000b7202 */ /* 0x000fe20000000f00 */
[----:B------:R-:W-:Y:S02]  /*2a780*/  IMAD.MOV.U32 R23, RZ, RZ, R4 ;  /* 0x000000ffff177224 */ /* 0x000fe400078e0004 */
[----:B------:R-:W-:Y:S01]  /*2a790*/  IMAD.MOV.U32 R3, RZ, RZ, R6 ;  /* 0x000000ffff037224 */ /* 0x000fe200078e0006 */
[----:B------:R-:W-:Y:S01]  /*2a7a0*/  MOV R2, R7 ;  /* 0x0000000700027202 */ /* 0x000fe20000000f00 */
[----:B---3--:R0:W-:Y:S02]  /*2a7b0*/  STL [R1+0x2ba0], R22 ;  /* 0x002ba01601007387 */ /* 0x0081e40000100800 */
[----:B0-----:R-:W-:-:S07]  /*2a7c0*/  MOV R22, R5 ;  /* 0x0000000500167202 */ /* 0x001fce0000000f00 */
[C---:B--2---:R-:W-:Y:S11]  /*2a7d0*/  HMMA.16816.F32 R8, R16.reuse, R22, R8 ;  /* 0x000000161008723c */ /* 0x044ff60000001808 */
[----:B------:R-:W-:Y:S11]  /*2a7e0*/  @!UPT UIADD3 URZ, URZ, URZ, URZ ;  /* 0x0000003f3f3ff290 */ /* 0x000ff6000fffe03f */
[----:B------:R-:W-:Y:S01]  /*2a7f0*/  @!UPT UIADD3 URZ, URZ, URZ, URZ ;  /* 0x0000003f3f3ff290 */ /* 0x000fe2000fffe03f */
[----:B------:R0:W-:Y:S01]  /*2a800*/  STL.64 [R1+0x2e0], R8 ;  /* 0x0002e00801007387 */ /* 0x0001e20000100a00 */
[----:B------:R-:W-:Y:S02]  /*2a810*/  MOV R29, R10 ;  /* 0x0000000a001d7202 */ /* 0x000fe40000000f00 */
[----:B------:R-:W-:Y:S02]  /*2a820*/  MOV R28, R11 ;  /* 0x0000000b001c7202 */ /* 0x000fe40000000f00 */
[C---:B0-----:R-:W-:Y:S03]  /*2a830*/  HMMA.16816.F32 R8, R16.reuse, R6, R24 ;  /* 0x000000061008723c */ /* 0x041fe60000001818 */
[----:B------:R-:W-:Y:S01]  /*2a840*/  STL [R1+0x2a14], R28 ;  /* 0x002a141c01007387 */ /* 0x000fe20000100800 */
[----:B------:R-:W-:Y:S11]  /*2a850*/  STL [R1+0x2a10], R29 ;  /* 0x002a101d01007387 */ /* 0x000ff60000100800 */
[----:B------:R-:W-:Y:S08]  /*2a860*/  @!UPT UIADD3 URZ, URZ, URZ, URZ ;  /* 0x0000003f3f3ff290 */ /* 0x000ff0000fffe03f */
[----:B------:R-:W-:Y:S01]  /*2a870*/  STL.64 [R1+0x2d0], R8 ;  /* 0x0002d00801007387 */ /* 0x000fe20000100a00 */
[----:B------:R-:W-:Y:S02]  /*2a880*/  STL.64 [R1+0x2d8], R10 ;  /* 0x0002d80a01007387 */ /* 0x000fe40000100a00 */
[----:B------:R-:W2:Y:S02]  /*2a890*/  LDL.LU R4, [R1+0x180] ;  /* 0x0001800001047983 */ /* 0x000ea40000300800 */
[----:B------:R-:W2:Y:S01]  /*2a8a0*/  LDL.LU R5, [R1+0x184] ;  /* 0x0001840001057983 */ /* 0x000ea20000300800 */
[----:B------:R-:W3:Y:S01]  /*2a8b0*/  LDL.LU R6, [R1+0x188] ;  /* 0x0001880001067983 */ /* 0x000ee20000300800 */
[----:B------:R-:W3:Y:S03]  /*2a8c0*/  LDL.LU R7, [R1+0x18c] ;  /* 0x00018c0001077983 */ /* 0x000ee60000300800 */
        /* <DEDUP_REMOVED lines=16> */
[----:B---3--:R0:W-:Y:S01]  /*2a9d0*/  STL.64 [R1+0x2b70], R6 ;  /* 0x002b700601007387 */ /* 0x0081e20000100a00 */
[----:B--2---:R-:W-:Y:S02]  /*2a9e0*/  STL.64 [R1+0x2b68], R4 ;  /* 0x002b680401007387 */ /* 0x004fe40000100a00 */
[----:B0-----:R-:W-:Y:S01]  /*2a9f0*/  IMAD.MOV.U32 R7, RZ, RZ, R12 ;  /* 0x000000ffff077224 */ /* 0x001fe200078e000c */
[----:B------:R-:W-:Y:S01]  /*2aa00*/  MOV R6, R13 ;  /* 0x0000000d00067202 */ /* 0x000fe20000000f00 */
[----:B------:R-:W2:Y:S01]  /*2aa10*/  LDL.LU R12, [R1+0x1e0] ;  /* 0x0001e000010c7983 */ /* 0x000ea20000300800 */
[----:B------:R-:W2:Y:S02]  /*2aa20*/  LDL.LU R13, [R1+0x1e4] ;  /* 0x0001e400010d7983 */ /* 0x000ea40000300800 */
[----:B------:R-:W2:Y:S02]  /*2aa30*/  LDL.LU R14, [R1+0x1e8] ;  /* 0x0001e800010e7983 */ /* 0x000ea40000300800 */
[----:B------:R-:W2:Y:S01]  /*2aa40*/  LDL.LU R15, [R1+0x1ec] ;  /* 0x0001ec00010f7983 */ /* 0x000ea20000300800 */
[----:B------:R-:W3:Y:S01]  /*2aa50*/  LDL.LU R24, [R1+0x160] ;  /* 0x0001600001187983 */ /* 0x000ee20000300800 */
        /* <DEDUP_REMOVED lines=9> */
[----:B----4-:R-:W-:Y:S01]  /*2aaf0*/  HMMA.16816.F32 R8, R16, R6, R8 ;  /* 0x000000061008723c */ /* 0x010fe20000001808 */
[----:B---3--:R-:W-:Y:S01]  /*2ab00*/  STL.64 [R1+0x2b80], R26 ;  /* 0x002b801a01007387 */ /* 0x008fe20000100a00 */
[----:B--2---:R0:W-:Y:S03]  /*2ab10*/  STL.64 [R1+0x2b78], R24 ;  /* 0x002b781801007387 */ /* 0x0041e60000100a00 */
[----:B0-----:R-:W2:Y:S01]  /*2ab20*/  LDL.LU R24, [R1+0x1b0] ;  /* 0x0001b00001187983 */ /* 0x001ea20000300800 */
[----:B------:R-:W2:Y:S02]  /*2ab30*/  LDL.LU R25, [R1+0x1b4] ;  /* 0x0001b40001197983 */ /* 0x000ea40000300800 */
[----:B------:R-:W3:Y:S02]  /*2ab40*/  LDL.LU R26, [R1+0x1b8] ;  /* 0x0001b800011a7983 */ /* 0x000ee40000300800 */
[----:B------:R-:W3:Y:S11]  /*2ab50*/  LDL.LU R27, [R1+0x1bc] ;  /* 0x0001bc00011b7983 */ /* 0x000ef60000300800 */
[----:B------:R-:W-:Y:S03]  /*2ab60*/  @!UPT UIADD3 URZ, URZ, URZ, URZ ;  /* 0x0000003f3f3ff290 */ /* 0x000fe6000fffe03f */
[----:B------:R-:W-:Y:S01]  /*2ab70*/  IMAD.MOV.U32 R28, RZ, RZ, R10 ;  /* 0x000000ffff1c7224 */ /* 0x000fe200078e000a */
[----:B------:R-:W-:Y:S01]  /*2ab80*/  MOV R29, R11 ;  /* 0x0000000b001d7202 */ /* 0x000fe20000000f00 */
[----:B---3--:R0:W-:Y:S01]  /*2ab90*/  STL.64 [R1+0x2b90], R26 ;  /* 0x002b901a01007387 */ /* 0x0081e20000100a00 */
[----:B--2---:R1:W-:Y:S01]  /*2aba0*/  STL.64 [R1+0x2b88], R24 ;  /* 0x002b881801007387 */ /* 0x0043e20000100a00 */
[----:B0-----:R-:W-:Y:S02]  /*2abb0*/  MOV R26, R3 ;  /* 0x00000003001a7202 */ /* 0x001fe40000000f00 */
[----:B------:R-:W-:-:S05]  /*2abc0*/  MOV R27, R2 ;  /* 0x00000002001b7202 */ /* 0x000fca0000000f00 */
[----:B------:R0:W-:Y:S01]  /*2abd0*/  STL.64 [R1+0x2ba8], R26 ;  /* 0x002ba81a01007387 */ /* 0x0001e20000100a00 */
[----:B-1----:R-:W2:Y:S02]  /*2abe0*/  LDL.LU R24, [R1+0x1d0] ;  /* 0x0001d00001187983 */ /* 0x002ea40000300800 */
[----:B------:R-:W2:Y:S01]  /*2abf0*/  LDL.LU R25, [R1+0x1d4] ;  /* 0x0001d40001197983 */ /* 0x000ea20000300800 */
[----:B0-----:R-:W2:Y:S01]  /*2ac00*/  LDL.LU R26, [R1+0x1d8] ;  /* 0x0001d800011a7983 */ /* 0x001ea20000300800 */
[----:B------:R-:W2:Y:S02]  /*2ac10*/  LDL.LU R27, [R1+0x1dc] ;  /* 0x0001dc00011b7983 */ /* 0x000ea40000300800 */
[----:B------:R0:W-:Y:S02]  /*2ac20*/  STL.64 [R1+0x2c0], R8 ;  /* 0x0002c00801007387 */ /* 0x0001e40000100a00 */
[----:B------:R-:W3:Y:S01]  /*2ac30*/  LDL.LU.64 R10, [R1+0x2bc8] ;  /* 0x002bc800010a7983 */ /* 0x000ee20000300a00 */
[----:B0-----:R-:W4:Y:S01]  /*2ac40*/  LDL.LU.64 R8, [R1+0x2bc0] ;  /* 0x002bc00001087983 */ /* 0x001f220000300a00 */
[----:B------:R0:W-:Y:S02]  /*2ac50*/  STL.64 [R1+0x2b98], R6 ;  /* 0x002b980601007387 */ /* 0x0001e40000100a00 */
[----:B------:R-:W2:Y:S02]  /*2ac60*/  LDL.LU R4, [R1+0x1c0] ;  /* 0x0001c00001047983 */ /* 0x000ea40000300800 */
[----:B------:R-:W2:Y:S01]  /*2ac70*/  LDL.LU R5, [R1+0x1c4] ;  /* 0x0001c40001057983 */ /* 0x000ea20000300800 */
[----:B0-----:R-:W2:Y:S01]  /*2ac80*/  LDL.LU R6, [R1+0x1c8] ;  /* 0x0001c80001067983 */ /* 0x001ea20000300800 */
[----:B------:R-:W2:Y:S01]  /*2ac90*/  LDL.LU R7, [R1+0x1cc] ;  /* 0x0001cc0001077983 */ /* 0x000ea20000300800 */
[----:B---3--:R-:W-:Y:S02]  /*2aca0*/  HMMA.16816.F32 R16, R16, R10, R12 ;  /* 0x0000000a1010723c */ /* 0x008fe4000000180c */
[----:B------:R-:W2:Y:S01]  /*2acb0*/  LDL.LU.64 R14, [R1+0x2bb8] ;  /* 0x002bb800010e7983 */ /* 0x000ea20000300a00 */
[----:B------:R-:W2:Y:S11]  /*2acc0*/  LDL.LU.64 R12, [R1+0x2bb0] ;  /* 0x002bb000010c7983 */ /* 0x000eb60000300a00 */
[----:B------:R-:W-:Y:S09]  /*2acd0*/  @!UPT UIADD3 URZ, URZ, URZ, URZ ;  /* 0x0000003f3f3ff290 */ /* 0x000ff2000fffe03f */
[----:B------:R0:W-:Y:S01]  /*2ace0*/  STL.64 [R1+0x260], R16 ;  /* 0x0002601001007387 */ /* 0x0001e20000100a00 */
[----:B------:R-:W-:Y:S03]  /*2acf0*/  STL.64 [R1+0x268], R18 ;  /* 0x0002681201007387 */ /* 0x000fe60000100a00 */
[----:B0-----:R-:W3:Y:S01]  /*2ad00*/  LDL.64 R16, [R1] ;  /* 0x0000000001107983 */ /* 0x001ee20000100a00 */
[C---:B--2---:R-:W-:Y:S03]  /*2ad10*/  HMMA.16816.F32 R20, R12.reuse, R22, R24 ;  /* 0x000000160c14723c */ /* 0x044fe60000001818 */
[----:B------:R-:W2:Y:S11]  /*2ad20*/  LDL.LU.64 R26, [R1+0x2ba8] ;  /* 0x002ba800011a7983 */ /* 0x000eb60000300a00 */
[----:B------:R-:W-:Y:S09]  /*2ad30*/  @!UPT UIADD3 URZ, URZ, URZ, URZ ;  /* 0x0000003f3f3ff290 */ /* 0x000ff2000fffe03f */
[----:B------:R-:W-:Y:S01]  /*2ad40*/  STL.64 [R1+0x210], R20 ;  /* 0x0002101401007387 */ /* 0x000fe20000100a00 */
[----:B------:R0:W-:Y:S03]  /*2ad50*/  STL.64 [R1+0x218], R22 ;  /* 0x0002181601007387 */ /* 0x0001e60000100a00 */
[----:B0-----:R-:W3:Y:S01]  /*2ad60*/  LDL.LU R22, [R1+0x2ba0] ;  /* 0x002ba00001167983 */ /* 0x001ee20000300800 */
[----:B------:R-:W3:Y:S01]  /*2ad70*/  LDL R23, [R1+0x1510] ;  /* 0x0015100001177983 */ /* 0x000ee20000100800 */
[C---:B--2---:R-:W-:Y:S02]  /*2ad80*/  HMMA.16816.F32 R24, R12.reuse, R26, R4 ;  /* 0x0000001a0c18723c */ /* 0x044fe40000001804 */
[----:B---3--:R-:W-:Y:S01]  /*2ad90*/  STL.64 [R1+0x2b00], R22 ;  /* 0x002b001601007387 */ /* 0x008fe20000100a00 */
[----:B------:R-:W2:Y:S11]  /*2ada0*/  LDL.LU.64 R6, [R1+0x2b98] ;  /* 0x002b980001067983 */ /* 0x000eb60000300a00 */
[----:B------:R-:W-:Y:S09]  /*2adb0*/  @!UPT UIADD3 URZ, URZ, URZ, URZ ;  /* 0x0000003f3f3ff290 */ /* 0x000ff2000fffe03f */
[----:B------:R-:W-:Y:S02]  /*2adc0*/  STL.64 [R1+0x250], R24 ;  /* 0x0002501801007387 */ /* 0x000fe40000100a00 */
[----:B------:R0:W-:Y:S02]  /*2add0*/  STL.64 [R1+0x258], R26 ;  /* 0x0002581a01007387 */ /* 0x0001e40000100a00 */
        /* <DEDUP_REMOVED lines=9> */
[----:B------:R-:W3:Y:S01]  /*2ae70*/  LDL.LU.64 R4, [R1+0x2b68] ;  /* 0x002b680001047983 */ /* 0x000ee20000300a00 */
[----:B----4-:R-:W-:Y:S01]  /*2ae80*/  MOV R20, R9 ;  /* 0x0000000900147202 */ /* 0x010fe20000000f00 */
[----:B------:R-:W-:Y:S01]  /*2ae90*/  IMAD.MOV.U32 R21, RZ, RZ, R8 ;  /* 0x000000ffff157224 */ /* 0x000fe200078e0008 */
[----:B---3--:R-:W-:Y:S01]  /*2aea0*/  HMMA.16816.F32 R12, R12, R10, R4 ;  /* 0x0000000a0c0c723c */ /* 0x008fe20000001804 */
[----:B------:R-:W3:Y:S01]  /*2aeb0*/  LDL.LU.64 R6, [R1+0x2b60] ;  /* 0x002b600001067983 */ /* 0x000ee20000300a00 */
[----:B------:R-:W3:Y:S02]  /*2aec0*/  LDL.LU.64 R4, [R1+0x2b58] ;  /* 0x002b580001047983 */ /* 0x000ee40000300a00 */
[----:B------:R-:W3:Y:S02]  /*2aed0*/  LDL.LU.64 R10, [R1+0x2b50] ;  /* 0x002b5000010a7983 */ /* 0x000ee40000300a00 */
[----:B------:R-:W3:Y:S11]  /*2aee0*/  LDL.LU.64 R8, [R1+0x2b48] ;  /* 0x002b480001087983 */ /* 0x000ef60000300a00 */
[----:B------:R-:W-:Y:S06]  /*2aef0*/  @!UPT UIADD3 URZ, URZ, URZ, URZ ;  /* 0x0000003f3f3ff290 */ /* 0x000fec000fffe03f */
[----:B------:R0:W-:Y:S01]  /*2af00*/  STL.64 [R1+0x2a0], R12 ;  /* 0x0002a00c01007387 */ /* 0x0001e20000100a00 */
[----:B------:R1:W-:Y:S03]  /*2af10*/  STL.64 [R1+0x2a8], R14 ;  /* 0x0002a80e01007387 */ /* 0x0003e60000100a00 */
[----:B0-----:R-:W4:Y:S01]  /*2af20*/  LDL.LU R12, [R1+0x130] ;  /* 0x00013000010c7983 */ /* 0x001f220000300800 */
[----:B------:R-:W4:Y:S02]  /*2af30*/  LDL.LU R13, [R1+0x134] ;  /* 0x00013400010d7983 */ /* 0x000f240000300800 */
[----:B-1----:R-:W2:Y:S02]  /*2af40*/  LDL.LU R14, [R1+0x138] ;  /* 0x00013800010e7983 */ /* 0x002ea40000300800 */
[----:B------:R-:W2:Y:S01]  /*2af50*/  LDL.LU R15, [R1+0x13c] ;  /* 0x00013c00010f7983 */ /* 0x000ea20000300800 */
[C---:B---3--:R-:W-:Y:S01]  /*2af60*/  HMMA.16816.F32 R4, R8.reuse, R20, R4 ;  /* 0x000000140804723c */ /* 0x048fe20000001804 */
[----:B--2---:R-:W-:Y:S01]  /*2af70*/  STL.64 [R1+0x2af8], R14 ;  /* 0x002af80e01007387 */ /* 0x004fe20000100a00 */
[----:B----4-:R0:W-:Y:S03]  /*2af80*/  STL.64 [R1+0x2af0], R12 ;  /* 0x002af00c01007387 */ /* 0x0101e60000100a00 */
[----:B0-----:R-:W2:Y:S11]  /*2af90*/  LDL.64 R12, [R1+0x20] ;  /* 0x00002000010c7983 */ /* 0x001eb60000100a00 */
[----:B------:R-:W-:Y:S07]  /*2afa0*/  @!UPT UIADD3 URZ, URZ, URZ, URZ ;  /* 0x0000003f3f3ff290 */ /* 0x000fee000fffe03f */
[----:B------:R-:W-:Y:S02]  /*2afb0*/  STL.64 [R1+0x290], R4 ;  /* 0x0002900401007387 */ /* 0x000fe40000100a00 */
[----:B------:R0:W-:Y:S02]  /*2afc0*/  STL.64 [R1+0x298], R6 ;  /* 0x0002980601007387 */ /* 0x0001e40000100a00 */
[----:B0-----:R-:W2:Y:S01]  /*2afd0*/  LDL.LU.64 R6, [R1+0x2b40] ;  /* 0x002b400001067983 */ /* 0x001ea20000300a00 */
[----:B------:R-:W2:Y:S01]  /*2afe0*/  LDL.LU.64 R4, [R1+0x2b38] ;  /* 0x002b380001047983 */ /* 0x000ea20000300a00 */
[C---:B------:R-:W-:Y:S08]  /*2aff0*/  HMMA.16816.F32 R24, R8.reuse, R16, R24 ;  /* 0x000000100818723c */ /* 0x040ff00000001818 */
[C---:B--2---:R-:W-:Y:S11]  /*2b000*/  HMMA.16816.F32 R4, R8.reuse, R12, R4 ;  /* 0x0000000c0804723c */ /* 0x044ff60000001804 */
[----:B------:R-:W-:Y:S11]  /*2b010*/  @!UPT UIADD3 URZ, URZ, URZ, URZ ;  /* 0x0000003f3f3ff290 */ /* 0x000ff6000fffe03f */
[----:B------:R-:W-:Y:S01]  /*2b020*/  @!UPT UIADD3 URZ, URZ, URZ, URZ ;  /* 0x0000003f3f3ff290 */ /* 0x000fe2000fffe03f */
[----:B------:R0:W-:Y:S01]  /*2b030*/  STL.64 [R1+0x280], R4 ;  /* 0x0002800401007387 */ /* 0x0001e20000100a00 */
[----:B------:R1:W-:Y:S03]  /*2b040*/  STL.64 [R1+0x288], R6 ;  /* 0x0002880601007387 */ /* 0x0003e60000100a00 */
[----:B0-----:R-:W2:Y:S01]  /*2b050*/  LDL.LU.64 R4, [R1+0x2b30] ;  /* 0x002b300001047983 */ /* 0x001ea20000300a00 */
[----:B------:R0:W-:Y:S01]  /*2b060*/  STL.64 [R1+0x2b08], R12 ;  /* 0x002b080c01007387 */ /* 0x0001e20000100a00 */
[----:B-1----:R-:W-:Y:S02]  /*2b070*/  MOV R6, R26 ;  /* 0x0000001a00067202 */ /* 0x002fe40000000f00 */
[----:B------:R-:W-:Y:S01]  /*2b080*/  MOV R7, R27 ;  /* 0x0000001b00077202 */ /* 0x000fe20000000f00 */
[----:B0-----:R-:W3:Y:S01]  /*2b090*/  LDL.LU R12, [R1+0x150] ;  /* 0x00015000010c7983 */ /* 0x001ee20000300800 */
[----:B------:R-:W3:Y:S02]  /*2b0a0*/  LDL.LU R13, [R1+0x154] ;  /* 0x00015400010d7983 */ /* 0x000ee40000300800 */
[----:B------:R-:W3:Y:S02]  /*2b0b0*/  LDL.LU R14, [R1+0x158] ;  /* 0x00015800010e7983 */ /* 0x000ee40000300800 */
[----:B------:R-:W3:Y:S01]  /*2b0c0*/  LDL.LU R15, [R1+0x15c] ;  /* 0x00015c00010f7983 */ /* 0x000ee20000300800 */
[----:B------:R0:W-:Y:S01]  /*2b0d0*/  STL.64 [R1+0x270], R24 ;  /* 0x0002701801007387 */ /* 0x0001e20000100a00 */
[----:B------:R-:W2:Y:S03]  /*2b0e0*/  LDL.LU.64 R26, [R1+0x2b28] ;  /* 0x002b2800011a7983 */ /* 0x000ea60000300a00 */
[----:B0-----:R-:W2:Y:S01]  /*2b0f0*/  LDL.LU.64 R24, [R1+0x2b20] ;  /* 0x002b200001187983 */ /* 0x001ea20000300a00 */
[----:B------:R-:W-:Y:S02]  /*2b100*/  STL [R1+0x294c], R7 ;  /* 0x00294c0701007387 */ /* 0x000fe40000100800 */
[----:B------:R-:W-:Y:S01]  /*2b110*/  STL [R1+0x2948], R6 ;  /* 0x0029480601007387 */ /* 0x000fe20000100800 */
        /* <DEDUP_REMOVED lines=14> */
[----:B------:R-:W-:Y:S01]  /*2b200*/  IMAD.MOV.U32 R7, RZ, RZ, R22 ;  /* 0x000000ffff077224 */ /* 0x000fe200078e0016 */
[----:B------:R-:W-:Y:S02]  /*2b210*/  MOV R6, R23 ;  /* 0x0000001700067202 */ /* 0x000fe40000000f00 */
[----:B------:R-:W3:Y:S03]  /*2b220*/  LDL.LU.64 R22, [R1+0x2b00] ;  /* 0x002b000001167983 */ /* 0x000ee60000300a00 */
[----:B------:R-:W-:Y:S02]  /*2b230*/  STL [R1+0x2954], R6 ;  /* 0x0029540601007387 */ /* 0x000fe40000100800 */
[----:B------:R-:W-:Y:S01]  /*2b240*/  STL [R1+0x2950], R7 ;  /* 0x0029500701007387 */ /* 0x000fe20000100800 */
[----:B--2---:R-:W-:Y:S01]  /*2b250*/  HMMA.16816.F32 R8, R24, R12, R8 ;  /* 0x0000000c1808723c */ /* 0x004fe20000001808 */
        /* <DEDUP_REMOVED lines=14> */
[----:B------:R-:W-:-:S02]  /*2b340*/  MOV R7, R16 ;  /* 0x0000001000077202 */ /* 0x000fc40000000f00 */
[----:B------:R-:W-:Y:S01]  /*2b350*/  MOV R6, R17 ;  /* 0x0000001100067202 */ /* 0x000fe20000000f00 */
[C---:B--2---:R-:W-:Y:S01]  /*2b360*/  HMMA.16816.F32 R12, R24.reuse, R16, R12 ;  /* 0x00000010180c723c */ /* 0x044fe2000000180c */
[----:B------:R-:W-:Y:S11]  /*2b370*/  LDSM.16.MT88.4 R16, [R23+0xa000] ;  /* 0x00a000001710783b */ /* 0x000ff60000004200 */
[----:B------:R-:W-:Y:S11]  /*2b380*/  @!UPT UIADD3 URZ, URZ, URZ, URZ ;  /* 0x0000003f3f3ff290 */ /* 0x000ff6000fffe03f */
[----:B------:R-:W-:Y:S01]  /*2b390*/  STL.64 [R1+0x200], R12 ;  /* 0x0002000c01007387 */ /* 0x000fe20000100a00 */
[----:B------:R-:W-:Y:S02]  /*2b3a0*/  STL.64 [R1+0x208], R14 ;  /* 0x0002080e01007387 */ /* 0x000fe40000100a00 */
[----:B------:R-:W0:Y:S02]  /*2b3b0*/  LDSM.16.MT88.4 R12, [R22+0xa080] ;  /* 0x00a08000160c783b */ /* 0x000e240000004200 */
[----:B------:R-:W1:Y:S04]  /*2b3c0*/  LDSM.16.MT88.4 R20, [R23+0xa080] ;  /* 0x00a080001714783b */ /* 0x000e680000004200 */
[----:B0-----:R-:W-:Y:S01]  /*2b3d0*/  STL.64 [R1+0x2ab0], R14 ;  /* 0x002ab00e01007387 */ /* 0x001fe20000100a00 */
[----:B------:R0:W-:Y:S03]  /*2b3e0*/  STL.64 [R1+0x2aa8], R12 ;  /* 0x002aa80c01007387 */ /* 0x0001e60000100a00 */
[----:B0-----:R-:W2:Y:S01]  /*2b3f0*/  LDL.LU R12, [R1+0x330] ;  /* 0x00033000010c7983 */ /* 0x001ea20000300800 */
[----:B------:R-:W2:Y:S02]  /*2b400*/  LDL.LU R13, [R1+0x334] ;  /* 0x00033400010d7983 */ /* 0x000ea40000300800 */
[----:B------:R-:W2:Y:S02]  /*2b410*/  LDL.LU R14, [R1+0x338] ;  /* 0x00033800010e7983 */ /* 0x000ea40000300800 */
[----:B------:R-:W2:Y:S01]  /*2b420*/  LDL.LU R15, [R1+0x33c] ;  /* 0x00033c00010f7983 */ /* 0x000ea20000300800 */
[----:B------:R0:W-:Y:S04]  /*2b430*/  STL.64 [R1+0x2a70], R18 ;  /* 0x002a701201007387 */ /* 0x0001e80000100a00 */
[----:B0-----:R-:W4:Y:S01]  /*2b440*/  LDL R19, [R1+0x150c] ;  /* 0x00150c0001137983 */ /* 0x001f220000100800 */
[----:B------:R0:W-:Y:S01]  /*2b450*/  STL.64 [R1+0x2a68], R16 ;  /* 0x002a681001007387 */ /* 0x0001e20000100a00 */
[----:B---3--:R-:W-:Y:S02]  /*2b460*/  HMMA.16816.F32 R24, R24, R4, R8 ;  /* 0x000000041818723c */ /* 0x008fe40000001808 */
[----:B0-----:R-:W2:Y:S01]  /*2b470*/  LDL.LU.64 R16, [R1+0x30] ;  /* 0x0000300001107983 */ /* 0x001ea20000300a00 */
[----:B------:R-:W2:Y:S02]  /*2b480*/  LDL.LU.64 R10, [R1+0x2ae8] ;  /* 0x002ae800010a7983 */ /* 0x000ea40000300a00 */
[----:B------:R-:W2:Y:S02]  /*2b490*/  LDL.LU.64 R8, [R1+0x2ae0] ;  /* 0x002ae00001087983 */ /* 0x000ea40000300a00 */
[----:B-1----:R-:W-:Y:S11]  /*2b4a0*/  STL.64 [R1+0x2a20], R22 ;  /* 0x002a201601007387 */ /* 0x002ff60000100a00 */
[----:B------:R-:W-:Y:S05]  /*2b4b0*/  @!UPT UIADD3 URZ, URZ, URZ, URZ ;  /* 0x0000003f3f3ff290 */ /* 0x000fea000fffe03f */
[----:B------:R-:W-:Y:S01]  /*2b4c0*/  STL.64 [R1+0x1c0], R24 ;  /* 0x0001c01801007387 */ /* 0x000fe20000100a00 */
[----:B------:R-:W-:Y:S02]  /*2b4d0*/  STL.64 [R1+0x1c8], R26 ;  /* 0x0001c81a01007387 */ /* 0x000fe40000100a00 */
[----:B------:R-:W-:Y:S01]  /*2b4e0*/  STL.64 [R1+0x2a18], R20 ;  /* 0x002a181401007387 */ /* 0x000fe20000100a00 */
[----:B----4-:R-:W0:Y:S04]  /*2b4f0*/  LDSM.16.MT88.4 R24, [R19+0xa000] ;  /* 0x00a000001318783b */ /* 0x010e280000004200 */
[----:B------:R-:W1:Y:S01]  /*2b500*/  LDSM.16.MT88.4 R20, [R19+0xa080] ;  /* 0x00a080001314783b */ /* 0x000e620000004200 */
[----:B--2---:R-:W-:Y:S03]  /*2b510*/  HMMA.16816.F32 R12, R8, R16, R12 ;  /* 0x00000010080c723c */ /* 0x004fe6000000180c */
[----:B0-----:R0:W-:Y:S01]  /*2b520*/  STL.64 [R1+0x29e0], R26 ;  /* 0x0029e01a01007387 */ /* 0x0011e20000100a00 */
[----:B------:R2:W-:Y:S02]  /*2b530*/  STL.64 [R1+0x29d8], R24 ;  /* 0x0029d81801007387 */ /* 0x0005e40000100a00 */
[----:B-1----:R-:W-:Y:S02]  /*2b540*/  STL.64 [R1+0x40], R20 ;  /* 0x0000401401007387 */ /* 0x002fe40000100a00 */
[----:B------:R-:W-:Y:S02]  /*2b550*/  STL.64 [R1+0x48], R22 ;  /* 0x0000481601007387 */ /* 0x000fe40000100a00 */
[----:B0-----:R-:W-:Y:S01]  /*2b560*/  IMAD.MOV.U32 R27, RZ, RZ, R20 ;  /* 0x000000ffff1b7224 */ /* 0x001fe200078e0014 */
[----:B------:R-:W-:-:S02]  /*2b570*/  MOV R26, R21 ;  /* 0x00000015001a7202 */ /* 0x000fc40000000f00 */
[----:B--2---:R-:W-:Y:S01]  /*2b580*/  MOV R25, R22 ;  /* 0x0000001600197202 */ /* 0x004fe20000000f00 */
[----:B------:R-:W-:Y:S02]  /*2b590*/  IMAD.MOV.U32 R24, RZ, RZ, R23 ;  /* 0x000000ffff187224 */ /* 0x000fe400078e0017 */
[----:B------:R0:W-:Y:S03]  /*2b5a0*/  STL.64 [R1+0x2a30], R26 ;  /* 0x002a301a01007387 */ /* 0x0001e60000100a00 */
[----:B------:R1:W-:Y:S04]  /*2b5b0*/  STL.64 [R1+0x2a28], R24 ;  /* 0x002a281801007387 */ /* 0x0003e80000100a00 */
[----:B------:R-:W-:Y:S02]  /*2b5c0*/  STL.64 [R1+0x1f0], R12 ;  /* 0x0001f00c01007387 */ /* 0x000fe40000100a00 */
[----:B0-----:R-:W-:Y:S01]  /*2b5d0*/  IMAD.MOV.U32 R27, RZ, RZ, R16 ;  /* 0x000000ffff1b7224 */ /* 0x001fe200078e0010 */
[----:B------:R-:W-:-:S02]  /*2b5e0*/  MOV R26, R17 ;  /* 0x00000011001a7202 */ /* 0x000fc40000000f00 */
[----:B-1----:R-:W-:Y:S02]  /*2b5f0*/  MOV R24, R7 ;  /* 0x0000000700187202 */ /* 0x002fe40000000f00 */
[----:B------:R-:W-:Y:S01]  /*2b600*/  MOV R25, R6 ;  /* 0x0000000600197202 */ /* 0x000fe20000000f00 */
[----:B------:R-:W-:Y:S04]  /*2b610*/  STL.64 [R1+0x2ad0], R26 ;  /* 0x002ad01a01007387 */ /* 0x000fe80000100a00 */
[----:B------:R-:W-:Y:S02]  /*2b620*/  STL.64 [R1+0x2ac8], R24 ;  /* 0x002ac81801007387 */ /* 0x000fe40000100a00 */
[----:B------:R-:W2:Y:S02]  /*2b630*/  LDL.LU R20, [R1+0x70] ;  /* 0x0000700001147983 */ /* 0x000ea40000300800 */
[----:B------:R-:W2:Y:S01]  /*2b640*/  LDL.LU R21, [R1+0x74] ;  /* 0x0000740001157983 */ /* 0x000ea20000300800 */
[----:B------:R-:W3:Y:S01]  /*2b650*/  LDL.LU R22, [R1+0x78] ;  /* 0x0000780001167983 */ /* 0x000ee20000300800 */
[----:B------:R-:W3:Y:S01]  /*2b660*/  LDL.LU R23, [R1+0x7c] ;  /* 0x00007c0001177983 */ /* 0x000ee20000300800 */
[----:B------:R-:W-:Y:S01]  /*2b670*/  MOV R6, R14 ;  /* 0x0000000e00067202 */ /* 0x000fe20000000f00 */
[----:B------:R-:W-:Y:S01]  /*2b680*/  IMAD.MOV.U32 R7, RZ, RZ, R15 ;  /* 0x000000ffff077224 */ /* 0x000fe200078e000f */
        /* <DEDUP_REMOVED lines=9> */
[----:B------:R-:W2:Y:S01]  /*2b720*/  LDL.LU R15, [R1+0x2fc] ;  /* 0x0002fc00010f7983 */ /* 0x000ea20000300800 */
[----:B------:R-:W3:Y:S01]  /*2b730*/  LDL.LU R24, [R1+0x320] ;  /* 0x0003200001187983 */ /* 0x000ee20000300800 */
[----:B------:R-:W3:Y:S02]  /*2b740*/  LDL.LU R25, [R1+0x324] ;  /* 0x0003240001197983 */ /* 0x000ee40000300800 */
[----:B------:R-:W3:Y:S02]  /*2b750*/  LDL.LU R26, [R1+0x328] ;  /* 0x00032800011a7983 */ /* 0x000ee40000300800 */
[----:B------:R-:W3:Y:S01]  /*2b760*/  LDL.LU R27, [R1+0x32c] ;  /* 0x00032c00011b7983 */ /* 0x000ee20000300800 */
        /* <DEDUP_REMOVED lines=14> */
[----:B------:R-:W4:Y:S02]  /*2b850*/  LDL.LU R18, [R1+0xf8] ;  /* 0x0000f80001127983 */ /* 0x000f240000300800 */
[----:B------:R-:W4:Y:S02]  /*2b860*/  LDL.LU R19, [R1+0xfc] ;  /* 0x0000fc0001137983 */ /* 0x000f240000300800 */
[----:B----4-:R-:W-:Y:S01]  /*2b870*/  STL.64 [R1+0x2a90], R18 ;  /* 0x002a901201007387 */ /* 0x010fe20000100a00 */
[----:B--2---:R0:W-:Y:S03]  /*2b880*/  STL.64 [R1+0x2a88], R16 ;  /* 0x002a881001007387 */ /* 0x0041e60000100a00 */
        /* <DEDUP_REMOVED lines=8> */
[----:B------:R-:W2:Y:S02]  /*2b910*/  LDL.LU R18, [R1+0x118] ;  /* 0x0001180001127983 */ /* 0x000ea40000300800 */
[----:B------:R-:W2:Y:S01]  /*2b920*/  LDL.LU R19, [R1+0x11c] ;  /* 0x00011c0001137983 */ /* 0x000ea20000300800 */
[----:B---3--:R-:W-:Y:S01]  /*2b930*/  STL.64 [R1+0x2a50], R22 ;  /* 0x002a501601007387 */ /* 0x008fe20000100a00 */
[----:B------:R0:W-:Y:S02]  /*2b940*/  STL.64 [R1+0x2a48], R20 ;  /* 0x002a481401007387 */ /* 0x0001e40000100a00 */
[----:B0-----:R-:W-:-:S02]  /*2b950*/  MOV R20, R2 ;  /* 0x0000000200147202 */ /* 0x001fc40000000f00 */
[----:B------:R-:W-:Y:S01]  /*2b960*/  MOV R21, R3 ;  /* 0x0000000300157202 */ /* 0x000fe20000000f00 */
[----:B------:R-:W3:Y:S01]  /*2b970*/  LDL.LU R2, [R1+0x2adc] ;  /* 0x002adc0001027983 */ /* 0x000ee20000300800 */
[----:B------:R-:W4:Y:S05]  /*2b980*/  LDL.LU R3, [R1+0x2ad8] ;  /* 0x002ad80001037983 */ /* 0x000f2a0000300800 */
[C---:B------:R-:W-:Y:S01]  /*2b990*/  HMMA.16816.F32 R24, R8.reuse, R20, R24 ;  /* 0x000000140818723c */ /* 0x040fe20000001818 */
[----:B------:R-:W-:Y:S01]  /*2b9a0*/  STL [R1+0x295c], R7 ;  /* 0x00295c0701007387 */ /* 0x000fe20000100800 */
[----:B------:R-:W-:Y:S11]  /*2b9b0*/  STL [R1+0x2958], R6 ;  /* 0x0029580601007387 */ /* 0x000ff60000100800 */
[----:B------:R-:W-:Y:S10]  /*2b9c0*/  @!UPT UIADD3 URZ, URZ, URZ, URZ ;  /* 0x0000003f3f3ff290 */ /* 0x000ff4000fffe03f */
        /* <DEDUP_REMOVED lines=11> */
[----:B--2---:R-:W-:Y:S11]  /*2ba80*/  HMMA.16816.F32 R12, R8, R4, R12 ;  /* 0x00000004080c723c */ /* 0x004ff6000000180c */
[----:B------:R-:W-:Y:S11]  /*2ba90*/  @!UPT UIADD3 URZ, URZ, URZ, URZ ;  /* 0x0000003f3f3ff290 */ /* 0x000ff6000fffe03f */
[----:B------:R-:W-:Y:S02]  /*2baa0*/  @!UPT UIADD3 URZ, URZ, URZ, URZ ;  /* 0x0000003f3f3ff290 */ /* 0x000fe4000fffe03f */
[----:B------:R-:W-:Y:S01]  /*2bab0*/  MOV R9, R14 ;  /* 0x0000000e00097202 */ /* 0x000fe20000000f00 */
[----:B------:R-:W-:Y:S02]  /*2bac0*/  IMAD.MOV.U32 R8, RZ, RZ, R15 ;  /* 0x000000ffff087224 */ /* 0x000fe400078e000f */
[----:B------:R-:W-:Y:S01]  /*2bad0*/  IMAD.MOV.U32 R11, RZ, RZ, R12 ;  /* 0x000000ffff0b7224 */ /* 0x000fe200078e000c */
[----:B------:R-:W-:Y:S01]  /*2bae0*/  MOV R10, R13 ;  /* 0x0000000d000a7202 */ /* 0x000fe20000000f00 */
[----:B------:R-:W2:Y:S01]  /*2baf0*/  LDL.LU.64 R14, [R1+0x2ab0] ;  /* 0x002ab000010e7983 */ /* 0x000ea20000300a00 */
[----:B------:R-:W2:Y:S03]  /*2bb00*/  LDL.LU.64 R12, [R1+0x2aa8] ;  /* 0x002aa800010c7983 */ /* 0x000ea60000300a00 */
[----:B------:R-:W-:Y:S01]  /*2bb10*/  STL.64 [R1+0x2980], R10 ;  /* 0x0029800a01007387 */ /* 0x000fe20000100a00 */
[----:B------:R0:W-:Y:S02]  /*2bb20*/  STL.64 [R1+0x2978], R8 ;  /* 0x0029780801007387 */ /* 0x0001e40000100a00 */
[----:B0-----:R-:W-:-:S02]  /*2bb30*/  MOV R8, R27 ;  /* 0x0000001b00087202 */ /* 0x001fc40000000f00 */
        /* <DEDUP_REMOVED lines=32> */
[----:B--2---:R-:W-:Y:S01]  /*2bd40*/  HMMA.16816.F32 R12, R12, R4, R16 ;  /* 0x000000040c0c723c */ /* 0x004fe20000001810 */
[----:B------:R-:W3:Y:S01]  /*2bd50*/  LDL.LU.64 R18, [R1+0x2a70] ;  /* 0x002a700001127983 */ /* 0x000ee20000300a00 */
[----:B------:R-:W3:Y:S11]  /*2bd60*/  LDL.LU.64 R16, [R1+0x2a68] ;  /* 0x002a680001107983 */ /* 0x000ef60000300a00 */
[----:B------:R-:W-:Y:S10]  /*2bd70*/  @!UPT UIADD3 URZ, URZ, URZ, URZ ;  /* 0x0000003f3f3ff290 */ /* 0x000ff4000fffe03f */
[----:B------:R0:W-:Y:S01]  /*2bd80*/  STL.64 [R1+0x170], R12 ;  /* 0x0001700c01007387 */ /* 0x0001e20000100a00 */
[----:B------:R-:W-:Y:S03]  /*2bd90*/  STL.64 [R1+0x178], R14 ;  /* 0x0001780e01007387 */ /* 0x000fe60000100a00 */
[----:B0-----:R-:W2:Y:S01]  /*2bda0*/  LDL.LU R12, [R1+0xa0] ;  /* 0x0000a000010c7983 */ /* 0x001ea20000300800 */
[C---:B---3--:R-:W-:Y:S11]  /*2bdb0*/  HMMA.16816.F32 R20, R16.reuse, R8, R20 ;  /* 0x000000081014723c */ /* 0x048ff60000001814 */
[----:B------:R-:W-:Y:S11]  /*2bdc0*/  @!UPT UIADD3 URZ, URZ, URZ, URZ ;  /* 0x0000003f3f3ff290 */ /* 0x000ff6000fffe03f */
[----:B------:R-:W-:Y:S01]  /*2bdd0*/  @!UPT UIADD3 URZ, URZ, URZ, URZ ;  /* 0x0000003f3f3ff290 */ /* 0x000fe2000fffe03f */
[----:B------:R0:W-:Y:S01]  /*2bde0*/  STL.64 [R1+0x160], R20 ;  /* 0x0001601401007387 */ /* 0x0001e20000100a00 */
[----:B------:R1:W-:Y:S03]  /*2bdf0*/  STL.64 [R1+0x168], R22 ;  /* 0x0001681601007387 */ /* 0x0003e60000100a00 */
[----:B0-----:R-:W1:Y:S01]  /*2be00*/  LDL.LU.64 R20, [R1+0x2a60] ;  /* 0x002a600001147983 */ /* 0x001e620000300a00 */
[----:B------:R-:W-:Y:S02]  /*2be10*/  MOV R14, R2 ;  /* 0x00000002000e7202 */ /* 0x000fe40000000f00 */
[----:B------:R-:W-:Y:S01]  /*2be20*/  MOV R15, R0 ;  /* 0x00000000000f7202 */ /* 0x000fe20000000f00 */
[----:B----4-:R-:W-:Y:S01]  /*2be30*/  IMAD.MOV.U32 R13, RZ, RZ, R3 ;  /* 0x000000ffff0d7224 */ /* 0x010fe200078e0003 */
[C---:B-1----:R-:W-:Y:S01]  /*2be40*/  HMMA.16816.F32 R20, R16.reuse, R20, R24 ;  /* 0x000000141014723c */ /* 0x042fe20000001818 */
[----:B------:R-:W3:Y:S11]  /*2be50*/  LDL.LU.64 R24, [R1+0x2a58] ;  /* 0x002a580001187983 */ /* 0x000ef60000300a00 */
[----:B------:R-:W-:Y:S11]  /*2be60*/  @!UPT UIADD3 URZ, URZ, URZ, URZ ;  /* 0x0000003f3f3ff290 */ /* 0x000ff6000fffe03f */
[----:B------:R0:W-:Y:S01]  /*2be70*/  STL [R1+0x150], R20 ;  /* 0x0001501401007387 */ /* 0x0001e20000100800 */
[----:B------:R-:W-:Y:S02]  /*2be80*/  MOV R2, R22 ;  /* 0x0000001600027202 */ /* 0x000fe40000000f00 */
[----:B------:R-:W-:Y:S01]  /*2be90*/  MOV R0, R23 ;  /* 0x0000001700007202 */ /* 0x000fe20000000f00 */
[----:B------:R-:W-:Y:S01]  /*2bea0*/  IMAD.MOV.U32 R3, RZ, RZ, R21 ;  /* 0x000000ffff037224 */ /* 0x000fe200078e0015 */
[----:B------:R-:W3:Y:S04]  /*2beb0*/  LDL.LU.64 R22, [R1+0x2a50] ;  /* 0x002a500001167983 */ /* 0x000ee80000300a00 */
[----:B0-----:R-:W3:Y:S01]  /*2bec0*/  LDL.LU.64 R20, [R1+0x2a48] ;  /* 0x002a480001147983 */ /* 0x001ee20000300a00 */
[----:B------:R-:W-:Y:S02]  /*2bed0*/  STL [R1+0x2830], R0 ;  /* 0x0028300001007387 */ /* 0x000fe40000100800 */
[----:B------:R-:W-:Y:S02]  /*2bee0*/  STL [R1+0x282c], R2 ;  /* 0x00282c0201007387 */ /* 0x000fe40000100800 */
[----:B------:R-:W-:Y:S01]  /*2bef0*/  STL [R1+0x2828], R3 ;  /* 0x0028280301007387 */ /* 0x000fe20000100800 */
[C---:B---3--:R-:W-:Y:S01]  /*2bf00*/  HMMA.16816.F32 R24, R16.reuse, R24, R20 ;  /* 0x000000181018723c */ /* 0x048fe20000001814 */
[----:B------:R-:W3:Y:S01]  /*2bf10*/  LDL.LU.64 R22, [R1+0x2a40] ;  /* 0x002a400001167983 */ /* 0x000ee20000300a00 */
[----:B------:R-:W3:Y:S11]  /*2bf20*/  LDL.LU.64 R20, [R1+0x2a38] ;  /* 0x002a380001147983 */ /* 0x000ef60000300a00 */
[----:B------:R-:W-:Y:S10]  /*2bf30*/  @!UPT UIADD3 URZ, URZ, URZ, URZ ;  /* 0x0000003f3f3ff290 */ /* 0x000ff4000fffe03f */
[----:B------:R-:W-:Y:S01]  /*2bf40*/  STL.64 [R1+0x80], R24 ;  /* 0x0000801801007387 */ /* 0x000fe20000100a00 */
[----:B------:R0:W-:Y:S03]  /*2bf50*/  STL.64 [R1+0x88], R26 ;  /* 0x0000881a01007387 */ /* 0x0001e60000100a00 */
[----:B0-----:R-:W4:Y:S01]  /*2bf60*/  LDL.LU.64 R26, [R1+0x2a30] ;  /* 0x002a3000011a7983 */ /* 0x001f220000300a00 */
[----:B------:R-:W2:Y:S01]  /*2bf70*/  LDL.LU.64 R24, [R1+0x2a28] ;  /* 0x002a280001187983 */ /* 0x000ea20000300a00 */
[----:B---3--:R-:W-:Y:S02]  /*2bf80*/  HMMA.16816.F32 R16, R16, R4, R20 ;  /* 0x000000041010723c */ /* 0x008fe40000001814 */
[----:B------:R-:W3:Y:S01]  /*2bf90*/  LDL.LU.64 R22, [R1+0x2a20] ;  /* 0x002a200001167983 */ /* 0x000ee20000300a00 */
[----:B------:R-:W3:Y:S11]  /*2bfa0*/  LDL.LU.64 R20, [R1+0x2a18] ;  /* 0x002a180001147983 */ /* 0x000ef60000300a00 */
[----:B------:R-:W-:Y:S09]  /*2bfb0*/  @!UPT UIADD3 URZ, URZ, URZ, URZ ;  /* 0x0000003f3f3ff290 */ /* 0x000ff2000fffe03f */
[----:B------:R4:W-:Y:S01]  /*2bfc0*/  STL.64 [R1+0x70], R16 ;  /* 0x0000701001007387 */ /* 0x0009e20000100a00 */
[----:B------:R2:W-:Y:S02]  /*2bfd0*/  STL.64 [R1+0x78], R18 ;  /* 0x0000781201007387 */ /* 0x0005e40000100a00 */
[----:B----4-:R-:W-:Y:S01]  /*2bfe0*/  IMAD.MOV.U32 R16, RZ, RZ, R27 ;  /* 0x000000ffff107224 */ /* 0x010fe200078e001b */
[----:B--2---:R-:W-:Y:S01]  /*2bff0*/  MOV R18, R25 ;  /* 0x0000001900127202 */ /* 0x004fe20000000f00 */
[----:B------:R-:W-:Y:S01]  /*2c000*/  IMAD.MOV.U32 R19, RZ, RZ, R24 ;  /* 0x000000ffff137224 */ /* 0x000fe200078e0018 */
[----:B------:R-:W-:Y:S01]  /*2c010*/  MOV R17, R26 ;  /* 0x0000001a00117202 */ /* 0x000fe20000000f00 */
[----:B---3--:R-:W-:Y:S11]  /*2c020*/  HMMA.16816.F32 R12, R20, R8, R12 ;  /* 0x00000008140c723c */ /* 0x008ff6000000180c */
[----:B------:R-:W-:Y:S11]  /*2c030*/  @!UPT UIADD3 URZ, URZ, URZ, URZ ;  /* 0x0000003f3f3ff290 */ /* 0x000ff6000fffe03f */
[----:B------:R-:W-:Y:S01]  /*2c040*/  @!UPT UIADD3 URZ, URZ, URZ, URZ ;  /* 0x0000003f3f3ff290 */ /* 0x000fe2000fffe03f */
[----:B------:R-:W-:Y:S01]  /*2c050*/  STL [R1+0x60], R12 ;  /* 0x0000600c01007387 */ /* 0x000fe20000100800 */
[----:B------:R-:W-:Y:S02]  /*2c060*/  STL.64 [R1+0x2998], R18 ;  /* 0x0029981201007387 */ /* 0x000fe40000100a00 */
[----:B------:R0:W-:Y:S02]  /*2c070*/  STL.64 [R1+0x2990], R16 ;  /* 0x0029901001007387 */ /* 0x0001e40000100a00 */
[----:B0-----:R-:W2:Y:S01]  /*2c080*/  LDL.LU R16, [R1+0x260] ;  /* 0x0002600001107983 */ /* 0x001ea20000300800 */
[----:B------:R-:W2:Y:S02]  /*2c090*/  LDL.LU R17, [R1+0x264] ;  /* 0x0002640001117983 */ /* 0x000ea40000300800 */
[----:B------:R-:W3:Y:S02]  /*2c0a0*/  LDL.LU R18, [R1+0x268] ;  /* 0x0002680001127983 */ /* 0x000ee40000300800 */
[----:B------:R-:W3:Y:S02]  /*2c0b0*/  LDL.LU R19, [R1+0x26c] ;  /* 0x00026c0001137983 */ /* 0x000ee40000300800 */
[----:B---3--:R-:W-:Y:S01]  /*2c0c0*/  STL.64 [R1+0x29a8], R18 ;  /* 0x0029a81201007387 */ /* 0x008fe20000100a00 */
[----:B--2---:R0:W-:Y:S03]  /*2c0d0*/  STL.64 [R1+0x29a0], R16 ;  /* 0x0029a01001007387 */ /* 0x0041e60000100a00 */
[----:B0-----:R-:W2:Y:S01]  /*2c0e0*/  LDL.LU.64 R16, [R1] ;  /* 0x0000000001107983 */ /* 0x001ea20000300a00 */
[----:B------:R-:W-:-:S03]  /*2c0f0*/  MOV R2, R14 ;  /* 0x0000000e00027202 */ /* 0x000fc60000000f00 */
[----:B--2---:R0:W-:Y:S04]  /*2c100*/  STL.64 [R1+0x29f8], R16 ;  /* 0x0029f81001007387 */ /* 0x0041e80000100a00 */
[----:B0-----:R-:W2:Y:S01]  /*2c110*/  LDL.LU R16, [R1+0xc0] ;  /* 0x0000c00001107983 */ /* 0x001ea20000300800 */
[----:B------:R-:W2:Y:S02]  /*2c120*/  LDL.LU R17, [R1+0xc4] ;  /* 0x0000c40001117983 */ /* 0x000ea40000300800 */
[----:B------:R-:W2:Y:S02]  /*2c130*/  LDL.LU R18, [R1+0xc8] ;  /* 0x0000c80001127983 */ /* 0x000ea40000300800 */
[----:B------:R-:W2:Y:S01]  /*2c140*/  LDL.LU R19, [R1+0xcc] ;  /* 0x0000cc0001137983 */ /* 0x000ea20000300800 */
[----:B------:R-:W3:Y:S01]  /*2c150*/  LDL R14, [R1+0x640] ;  /* 0x00064000010e7983 */ /* 0x000ee20000100800 */
[----:B------:R-:W-:Y:S01]  /*2c160*/  IMAD.MOV.U32 R0, RZ, RZ, R13 ;  /* 0x000000ffff007224 */ /* 0x000fe200078e000d */
[----:B------:R-:W-:Y:S01]  /*2c170*/  MOV R3, R15 ;  /* 0x0000000f00037202 */ /* 0x000fe20000000f00 */
[----:B------:R-:W-:Y:S01]  /*2c180*/  MOV R15, R29 ;  /* 0x0000001d000f7202 */ /* 0x000fe20000000f00 */
[----:B---3--:R0:W-:Y:S01]  /*2c190*/  STL [R1+0x29b0], R14 ;  /* 0x0029b00e01007387 */ /* 0x0081e20000100800 */
[----:B------:R-:W3:Y:S02]  /*2c1a0*/  LDL.LU R12, [R1+0x2c0] ;  /* 0x0002c000010c7983 */ /* 0x000ee40000300800 */
[----:B------:R-:W3:Y:S01]  /*2c1b0*/  LDL.LU R13, [R1+0x2c4] ;  /* 0x0002c400010d7983 */ /* 0x000ee20000300800 */
[----:B0-----:R-:W-:-:S02]  /*2c1c0*/  MOV R14, R28 ;  /* 0x0000001c000e7202 */ /* 0x001fc40000000f00 */
[----:B------:R-:W4:Y:S01]  /*2c1d0*/  LDL.LU R28, [R1+0x2a14] ;  /* 0x002a1400011c7983 */ /* 0x000f220000300800 */
[----:B------:R-:W2:Y:S02]  /*2c1e0*/  LDL.LU R29, [R1+0x2a10] ;  /* 0x002a1000011d7983 */ /* 0x000ea40000300800 */
[----:B------:R-:W2:Y:S02]  /*2c1f0*/  LDL.LU R24, [R1+0xe0] ;  /* 0x0000e00001187983 */ /* 0x000ea40000300800 */
[----:B------:R-:W2:Y:S01]  /*2c200*/  LDL.LU R25, [R1+0xe4] ;  /* 0x0000e40001197983 */ /* 0x000ea20000300800 */
[----:B------:R-:W2:Y:S01]  /*2c210*/  LDL.LU R26, [R1+0xe8] ;  /* 0x0000e800011a7983 */ /* 0x000ea20000300800 */
[----:B------:R-:W2:Y:S03]  /*2c220*/  LDL.LU R27, [R1+0xec] ;  /* 0x0000ec00011b7983 */ /* 0x000ea60000300800 */
[----:B--2---:R-:W-:Y:S01]  /*2c230*/  STL.64 [R1+0x29f0], R26 ;  /* 0x0029f01a01007387 */ /* 0x004fe20000100a00 */
[----:B------:R0:W-:Y:S03]  /*2c240*/  STL.64 [R1+0x29e8], R24 ;  /* 0x0029e81801007387 */ /* 0x0001e60000100a00 */
[----:B0-----:R-:W2:Y:S01]  /*2c250*/  LDL.LU R24, [R1+0x300] ;  /* 0x0003000001187983 */ /* 0x001ea20000300800 */
[----:B------:R-:W2:Y:S02]  /*2c260*/  LDL.LU R25, [R1+0x304] ;  /* 0x0003040001197983 */ /* 0x000ea40000300800 */
[----:B------:R-:W2:Y:S02]  /*2c270*/  LDL.LU R26, [R1+0x308] ;  /* 0x00030800011a7983 */ /* 0x000ea40000300800 */
[----:B------:R-:W2:Y:S02]  /*2c280*/  LDL.LU R27, [R1+0x30c] ;  /* 0x00030c00011b7983 */ /* 0x000ea40000300800 */
[----:B--2---:R-:W-:Y:S01]  /*2c290*/  STL.64 [R1+0x2a08], R26 ;  /* 0x002a081a01007387 */ /* 0x004fe20000100a00 */
[----:B------:R0:W-:Y:S03]  /*2c2a0*/  STL.64 [R1+0x2a00], R24 ;  /* 0x002a001801007387 */ /* 0x0001e60000100a00 */
[----:B0-----:R-:W2:Y:S01]  /*2c2b0*/  LDL.LU.64 R24, [R1+0x20] ;  /* 0x0000200001187983 */ /* 0x001ea20000300a00 */
[----:B------:R-:W-:Y:S02]  /*2c2c0*/  STL.64 [R1+0x29c0], R14 ;  /* 0x0029c00e01007387 */ /* 0x000fe40000100a00 */
[----:B---3--:R0:W-:Y:S02]  /*2c2d0*/  STL.64 [R1+0x29b8], R12 ;  /* 0x0029b80c01007387 */ /* 0x0081e40000100a00 */
[----:B0-----:R-:W3:Y:S01]  /*2c2e0*/  LDL.LU R12, [R1+0x2d0] ;  /* 0x0002d000010c7983 */ /* 0x001ee20000300800 */
[----:B------:R-:W3:Y:S02]  /*2c2f0*/  LDL.LU R13, [R1+0x2d4] ;  /* 0x0002d400010d7983 */ /* 0x000ee40000300800 */
[----:B------:R-:W3:Y:S02]  /*2c300*/  LDL.LU R14, [R1+0x2d8] ;  /* 0x0002d800010e7983 */ /* 0x000ee40000300800 */
[----:B------:R-:W3:Y:S01]  /*2c310*/  LDL.LU R15, [R1+0x2dc] ;  /* 0x0002dc00010f7983 */ /* 0x000ee20000300800 */
[----:B--2---:R-:W-:Y:S01]  /*2c320*/  HMMA.16816.F32 R16, R20, R24, R16 ;  /* 0x000000181410723c */ /* 0x004fe20000001810 */
[----:B------:R-:W-:Y:S01]  /*2c330*/  MOV R10, R24 ;  /* 0x00000018000a7202 */ /* 0x000fe20000000f00 */
[----:B------:R-:W-:Y:S01]  /*2c340*/  IMAD.MOV.U32 R6, RZ, RZ, R25 ;  /* 0x000000ffff067224 */ /* 0x000fe200078e0019 */
[----:B---3--:R-:W-:Y:S01]  /*2c350*/  STL.64 [R1+0x29d0], R14 ;  /* 0x0029d00e01007387 */ /* 0x008fe20000100a00 */
[----:B------:R0:W-:Y:S03]  /*2c360*/  STL.64 [R1+0x29c8], R12 ;  /* 0x0029c80c01007387 */ /* 0x0001e60000100a00 */
[----:B0-----:R-:W2:Y:S01]  /*2c370*/  LDL.LU R12, [R1+0x2e0] ;  /* 0x0002e000010c7983 */ /* 0x001ea20000300800 */
[----:B------:R-:W2:Y:S02]  /*2c380*/  LDL.LU R13, [R1+0x2e4] ;  /* 0x0002e400010d7983 */ /* 0x000ea40000300800 */
[----:B------:R-:W3:Y:S02]  /*2c390*/  LDL R7, [R1+0x1514] ;  /* 0x0015140001077983 */ /* 0x000ee40000100800 */
[----:B------:R-:W-:Y:S01]  /*2c3a0*/  STL [R1+0x283c], R3 ;  /* 0x00283c0301007387 */ /* 0x000fe20000100800 */
[----:B------:R-:W-:Y:S01]  /*2c3b0*/  STL [R1+0x2838], R2 ;  /* 0x0028380201007387 */ /* 0x000fe20000100800 */
[----:B------:R-:W-:Y:S02]  /*2c3c0*/  STL [R1+0x2834], R0 ;  /* 0x0028340001007387 */ /* 0x000fe40000100800 */
[----:B------:R-:W2:Y:S02]  /*2c3d0*/  LDL.LU.64 R26, [R1+0x2a08] ;  /* 0x002a0800011a7983 */ /* 0x000ea40000300a00 */
[----:B------:R-:W2:Y:S05]  /*2c3e0*/  LDL.LU.64 R24, [R1+0x2a00] ;  /* 0x002a000001187983 */ /* 0x000eaa0000300a00 */
[----:B------:R0:W-:Y:S04]  /*2c3f0*/  STL.64 [R1+0x50], R16 ;  /* 0x0000501001007387 */ /* 0x0001e80000100a00 */
[----:B0-----:R-:W2:Y:S01]  /*2c400*/  LDL.LU.64 R16, [R1+0x29f8] ;  /* 0x0029f80001107983 */ /* 0x001ea20000300a00 */
[----:B----4-:R-:W-:Y:S01]  /*2c410*/  MOV R15, R28 ;  /* 0x0000001c000f7202 */ /* 0x010fe20000000f00 */
[----:B------:R-:W-:Y:S01]  /*2c420*/  IMAD.MOV.U32 R14, RZ, RZ, R29 ;  /* 0x000000ffff0e7224 */ /* 0x000fe200078e001d */
[----:B------:R-:W-:-:S02]  /*2c430*/  MOV R28, R19 ;  /* 0x00000013001c7202 */ /* 0x000fc40000000f00 */
[----:B------:R-:W-:-:S03]  /*2c440*/  MOV R29, R18 ;  /* 0x00000012001d7202 */ /* 0x000fc60000000f00 */
[----:B------:R-:W-:Y:S02]  /*2c450*/  STL [R1+0x2964], R28 ;  /* 0x0029641c01007387 */ /* 0x000fe40000100800 */
[----:B------:R-:W-:Y:S01]  /*2c460*/  STL [R1+0x2960], R29 ;  /* 0x0029601d01007387 */ /* 0x000fe20000100800 */
[C---:B--2---:R-:W-:Y:S11]  /*2c470*/  HMMA.16816.F32 R24, R20.reuse, R16, R24 ;  /* 0x000000101418723c */ /* 0x044ff60000001818 */
[----:B------:R-:W-:Y:S11]  /*2c480*/  @!UPT UIADD3 URZ, URZ, URZ, URZ ;  /* 0x0000003f3f3ff290 */ /* 0x000ff6000fffe03f */
[----:B------:R-:W-:Y:S01]  /*2c490*/  @!UPT UIADD3 URZ, URZ, URZ, URZ ;  /* 0x0000003f3f3ff290 */ /* 0x000fe2000fffe03f */
[----:B------:R0:W-:Y:S01]  /*2c4a0*/  STL [R1+0x90], R24 ;  /* 0x0000901801007387 */ /* 0x0001e20000100800 */
[----:B------:R-:W-:Y:S02]  /*2c4b0*/  MOV R2, R26 ;  /* 0x0000001a00027202 */ /* 0x000fe40000000f00 */
[----:B------:R-:W-:Y:S01]  /*2c4c0*/  MOV R0, R27 ;  /* 0x0000001b00007202 */ /* 0x000fe20000000f00 */
[----:B------:R-:W-:Y:S01]  /*2c4d0*/  IMAD.MOV.U32 R3, RZ, RZ, R25 ;  /* 0x000000ffff037224 */ /* 0x000fe200078e0019 */
[----:B------:R-:W2:Y:S04]  /*2c4e0*/  LDL.LU.64 R26, [R1+0x29f0] ;  /* 0x0029f000011a7983 */ /* 0x000ea80000300a00 */
[----:B0-----:R-:W2:Y:S01]  /*2c4f0*/  LDL.LU.64 R24, [R1+0x29e8] ;  /* 0x0029e80001187983 */ /* 0x001ea20000300a00 */
[----:B------:R-:W-:Y:S02]  /*2c500*/  STL [R1+0x2970], R0 ;  /* 0x0029700001007387 */ /* 0x000fe40000100800 */
[----:B------:R-:W-:Y:S02]  /*2c510*/  STL [R1+0x296c], R2 ;  /* 0x00296c0201007387 */ /* 0x000fe40000100800 */
[----:B------:R-:W-:Y:S01]  /*2c520*/  STL [R1+0x2968], R3 ;  /* 0x0029680301007387 */ /* 0x000fe20000100800 */
        /* <DEDUP_REMOVED lines=23> */
[----:B------:R-:W-:Y:S01]  /*2c6a0*/  IMAD.MOV.U32 R6, RZ, RZ, R17 ;  /* 0x000000ffff067224 */ /* 0x000fe200078e0011 */
[----:B0-----:R-:W4:Y:S01]  /*2c6b0*/  LDL.LU R20, [R1+0x210] ;  /* 0x0002100001147983 */ /* 0x001f220000300800 */
[----:B------:R-:W4:Y:S02]  /*2c6c0*/  LDL.LU R21, [R1+0x214] ;  /* 0x0002140001157983 */ /* 0x000f240000300800 */
[----:B------:R-:W4:Y:S02]  /*2c6d0*/  LDL.LU R22, [R1+0x218] ;  /* 0x0002180001167983 */ /* 0x000f240000300800 */
[----:B------:R-:W4:Y:S01]  /*2c6e0*/  LDL.LU R23, [R1+0x21c] ;  /* 0x00021c0001177983 */ /* 0x000f220000300800 */
[C---:B--2---:R-:W-:Y:S11]  /*2c6f0*/  HMMA.16816.F32 R12, R24.reuse, R16, R12 ;  /* 0x00000010180c723c */ /* 0x044ff6000000180c */
[----:B------:R-:W-:Y:S11]  /*2c700*/  @!UPT UIADD3 URZ, URZ, URZ, URZ ;  /* 0x0000003f3f3ff290 */ /* 0x000ff6000fffe03f */
[----:B------:R-:W-:Y:S01]  /*2c710*/  @!UPT UIADD3 URZ, URZ, URZ, URZ ;  /* 0x0000003f3f3ff290 */ /* 0x000fe2000fffe03f */
[----:B------:R0:W-:Y:S01]  /*2c720*/  STL.64 [R1+0x120], R12 ;  /* 0x0001200c01007387 */ /* 0x0001e20000100a00 */
[----:B------:R1:W-:Y:S01]  /*2c730*/  STL.64 [R1+0x128], R14 ;  /* 0x0001280e01007387 */ /* 0x0003e20000100a00 */
[----:B0-----:R-:W-:Y:S02]  /*2c740*/  MOV R12, R16 ;  /* 0x00000010000c7202 */ /* 0x001fe40000000f00 */
[----:B-1----:R-:W2:Y:S01]  /*2c750*/  LDL.LU R14, [R1+0x29b0] ;  /* 0x0029b000010e7983 */ /* 0x002ea20000300800 */
[----:B------:R-:W2:Y:S02]  /*2c760*/  LDL.LU.64 R18, [R1+0x29a8] ;  /* 0x0029a80001127983 */ /* 0x000ea40000300a00 */
[----:B------:R-:W2:Y:S02]  /*2c770*/  LDL.LU.64 R16, [R1+0x29a0] ;  /* 0x0029a00001107983 */ /* 0x000ea40000300a00 */
[----:B--2---:R-:W-:Y:S01]  /*2c780*/  HMMA.16816.F32 R24, R24, R4, R16 ;  /* 0x000000041818723c */ /* 0x004fe20000001810 */
[----:B------:R-:W4:Y:S01]  /*2c790*/  LDL.LU.64 R18, [R1+0x2998] ;  /* 0x0029980001127983 */ /* 0x000f220000300a00 */
[----:B------:R-:W4:Y:S11]  /*2c7a0*/  LDL.LU.64 R16, [R1+0x2990] ;  /* 0x0029900001107983 */ /* 0x000f360000300a00 */
[----:B------:R-:W-:Y:S10]  /*2c7b0*/  @!UPT UIADD3 URZ, URZ, URZ, URZ ;  /* 0x0000003f3f3ff290 */ /* 0x000ff4000fffe03f */
[----:B------:R0:W-:Y:S01]  /*2c7c0*/  STL.64 [R1+0x110], R24 ;  /* 0x0001101801007387 */ /* 0x0001e20000100a00 */
[----:B------:R1:W-:Y:S03]  /*2c7d0*/  STL.64 [R1+0x118], R26 ;  /* 0x0001181a01007387 */ /* 0x0003e60000100a00 */
[----:B0-----:R-:W2:Y:S01]  /*2c7e0*/  LDL.LU R24, [R1+0x250] ;  /* 0x0002500001187983 */ /* 0x001ea20000300800 */
[----:B------:R-:W2:Y:S02]  /*2c7f0*/  LDL.LU R25, [R1+0x254] ;  /* 0x0002540001197983 */ /* 0x000ea40000300800 */
[----:B-1----:R-:W2:Y:S02]  /*2c800*/  LDL.LU R26, [R1+0x258] ;  /* 0x00025800011a7983 */ /* 0x002ea40000300800 */
[----:B------:R-:W2:Y:S01]  /*2c810*/  LDL.LU R27, [R1+0x25c] ;  /* 0x00025c00011b7983 */ /* 0x000ea20000300800 */
[----:B------:R-:W2:Y:S01]  /*2c820*/  LDL R15, [R1+0x1510] ;  /* 0x00151000010f7983 */ /* 0x000ea20000100800 */
[----:B------:R-:W-:Y:S01]  /*2c830*/  STL [R1+0x2974], R5 ;  /* 0x0029740501007387 */ /* 0x000fe20000100800 */
[----:B----4-:R-:W-:Y:S02]  /*2c840*/  HMMA.16816.F32 R16, R16, R8, R20 ;  /* 0x000000081010723c */ /* 0x010fe40000001814 */
[----:B------:R-:W2:Y:S01]  /*2c850*/  LDL.LU.64 R20, [R1+0x2988] ;  /* 0x0029880001147983 */ /* 0x000ea20000300a00 */
[----:B------:R-:W4:Y:S02]  /*2c860*/  LDL.LU.64 R10, [R1+0x2980] ;  /* 0x00298000010a7983 */ /* 0x000f240000300a00 */
[----:B------:R-:W2:Y:S11]  /*2c870*/  LDL.LU.64 R8, [R1+0x2978] ;  /* 0x0029780001087983 */ /* 0x000eb60000300a00 */
[----:B------:R-:W-:Y:S07]  /*2c880*/  @!UPT UIADD3 URZ, URZ, URZ, URZ ;  /* 0x0000003f3f3ff290 */ /* 0x000fee000fffe03f */
[----:B------:R-:W-:Y:S01]  /*2c890*/  STL.64 [R1+0x100], R16 ;  /* 0x0001001001007387 */ /* 0x000fe20000100a00 */
[----:B------:R-:W-:Y:S02]  /*2c8a0*/  STL.64 [R1+0x108], R18 ;  /* 0x0001081201007387 */ /* 0x000fe40000100a00 */
[----:B------:R-:W0:Y:S02]  /*2c8b0*/  LDSM.16.MT88.4 R16, [R14+0xb000] ;  /* 0x00b000000e10783b */ /* 0x000e240000004200 */
[----:B0-----:R-:W-:Y:S02]  /*2c8c0*/  MOV R5, R16 ;  /* 0x0000001000057202 */ /* 0x001fe40000000f00 */
[----:B------:R-:W-:Y:S01]  /*2c8d0*/  MOV R0, R17 ;  /* 0x0000001100007202 */ /* 0x000fe20000000f00 */
[----:B------:R-:W-:Y:S01]  /*2c8e0*/  IMAD.MOV.U32 R2, RZ, RZ, R18 ;  /* 0x000000ffff027224 */ /* 0x000fe200078e0012 */
[----:B------:R-:W-:Y:S02]  /*2c8f0*/  MOV R3, R19 ;  /* 0x0000001300037202 */ /* 0x000fe40000000f00 */
[----:B------:R-:W0:Y:S04]  /*2c900*/  LDSM.16.MT88.4 R16, [R14+0xb080] ;  /* 0x00b080000e10783b */ /* 0x000e280000004200 */
[----:B0-----:R-:W-:Y:S01]  /*2c910*/  STL.64 [R1+0x28e8], R18 ;  /* 0x0028e81201007387 */ /* 0x001fe20000100a00 */
[----:B------:R0:W-:Y:S03]  /*2c920*/  STL.64 [R1+0x28e0], R16 ;  /* 0x0028e01001007387 */ /* 0x0001e60000100a00 */
[----:B0-----:R-:W2:Y:S01]  /*2c930*/  LDL.LU.64 R16, [R1+0x40] ;  /* 0x0000400001107983 */ /* 0x001ea20000300a00 */
[----:B------:R-:W2:Y:S02]  /*2c940*/  LDL.LU.64 R18, [R1+0x48] ;  /* 0x0000480001127983 */ /* 0x000ea40000300a00 */
[----:B--2---:R-:W-:Y:S01]  /*2c950*/  HMMA.16816.F32 R24, R16, R20, R24 ;  /* 0x000000141018723c */ /* 0x004fe20000001818 */
[----:B---3--:R-:W0:Y:S04]  /*2c960*/  LDSM.16.MT88.4 R20, [R7+0xb000] ;  /* 0x00b000000714783b */ /* 0x008e280000004200 */
[----:B0-----:R-:W-:Y:S11]  /*2c970*/  STL.64 [R1+0x2898], R22 ;  /* 0x0028981601007387 */ /* 0x001ff60000100a00 */
[----:B------:R-:W-:Y:S07]  /*2c980*/  @!UPT UIADD3 URZ, URZ, URZ, URZ ;  /* 0x0000003f3f3ff290 */ /* 0x000fee000fffe03f */
[----:B------:R-:W-:Y:S02]  /*2c990*/  STL.64 [R1+0xf0], R24 ;  /* 0x0000f01801007387 */ /* 0x000fe40000100a00 */
[----:B------:R-:W-:Y:S02]  /*2c9a0*/  STL.64 [R1+0xf8], R26 ;  /* 0x0000f81a01007387 */ /* 0x000fe40000100a00 */
[----:B------:R-:W0:Y:S04]  /*2c9b0*/  LDSM.16.MT88.4 R24, [R7+0xb080] ;  /* 0x00b080000718783b */ /* 0x000e280000004200 */
[----:B------:R-:W-:Y:S04]  /*2c9c0*/  STL.64 [R1+0x2890], R20 ;  /* 0x0028901401007387 */ /* 0x000fe80000100a00 */
[----:B0-----:R-:W-:Y:S01]  /*2c9d0*/  STL.64 [R1+0x2848], R26 ;  /* 0x0028481a01007387 */ /* 0x001fe20000100a00 */
[----:B------:R0:W-:Y:S03]  /*2c9e0*/  STL.64 [R1+0x2840], R24 ;  /* 0x0028401801007387 */ /* 0x0001e60000100a00 */
[----:B0-----:R-:W2:Y:S01]  /*2c9f0*/  LDL.LU R24, [R1+0x2b0] ;  /* 0x0002b00001187983 */ /* 0x001ea20000300800 */
[----:B------:R-:W2:Y:S02]  /*2ca00*/  LDL.LU R25, [R1+0x2b4] ;  /* 0x0002b40001197983 */ /* 0x000ea40000300800 */
[----:B------:R-:W2:Y:S02]  /*2ca10*/  LDL.LU R26, [R1+0x2b8] ;  /* 0x0002b800011a7983 */ /* 0x000ea40000300800 */
[----:B------:R-:W2:Y:S01]  /*2ca20*/  LDL.LU R27, [R1+0x2bc] ;  /* 0x0002bc00011b7983 */ /* 0x000ea20000300800 */
[----:B------:R-:W-:Y:S01]  /*2ca30*/  MOV R20, R12 ;  /* 0x0000000c00147202 */ /* 0x000fe20000000f00 */
[----:B------:R-:W-:-:S07]  /*2ca40*/  IMAD.MOV.U32 R21, RZ, RZ, R6 ;  /* 0x000000ffff157224 */ /* 0x000fce00078e0006 */
[----:B--2---:R-:W-:Y:S07]  /*2ca50*/  HMMA.16816.F32 R20, R16, R20, R24 ;  /* 0x000000141014723c */ /* 0x004fee0000001818 */
[----:B------:R-:W-:Y:S02]  /*2ca60*/  MOV R26, R9 ;  /* 0x00000009001a7202 */ /* 0x000fe40000000f00 */
[----:B------:R-:W-:Y:S02]  /*2ca70*/  MOV R27, R8 ;  /* 0x00000008001b7202 */ /* 0x000fe40000000f00 */
[----:B----4-:R-:W-:Y:S01]  /*2ca80*/  MOV R24, R11 ;  /* 0x0000000b00187202 */ /* 0x010fe20000000f00 */
[----:B------:R-:W-:-:S02]  /*2ca90*/  IMAD.MOV.U32 R25, RZ, RZ, R10 ;  /* 0x000000ffff197224 */ /* 0x000fc400078e000a */
[----:B------:R-:W0:Y:S01]  /*2caa0*/  LDSM.16.MT88.4 R8, [R15+0xb000] ;  /* 0x00b000000f08783b */ /* 0x000e220000004200 */
[----:B------:R-:W-:-:S08]  /*2cab0*/  MOV R28, R16 ;  /* 0x00000010001c7202 */ /* 0x000fd00000000f00 */
[----:B------:R-:W-:Y:S01]  /*2cac0*/  STL.64 [R1+0xe0], R20 ;  /* 0x0000e01401007387 */ /* 0x000fe20000100a00 */
[----:B------:R-:W-:Y:S02]  /*2cad0*/  STL.64 [R1+0xe8], R22 ;  /* 0x0000e81601007387 */ /* 0x000fe40000100a00 */
[----:B------:R1:W-:Y:S02]  /*2cae0*/  STL.64 [R1+0x2858], R26 ;  /* 0x0028581a01007387 */ /* 0x0003e40000100a00 */
[----:B------:R-:W-:Y:S02]  /*2caf0*/  STL.64 [R1+0x2850], R24 ;  /* 0x0028501801007387 */ /* 0x000fe40000100a00 */
[----:B------:R-:W-:Y:S01]  /*2cb00*/  IMAD.MOV.U32 R7, RZ, RZ, R18 ;  /* 0x000000ffff077224 */ /* 0x000fe200078e0012 */
[----:B------:R-:W-:Y:S02]  /*2cb10*/  MOV R6, R19 ;  /* 0x0000001300067202 */ /* 0x000fe40000000f00 */
[----:B------:R-:W-:Y:S01]  /*2cb20*/  MOV R29, R17 ;  /* 0x00000011001d7202 */ /* 0x000fe20000000f00 */
[----:B------:R-:W2:Y:S04]  /*2cb30*/  LDSM.16.MT88.4 R12, [R15+0xb080] ;  /* 0x00b080000f0c783b */ /* 0x000ea80000004200 */
[----:B-1----:R-:W3:Y:S04]  /*2cb40*/  LDL.64 R26, [R1+0x8] ;  /* 0x00000800011a7983 */ /* 0x002ee80000100a00 */
[----:B---3--:R-:W-:Y:S01]  /*2cb50*/  STL.64 [R1+0x2910], R26 ;  /* 0x0029101a01007387 */ /* 0x008fe20000100a00 */
[----:B0-----:R-:W-:Y:S02]  /*2cb60*/  STL.64 [R1+0x2810], R10 ;  /* 0x0028100a01007387 */ /* 0x001fe40000100a00 */
[----:B------:R0:W-:Y:S02]  /*2cb70*/  STL.64 [R1+0x2808], R8 ;  /* 0x0028080801007387 */ /* 0x0001e40000100a00 */
[----:B0-----:R-:W3:Y:S01]  /*2cb80*/  LDL.LU R8, [R1+0x190] ;  /* 0x0001900001087983 */ /* 0x001ee20000300800 */
[----:B------:R-:W3:Y:S02]  /*2cb90*/  LDL.LU R9, [R1+0x194] ;  /* 0x0001940001097983 */ /* 0x000ee40000300800 */
[----:B------:R-:W4:Y:S02]  /*2cba0*/  LDL.LU R10, [R1+0x198] ;  /* 0x00019800010a7983 */ /* 0x000f240000300800 */
[----:B------:R-:W4:Y:S01]  /*2cbb0*/  LDL.LU R11, [R1+0x19c] ;  /* 0x00019c00010b7983 */ /* 0x000f220000300800 */
[----:B------:R-:W2:Y:S01]  /*2cbc0*/  LDL.LU R20, [R1+0x1c0] ;  /* 0x0001c00001147983 */ /* 0x000ea20000300800 */
        /* <DEDUP_REMOVED lines=8> */
[----:B------:R-:W2:Y:S02]  /*2cc50*/  LDL.LU R23, [R1+0x20c] ;  /* 0x00020c0001177983 */ /* 0x000ea40000300800 */
[----:B--2---:R0:W-:Y:S01]  /*2cc60*/  STL.64 [R1+0x28b8], R22 ;  /* 0x0028b81601007387 */ /* 0x0041e20000100a00 */
[----:B------:R-:W-:Y:S03]  /*2cc70*/  STL.64 [R1+0x28b0], R20 ;  /* 0x0028b01401007387 */ /* 0x000fe60000100a00 */
[----:B0-----:R-:W2:Y:S04]  /*2cc80*/  LDL R22, [R1+0x28] ;  /* 0x0000280001167983 */ /* 0x001ea80000100800 */
[----:B------:R-:W2:Y:S01]  /*2cc90*/  LDL R23, [R1+0x2c] ;  /* 0x00002c0001177983 */ /* 0x000ea20000100800 */
[----:B------:R-:W-:Y:S01]  /*2cca0*/  IMAD.MOV.U32 R16, RZ, RZ, R5 ;  /* 0x000000ffff107224 */ /* 0x000fe200078e0005 */
[----:B------:R-:W-:Y:S01]  /*2ccb0*/  MOV R18, R2 ;  /* 0x0000000200127202 */ /* 0x000fe20000000f00 */
[----:B------:R-:W-:Y:S01]  /*2ccc0*/  IMAD.MOV.U32 R19, RZ, RZ, R3 ;  /* 0x000000ffff137224 */ /* 0x000fe200078e0003 */
[----:B------:R-:W-:Y:S01]  /*2ccd0*/  MOV R17, R0 ;  /* 0x0000000000117202 */ /* 0x000fe20000000f00 */
[----:B--2---:R-:W-:Y:S01]  /*2cce0*/  STL.64 [R1+0x2918], R22 ;  /* 0x0029181601007387 */ /* 0x004fe20000100a00 */
[----:B------:R-:W2:Y:S02]  /*2ccf0*/  LDL.LU R5, [R1+0x2974] ;  /* 0x0029740001057983 */ /* 0x000ea40000300800 */
[----:B------:R-:W2:Y:S02]  /*2cd00*/  LDL.LU R0, [R1+0x2970] ;  /* 0x0029700001007983 */ /* 0x000ea40000300800 */
[----:B------:R-:W2:Y:S01]  /*2cd10*/  LDL.LU R2, [R1+0x296c] ;  /* 0x00296c0001027983 */ /* 0x000ea20000300800 */
[----:B------:R-:W2:Y:S01]  /*2cd20*/  LDL.LU R3, [R1+0x2968] ;  /* 0x0029680001037983 */ /* 0x000ea20000300800 */
[----:B------:R-:W-:Y:S02]  /*2cd30*/  STL.64 [R1+0x2928], R18 ;  /* 0x0029281201007387 */ /* 0x000fe40000100a00 */
[----:B------:R-:W-:Y:S02]  /*2cd40*/  STL.64 [R1+0x2920], R16 ;  /* 0x0029201001007387 */ /* 0x000fe40000100a00 */
[----:B----4-:R-:W-:Y:S01]  /*2cd50*/  STL.64 [R1+0x2868], R10 ;  /* 0x0028680a01007387 */ /* 0x010fe20000100a00 */
[----:B---3--:R0:W-:Y:S04]  /*2cd60*/  STL.64 [R1+0x2860], R8 ;  /* 0x0028600801007387 */ /* 0x0081e80000100a00 */
[----:B0-----:R-:W3:Y:S01]  /*2cd70*/  LDL.LU R8, [R1+0x1d0] ;  /* 0x0001d00001087983 */ /* 0x001ee20000300800 */
[----:B------:R-:W3:Y:S02]  /*2cd80*/  LDL.LU R9, [R1+0x1d4] ;  /* 0x0001d40001097983 */ /* 0x000ee40000300800 */
[----:B------:R-:W4:Y:S02]  /*2cd90*/  LDL.LU R10, [R1+0x1d8] ;  /* 0x0001d800010a7983 */ /* 0x000f240000300800 */
[----:B------:R-:W4:Y:S02]  /*2cda0*/  LDL.LU R11, [R1+0x1dc] ;  /* 0x0001dc00010b7983 */ /* 0x000f240000300800 */
[----:B----4-:R-:W-:Y:S01]  /*2cdb0*/  STL.64 [R1+0x2878], R10 ;  /* 0x0028780a01007387 */ /* 0x010fe20000100a00 */
[----:B---3--:R0:W-:Y:S03]  /*2cdc0*/  STL.64 [R1+0x2870], R8 ;  /* 0x0028700801007387 */ /* 0x0081e60000100a00 */
[----:B0-----:R-:W3:Y:S01]  /*2cdd0*/  LDL.LU R8, [R1+0x1e0] ;  /* 0x0001e00001087983 */ /* 0x001ee20000300800 */
[----:B------:R-:W3:Y:S02]  /*2cde0*/  LDL.LU R9, [R1+0x1e4] ;  /* 0x0001e40001097983 */ /* 0x000ee40000300800 */
[----:B------:R-:W4:Y:S02]  /*2cdf0*/  LDL.LU R10, [R1+0x1e8] ;  /* 0x0001e800010a7983 */ /* 0x000f240000300800 */
[----:B------:R-:W4:Y:S01]  /*2ce00*/  LDL.LU R11, [R1+0x1ec] ;  /* 0x0001ec00010b7983 */ /* 0x000f220000300800 */
[----:B------:R-:W2:Y:S01]  /*2ce10*/  LDL.LU R24, [R1+0x280] ;  /* 0x0002800001187983 */ /* 0x000ea20000300800 */
[----:B------:R-:W2:Y:S02]  /*2ce20*/  LDL.LU R25, [R1+0x284] ;  /* 0x0002840001197983 */ /* 0x000ea40000300800 */
[----:B------:R-:W2:Y:S02]  /*2ce30*/  LDL.LU R26, [R1+0x288] ;  /* 0x00028800011a7983 */ /* 0x000ea40000300800 */
[----:B------:R-:W2:Y:S01]  /*2ce40*/  LDL.LU R27, [R1+0x28c] ;  /* 0x00028c00011b7983 */ /* 0x000ea20000300800 */
[----:B------:R-:W-:-:S02]  /*2ce50*/  MOV R16, R28 ;  /* 0x0000001c00107202 */ /* 0x000fc40000000f00 */
[----:B------:R-:W-:Y:S01]  /*2ce60*/  MOV R17, R29 ;  /* 0x0000001d00117202 */ /* 0x000fe20000000f00 */
[----:B------:R-:W-:Y:S01]  /*2ce70*/  IMAD.MOV.U32 R18, RZ, RZ, R7 ;  /* 0x000000ffff127224 */ /* 0x000fe200078e0007 */
[----:B------:R-:W-:Y:S01]  /*2ce80*/  MOV R19, R6 ;  /* 0x0000000600137202 */ /* 0x000fe20000000f00 */
[----:B--2---:R-:W-:Y:S01]  /*2ce90*/  STL.64 [R1+0x2938], R26 ;  /* 0x0029381a01007387 */ /* 0x004fe20000100a00 */
[----:B------:R0:W-:Y:S02]  /*2cea0*/  STL.64 [R1+0x2930], R24 ;  /* 0x0029301801007387 */ /* 0x0001e40000100a00 */
[----:B------:R-:W2:Y:S02]  /*2ceb0*/  LDL.LU R20, [R1+0x290] ;  /* 0x0002900001147983 */ /* 0x000ea40000300800 */
[----:B------:R-:W2:Y:S01]  /*2cec0*/  LDL.LU R21, [R1+0x294] ;  /* 0x0002940001157983 */ /* 0x000ea20000300800 */
[----:B------:R-:W2:Y:S01]  /*2ced0*/  LDL.LU R22, [R1+0x298] ;  /* 0x0002980001167983 */ /* 0x000ea20000300800 */
[----:B------:R-:W2:Y:S02]  /*2cee0*/  LDL.LU R23, [R1+0x29c] ;  /* 0x00029c0001177983 */ /* 0x000ea40000300800 */
[----:B------:R-:W2:Y:S02]  /*2cef0*/  LDL.LU R28, [R1+0x2964] ;  /* 0x00296400011c7983 */ /* 0x000ea40000300800 */
[----:B------:R-:W2:Y:S01]  /*2cf00*/  LDL.LU R29, [R1+0x2960] ;  /* 0x00296000011d7983 */ /* 0x000ea20000300800 */
[----:B------:R-:W2:Y:S01]  /*2cf10*/  LDL.LU R7, [R1+0x295c] ;  /* 0x00295c0001077983 */ /* 0x000ea20000300800 */
[----:B------:R-:W2:Y:S03]  /*2cf20*/  LDL.LU R6, [R1+0x2958] ;  /* 0x0029580001067983 */ /* 0x000ea60000300800 */
[----:B0-----:R-:W2:Y:S01]  /*2cf30*/  LDL.LU R24, [R1+0x2a0] ;  /* 0x0002a00001187983 */ /* 0x001ea20000300800 */
[----:B------:R-:W2:Y:S02]  /*2cf40*/  LDL.LU R25, [R1+0x2a4] ;  /* 0x0002a40001197983 */ /* 0x000ea40000300800 */
[----:B------:R-:W2:Y:S02]  /*2cf50*/  LDL.LU R26, [R1+0x2a8] ;  /* 0x0002a800011a7983 */ /* 0x000ea40000300800 */
[----:B------:R-:W2:Y:S01]  /*2cf60*/  LDL.LU R27, [R1+0x2ac] ;  /* 0x0002ac00011b7983 */ /* 0x000ea20000300800 */
[----:B----4-:R0:W-:Y:S01]  /*2cf70*/  STL.64 [R1+0x2888], R10 ;  /* 0x0028880a01007387 */ /* 0x0101e20000100a00 */
[----:B---3--:R-:W-:Y:S03]  /*2cf80*/  STL.64 [R1+0x2880], R8 ;  /* 0x0028800801007387 */ /* 0x008fe60000100a00 */
[----:B0-----:R-:W3:Y:S01]  /*2cf90*/  LDL.64 R10, [R1+0x38] ;  /* 0x00003800010a7983 */ /* 0x001ee20000100a00 */
[----:B------:R-:W-:Y:S02]  /*2cfa0*/  STL.64 [R1+0x27b8], R14 ;  /* 0x0027b80e01007387 */ /* 0x000fe40000100a00 */
[----:B------:R0:W-:Y:S02]  /*2cfb0*/  STL.64 [R1+0x27b0], R12 ;  /* 0x0027b00c01007387 */ /* 0x0001e40000100a00 */
[----:B0-----:R-:W4:Y:S01]  /*2cfc0*/  LDL.LU R12, [R1+0x1f0] ;  /* 0x0001f000010c7983 */ /* 0x001f220000300800 */
[----:B------:R-:W4:Y:S02]  /*2cfd0*/  LDL.LU R13, [R1+0x1f4] ;  /* 0x0001f400010d7983 */ /* 0x000f240000300800 */
[----:B--2---:R-:W-:Y:S01]  /*2cfe0*/  IMAD.MOV.U32 R15, RZ, RZ, R7 ;  /* 0x000000ffff0f7224 */ /* 0x004fe200078e0007 */
[----:B------:R-:W-:-:S02]  /*2cff0*/  MOV R14, R6 ;  /* 0x00000006000e7202 */ /* 0x000fc40000000f00 */
[----:B------:R-:W2:Y:S01]  /*2d000*/  LDL.LU R6, [R1+0x2954] ;  /* 0x0029540001067983 */ /* 0x000ea20000300800 */
[----:B------:R-:W2:Y:S02]  /*2d010*/  LDL.LU R7, [R1+0x2950] ;  /* 0x0029500001077983 */ /* 0x000ea40000300800 */
[----:B------:R-:W-:Y:S01]  /*2d020*/  STL.64 [R1+0x28c8], R14 ;  /* 0x0028c80e01007387 */ /* 0x000fe20000100a00 */
[----:B----4-:R0:W-:Y:S04]  /*2d030*/  STL.64 [R1+0x28c0], R12 ;  /* 0x0028c00c01007387 */ /* 0x0101e80000100a00 */
[----:B0-----:R-:W4:Y:S01]  /*2d040*/  LDL.LU R12, [R1+0x220] ;  /* 0x00022000010c7983 */ /* 0x001f220000300800 */
[----:B------:R-:W4:Y:S02]  /*2d050*/  LDL.LU R13, [R1+0x224] ;  /* 0x00022400010d7983 */ /* 0x000f240000300800 */
[----:B------:R-:W2:Y:S02]  /*2d060*/  LDL.LU R14, [R1+0x228] ;  /* 0x00022800010e7983 */ /* 0x000ea40000300800 */
[----:B------:R-:W2:Y:S02]  /*2d070*/  LDL.LU R15, [R1+0x22c] ;  /* 0x00022c00010f7983 */ /* 0x000ea40000300800 */
[----:B--2---:R-:W-:Y:S01]  /*2d080*/  STL.64 [R1+0x28d8], R14 ;  /* 0x0028d80e01007387 */ /* 0x004fe20000100a00 */
[----:B----4-:R0:W-:Y:S03]  /*2d090*/  STL.64 [R1+0x28d0], R12 ;  /* 0x0028d00c01007387 */ /* 0x0101e60000100a00 */
[----:B0-----:R-:W2:Y:S01]  /*2d0a0*/  LDL.LU R12, [R1+0x230] ;  /* 0x00023000010c7983 */ /* 0x001ea20000300800 */
[----:B------:R-:W2:Y:S01]  /*2d0b0*/  LDL.LU R13, [R1+0x234] ;  /* 0x00023400010d7983 */ /* 0x000ea20000300800 */
[----:B------:R-:W-:-:S02]  /*2d0c0*/  MOV R14, R7 ;  /* 0x00000007000e7202 */ /* 0x000fc40000000f00 */
[----:B------:R-:W-:Y:S01]  /*2d0d0*/  MOV R15, R6 ;  /* 0x00000006000f7202 */ /* 0x000fe20000000f00 */
[----:B------:R-:W4:Y:S01]  /*2d0e0*/  LDL.LU R7, [R1+0x294c] ;  /* 0x00294c0001077983 */ /* 0x000f220000300800 */
[----:B------:R-:W3:Y:S03]  /*2d0f0*/  LDL.LU R6, [R1+0x2948] ;  /* 0x0029480001067983 */ /* 0x000ee60000300800 */
[----:B------:R-:W-:Y:S01]  /*2d100*/  STL.64 [R1+0x28f8], R14 ;  /* 0x0028f80e01007387 */ /* 0x000fe20000100a00 */
[----:B------:R-:W-:Y:S03]  /*2d110*/  HMMA.16816.F32 R16, R16, R4, R24 ;  /* 0x000000041010723c */ /* 0x000fe60000001818 */
[----:B--2---:R0:W-:Y:S04]  /*2d120*/  STL.64 [R1+0x28f0], R12 ;  /* 0x0028f00c01007387 */ /* 0x0041e80000100a00 */
[----:B0-----:R-:W2:Y:S01]  /*2d130*/  LDL.LU R12, [R1+0x240] ;  /* 0x00024000010c7983 */ /* 0x001ea20000300800 */
[----:B------:R-:W2:Y:S02]  /*2d140*/  LDL.LU R13, [R1+0x244] ;  /* 0x00024400010d7983 */ /* 0x000ea40000300800 */
[----:B------:R-:W2:Y:S02]  /*2d150*/  LDL.LU R14, [R1+0x248] ;  /* 0x00024800010e7983 */ /* 0x000ea40000300800 */
[----:B------:R-:W2:Y:S02]  /*2d160*/  LDL.LU R15, [R1+0x24c] ;  /* 0x00024c00010f7983 */ /* 0x000ea40000300800 */
[----:B--2---:R3:W-:Y:S01]  /*2d170*/  STL.64 [R1+0x2908], R14 ;  /* 0x0029080e01007387 */ /* 0x0047e20000100a00 */
[----:B------:R0:W-:Y:S02]  /*2d180*/  STL.64 [R1+0x2900], R12 ;  /* 0x0029000c01007387 */ /* 0x0001e40000100a00 */
[----:B---3--:R-:W-:Y:S01]  /*2d190*/  IMAD.MOV.U32 R14, RZ, RZ, R6 ;  /* 0x000000ffff0e7224 */ /* 0x008fe200078e0006 */
[----:B0-----:R-:W2:Y:S01]  /*2d1a0*/  LDL.LU R12, [R1+0x270] ;  /* 0x00027000010c7983 */ /* 0x001ea20000300800 */
[----:B------:R-:W2:Y:S02]  /*2d1b0*/  LDL.LU R13, [R1+0x274] ;  /* 0x00027400010d7983 */ /* 0x000ea40000300800 */
[----:B------:R-:W3:Y:S01]  /*2d1c0*/  LDL.LU R6, [R1+0x2944] ;  /* 0x0029440001067983 */ /* 0x000ee20000300800 */
[----:B----4-:R-:W-:-:S02]  /*2d1d0*/  MOV R15, R7 ;  /* 0x00000007000f7202 */ /* 0x010fc40000000f00 */
[----:B------:R-:W3:Y:S01]  /*2d1e0*/  LDL.LU R7, [R1+0x2940] ;  /* 0x0029400001077983 */ /* 0x000ee20000300800 */
[----:B------:R-:W4:Y:S02]  /*2d1f0*/  LDL.LU.64 R26, [R1+0x2938] ;  /* 0x00293800011a7983 */ /* 0x000f240000300a00 */
[----:B------:R-:W4:Y:S02]  /*2d200*/  LDL.LU.64 R24, [R1+0x2930] ;  /* 0x0029300001187983 */ /* 0x000f240000300a00 */
[----:B------:R-:W-:Y:S01]  /*2d210*/  STL.64 [R1+0xc0], R16 ;  /* 0x0000c01001007387 */ /* 0x000fe20000100a00 */
[----:B------:R0:W-:Y:S04]  /*2d220*/  STL.64 [R1+0xc8], R18 ;  /* 0x0000c81201007387 */ /* 0x0001e80000100a00 */
[----:B0-----:R-:W2:Y:S01]  /*2d230*/  LDL.LU.64 R18, [R1+0x2928] ;  /* 0x0029280001127983 */ /* 0x001ea20000300a00 */
[----:B------:R-:W2:Y:S02]  /*2d240*/  LDL.LU.64 R16, [R1+0x2920] ;  /* 0x0029200001107983 */ /* 0x000ea40000300a00 */
[C---:B--2---:R-:W-:Y:S11]  /*2d250*/  HMMA.16816.F32 R20, R16.reuse, R10, R20 ;  /* 0x0000000a1014723c */ /* 0x044ff60000001814 */
[----:B------:R-:W-:Y:S11]  /*2d260*/  @!UPT UIADD3 URZ, URZ, URZ, URZ ;  /* 0x0000003f3f3ff290 */ /* 0x000ff6000fffe03f */
[----:B------:R-:W-:Y:S01]  /*2d270*/  @!UPT UIADD3 URZ, URZ, URZ, URZ ;  /* 0x0000003f3f3ff290 */ /* 0x000fe2000fffe03f */
[----:B------:R-:W-:Y:S01]  /*2d280*/  STL.64 [R1+0xb0], R20 ;  /* 0x0000b01401007387 */ /* 0x000fe20000100a00 */
[----:B------:R0:W-:Y:S03]  /*2d290*/  STL.64 [R1+0xb8], R22 ;  /* 0x0000b81601007387 */ /* 0x0001e60000100a00 */
[----:B0-----:R-:W4:Y:S02]  /*2d2a0*/  LDL.LU.64 R22, [R1+0x2918] ;  /* 0x0029180001167983 */ /* 0x001f240000300a00 */
[C---:B----4-:R-:W-:Y:S11]  /*2d2b0*/  HMMA.16816.F32 R24, R16.reuse, R22, R24 ;  /* 0x000000161018723c */ /* 0x050ff60000001818 */
[----:B------:R-:W-:Y:S11]  /*2d2c0*/  @!UPT UIADD3 URZ, URZ, URZ, URZ ;  /* 0x0000003f3f3ff290 */ /* 0x000ff6000fffe03f */
[----:B------:R-:W-:Y:S01]  /*2d2d0*/  @!UPT UIADD3 URZ, URZ, URZ, URZ ;  /* 0x0000003f3f3ff290 */ /* 0x000fe2000fffe03f */
[----:B------:R-:W-:Y:S01]  /*2d2e0*/  STL.64 [R1+0xa0], R24 ;  /* 0x0000a01801007387 */ /* 0x000fe20000100a00 */
[----:B------:R0:W-:Y:S03]  /*2d2f0*/  STL.64 [R1+0xa8], R26 ;  /* 0x0000a81a01007387 */ /* 0x0001e60000100a00 */
[----:B0-----:R-:W2:Y:S02]  /*2d300*/  LDL.LU.64 R26, [R1+0x2910] ;  /* 0x00291000011a7983 */ /* 0x001ea40000300a00 */
[C---:B--2---:R-:W-:Y:S11]  /*2d310*/  HMMA.16816.F32 R12, R16.reuse, R26, R12 ;  /* 0x0000001a100c723c */ /* 0x044ff6000000180c */
        /* <DEDUP_REMOVED lines=11> */
[----:B------:R0:W-:Y:S01]  /*2d3d0*/  STL [R1+0x18], R18 ;  /* 0x0000181201007387 */ /* 0x0001e20000100800 */
[----:B------:R-:W-:Y:S02]  /*2d3e0*/  MOV R4, R19 ;  /* 0x0000001300047202 */ /* 0x000fe40000000f00 */
[----:B0-----:R-:W2:Y:S01]  /*2d3f0*/  LDL.LU.64 R18, [R1+0x28e8] ;  /* 0x0028e80001127983 */ /* 0x001ea20000300a00 */
[----:B------:R-:W2:Y:S02]  /*2d400*/  LDL.LU.64 R16, [R1+0x28e0] ;  /* 0x0028e00001107983 */ /* 0x000ea40000300a00 */
[----:B------:R-:W-:Y:S01]  /*2d410*/  STL [R1+0x26d8], R4 ;  /* 0x0026d80401007387 */ /* 0x000fe20000100800 */
        /* <DEDUP_REMOVED lines=24> */
[----:B------:R-:W2:Y:S01]  /*2d5a0*/  LDL.LU.64 R20, [R1+0x2890] ;  /* 0x0028900001147983 */ /* 0x000ea20000300a00 */
[----:B------:R-:W-:Y:S11]  /*2d5b0*/  MOV R5, R11 ;  /* 0x0000000b00057202 */ /* 0x000ff60000000f00 */
[----:B------:R-:W-:Y:S09]  /*2d5c0*/  @!UPT UIADD3 URZ, URZ, URZ, URZ ;  /* 0x0000003f3f3ff290 */ /* 0x000ff2000fffe03f */
[----:B------:R-:W-:Y:S01]  /*2d5d0*/  STL.64 [R1+0x2b0], R16 ;  /* 0x0002b01001007387 */ /* 0x000fe20000100a00 */
[----:B------:R0:W-:Y:S03]  /*2d5e0*/  STL.64 [R1+0x2b8], R18 ;  /* 0x0002b81201007387 */ /* 0x0001e60000100a00 */
[----:B0-----:R-:W3:Y:S01]  /*2d5f0*/  LDL.LU.64 R18, [R1+0x28] ;  /* 0x0000280001127983 */ /* 0x001ee20000300a00 */
[C---:B--2---:R-:W-:Y:S11]  /*2d600*/  HMMA.16816.F32 R12, R20.reuse, R10, R12 ;  /* 0x0000000a140c723c */ /* 0x044ff6000000180c */
[----:B------:R-:W-:Y:S11]  /*2d610*/  @!UPT UIADD3 URZ, URZ, URZ, URZ ;  /* 0x0000003f3f3ff290 */ /* 0x000ff6000fffe03f */
[----:B------:R-:W-:Y:S01]  /*2d620*/  @!UPT UIADD3 URZ, URZ, URZ, URZ ;  /* 0x0000003f3f3ff290 */ /* 0x000fe2000fffe03f */
[----:B------:R0:W-:Y:S01]  /*2d630*/  STL.64 [R1+0x2e0], R12 ;  /* 0x0002e00c01007387 */ /* 0x0001e20000100a00 */
[----:B------:R-:W-:Y:S02]  /*2d640*/  STL.64 [R1+0x2e8], R14 ;  /* 0x0002e80e01007387 */ /* 0x000fe40000100a00 */
[----:B0-----:R-:W-:Y:S02]  /*2d650*/  IMAD.MOV.U32 R12, RZ, RZ, R10 ;  /* 0x000000ffff0c7224 */ /* 0x001fe400078e000a */
[----:B------:R-:W3:Y:S01]  /*2d660*/  LDL.LU.64 R10, [R1+0x2888] ;  /* 0x00288800010a7983 */ /* 0x000ee20000300a00 */
[----:B------:R-:W3:Y:S02]  /*2d670*/  LDL.LU.64 R8, [R1+0x2880] ;  /* 0x0028800001087983 */ /* 0x000ee40000300a00 */
[C---:B---3--:R-:W-:Y:S11]  /*2d680*/  HMMA.16816.F32 R8, R20.reuse, R18, R8 ;  /* 0x000000121408723c */ /* 0x048ff60000001808 */
[----:B------:R-:W-:Y:S11]  /*2d690*/  @!UPT UIADD3 URZ, URZ, URZ, URZ ;  /* 0x0000003f3f3ff290 */ /* 0x000ff6000fffe03f */
[----:B------:R-:W-:Y:S01]  /*2d6a0*/  @!UPT UIADD3 URZ, URZ, URZ, URZ ;  /* 0x0000003f3f3ff290 */ /* 0x000fe2000fffe03f */
[----:B------:R-:W-:Y:S01]  /*2d6b0*/  STL.64 [R1+0x2d0], R8 ;  /* 0x0002d00801007387 */ /* 0x000fe20000100a00 */
[----:B------:R0:W-:Y:S03]  /*2d6c0*/  STL.64 [R1+0x2d8], R10 ;  /* 0x0002d80a01007387 */ /* 0x0001e60000100a00 */
[----:B0-----:R-:W2:Y:S01]  /*2d6d0*/  LDL.LU.64 R10, [R1+0x2878] ;  /* 0x00287800010a7983 */ /* 0x001ea20000300a00 */
[----:B------:R-:W2:Y:S02]  /*2d6e0*/  LDL.LU.64 R8, [R1+0x2870] ;  /* 0x0028700001087983 */ /* 0x000ea40000300a00 */
[----:B------:R-:W3:Y:S01]  /*2d6f0*/  LDL R4, [R1+0x640] ;  /* 0x0006400001047983 */ /* 0x000ee20000100800 */
[----:B------:R-:W-:Y:S01]  /*2d700*/  MOV R17, R26 ;  /* 0x0000001a00117202 */ /* 0x000fe20000000f00 */
[----:B------:R-:W-:Y:S01]  /*2d710*/  IMAD.MOV.U32 R16, RZ, RZ, R27 ;  /* 0x000000ffff107224 */ /* 0x000fe200078e001b */
[C---:B--2---:R-:W-:Y:S11]  /*2d720*/  HMMA.16816.F32 R8, R20.reuse, R26, R8 ;  /* 0x0000001a1408723c */ /* 0x044ff60000001808 */
[----:B------:R-:W-:Y:S11]  /*2d730*/  @!UPT UIADD3 URZ, URZ, URZ, URZ ;  /* 0x0000003f3f3ff290 */ /* 0x000ff6000fffe03f */
[----:B------:R-:W-:Y:S01]  /*2d740*/  @!UPT UIADD3 URZ, URZ, URZ, URZ ;  /* 0x0000003f3f3ff290 */ /* 0x000fe2000fffe03f */
[----:B------:R-:W-:Y:S01]  /*2d750*/  STL.64 [R1+0x2c0], R8 ;  /* 0x0002c00801007387 */ /* 0x000fe20000100a00 */
[----:B------:R0:W-:Y:S03]  /*2d760*/  STL.64 [R1+0x2c8], R10 ;  /* 0x0002c80a01007387 */ /* 0x0001e60000100a00 */
[----:B0-----:R-:W2:Y:S01]  /*2d770*/  LDL.LU.64 R10, [R1+0x2868] ;  /* 0x00286800010a7983 */ /* 0x001ea20000300a00 */
[----:B------:R-:W2:Y:S02]  /*2d780*/  LDL.LU.64 R8, [R1+0x2860] ;  /* 0x0028600001087983 */ /* 0x000ea40000300a00 */
[----:B------:R-:W4:Y:S02]  /*2d790*/  LDL.LU.64 R26, [R1+0x2858] ;  /* 0x00285800011a7983 */ /* 0x000f240000300a00 */
[----:B------:R-:W4:Y:S02]  /*2d7a0*/  LDL.LU.64 R24, [R1+0x2850] ;  /* 0x0028500001187983 */ /* 0x000f240000300a00 */
[----:B----4-:R-:W-:Y:S01]  /*2d7b0*/  HMMA.16816.F32 R20, R20, R6, R24 ;  /* 0x000000061414723c */ /* 0x010fe20000001818 */
[----:B------:R-:W2:Y:S01]  /*2d7c0*/  LDL.LU.64 R26, [R1+0x2848] ;  /* 0x00284800011a7983 */ /* 0x000ea20000300a00 */
[----:B------:R-:W2:Y:S11]  /*2d7d0*/  LDL.LU.64 R24, [R1+0x2840] ;  /* 0x0028400001187983 */ /* 0x000eb60000300a00 */
[----:B------:R-:W-:Y:S10]  /*2d7e0*/  @!UPT UIADD3 URZ, URZ, URZ, URZ ;  /* 0x0000003f3f3ff290 */ /* 0x000ff4000fffe03f */
[----:B------:R-:W-:Y:S01]  /*2d7f0*/  STL.64 [R1+0x2a0], R20 ;  /* 0x0002a01401007387 */ /* 0x000fe20000100a00 */
[----:B------:R0:W-:Y:S02]  /*2d800*/  STL.64 [R1+0x2a8], R22 ;  /* 0x0002a81601007387 */ /* 0x0001e40000100a00 */
[----:B------:R-:W-:Y:S02]  /*2d810*/  STL.64 [R1+0x2820], R6 ;  /* 0x0028200601007387 */ /* 0x000fe40000100a00 */
[----:B---3--:R1:W-:Y:S01]  /*2d820*/  STL [R1+0x2818], R4 ;  /* 0x0028180401007387 */ /* 0x0083e20000100800 */
[----:B0-----:R-:W-:Y:S01]  /*2d830*/  MOV R23, R5 ;  /* 0x0000000500177202 */ /* 0x001fe20000000f00 */
[----:B-1----:R-:W3:Y:S01]  /*2d840*/  LDL.LU R4, [R1+0x1a0] ;  /* 0x0001a00001047983 */ /* 0x002ee20000300800 */
[----:B------:R-:W3:Y:S02]  /*2d850*/  LDL.LU R5, [R1+0x1a4] ;  /* 0x0001a40001057983 */ /* 0x000ee40000300800 */
[----:B------:R-:W3:Y:S02]  /*2d860*/  LDL.LU R6, [R1+0x1a8] ;  /* 0x0001a80001067983 */ /* 0x000ee40000300800 */
[----:B------:R-:W3:Y:S01]  /*2d870*/  LDL.LU R7, [R1+0x1ac] ;  /* 0x0001ac0001077983 */ /* 0x000ee20000300800 */
[----:B------:R-:W-:-:S02]  /*2d880*/  MOV R22, R12 ;  /* 0x0000000c00167202 */ /* 0x000fc40000000f00 */
[----:B------:R-:W4:Y:S01]  /*2d890*/  LDL.LU R12, [R1+0x70] ;  /* 0x00007000010c7983 */ /* 0x000f220000300800 */
[----:B------:R-:W4:Y:S02]  /*2d8a0*/  LDL.LU R13, [R1+0x74] ;  /* 0x00007400010d7983 */ /* 0x000f240000300800 */
[----:B------:R-:W4:Y:S02]  /*2d8b0*/  LDL.LU R14, [R1+0x78] ;  /* 0x00007800010e7983 */ /* 0x000f240000300800 */
[----:B------:R-:W4:Y:S01]  /*2d8c0*/  LDL.LU R15, [R1+0x7c] ;  /* 0x00007c00010f7983 */ /* 0x000f220000300800 */
[C---:B--2---:R-:W-:Y:S08]  /*2d8d0*/  HMMA.16816.F32 R8, R24.reuse, R18, R8 ;  /* 0x000000121808723c */ /* 0x044ff00000001808 */
[----:B---3--:R-:W-:Y:S01]  /*2d8e0*/  HMMA.16816.F32 R20, R24, R22, R4 ;  /* 0x000000161814723c */ /* 0x008fe20000001804 */
[----:B----4-:R-:W-:Y:S01]  /*2d8f0*/  STL.64 [R1+0x27c8], R14 ;  /* 0x0027c80e01007387 */ /* 0x010fe20000100a00 */
[----:B------:R-:W-:Y:S02]  /*2d900*/  STL.64 [R1+0x27c0], R12 ;  /* 0x0027c00c01007387 */ /* 0x000fe40000100a00 */
[----:B------:R-:W2:Y:S11]  /*2d910*/  LDL.LU R4, [R1+0x180] ;  /* 0x0001800001047983 */ /* 0x000eb60000300800 */
[----:B------:R-:W-:Y:S08]  /*2d920*/  @!UPT UIADD3 URZ, URZ, URZ, URZ ;  /* 0x0000003f3f3ff290 */ /* 0x000ff0000fffe03f */
[----:B------:R0:W-:Y:S01]  /*2d930*/  STL.64 [R1+0x290], R20 ;  /* 0x0002901401007387 */ /* 0x0001e20000100a00 */
[----:B------:R1:W-:Y:S02]  /*2d940*/  STL.64 [R1+0x298], R22 ;  /* 0x0002981601007387 */ /* 0x0003e40000100a00 */
[----:B------:R3:W-:Y:S02]  /*2d950*/  STL.64 [R1+0x280], R8 ;  /* 0x0002800801007387 */ /* 0x0007e40000100a00 */
[----:B------:R4:W-:Y:S01]  /*2d960*/  STL.64 [R1+0x288], R10 ;  /* 0x0002880a01007387 */ /* 0x0009e20000100a00 */
[----:B------:R-:W2:Y:S01]  /*2d970*/  LDL.LU R5, [R1+0x184] ;  /* 0x0001840001057983 */ /* 0x000ea20000300800 */
[----:B------:R-:W2:Y:S02]  /*2d980*/  LDL.LU R6, [R1+0x188] ;  /* 0x0001880001067983 */ /* 0x000ea40000300800 */
[----:B------:R-:W2:Y:S02]  /*2d990*/  LDL.LU R7, [R1+0x18c] ;  /* 0x00018c0001077983 */ /* 0x000ea40000300800 */
[----:B------:R3:W-:Y:S01]  /*2d9a0*/  STL.64 [R1+0x2800], R18 ;  /* 0x0028001201007387 */ /* 0x0007e20000100a00 */
[----:B0-----:R-:W2:Y:S01]  /*2d9b0*/  LDL.LU R20, [R1+0x90] ;  /* 0x0000900001147983 */ /* 0x001ea20000300800 */
[----:B------:R-:W-:-:S02]  /*2d9c0*/  MOV R21, R3 ;  /* 0x0000000300157202 */ /* 0x000fc40000000f00 */
[----:B------:R-:W2:Y:S02]  /*2d9d0*/  LDL.LU R3, [R1+0x283c] ;  /* 0x00283c0001037983 */ /* 0x000ea40000300800 */
[----:B-1----:R-:W-:Y:S01]  /*2d9e0*/  IMAD.MOV.U32 R22, RZ, RZ, R2 ;  /* 0x000000ffff167224 */ /* 0x002fe200078e0002 */
[----:B------:R-:W-:Y:S01]  /*2d9f0*/  MOV R23, R0 ;  /* 0x0000000000177202 */ /* 0x000fe20000000f00 */
[----:B------:R-:W2:Y:S01]  /*2da00*/  LDL.LU R2, [R1+0x2838] ;  /* 0x0028380001027983 */ /* 0x000ea20000300800 */
[----:B------:R-:W2:Y:S02]  /*2da10*/  LDL.LU R0, [R1+0x2834] ;  /* 0x0028340001007983 */ /* 0x000ea40000300800 */
[----:B---3--:R-:W3:Y:S02]  /*2da20*/  LDL.LU R8, [R1+0x170] ;  /* 0x0001700001087983 */ /* 0x008ee40000300800 */
[----:B------:R-:W3:Y:S01]  /*2da30*/  LDL.LU R9, [R1+0x174] ;  /* 0x0001740001097983 */ /* 0x000ee20000300800 */
[----:B----4-:R-:W3:Y:S01]  /*2da40*/  LDL.LU R10, [R1+0x178] ;  /* 0x00017800010a7983 */ /* 0x010ee20000300800 */
[----:B------:R-:W-:Y:S01]  /*2da50*/  MOV R15, R16 ;  /* 0x00000010000f7202 */ /* 0x000fe20000000f00 */
[----:B------:R-:W3:Y:S02]  /*2da60*/  LDL.LU R11, [R1+0x17c] ;  /* 0x00017c00010b7983 */ /* 0x000ee40000300800 */
[----:B------:R-:W-:Y:S01]  /*2da70*/  IMAD.MOV.U32 R14, RZ, RZ, R17 ;  /* 0x000000ffff0e7224 */ /* 0x000fe200078e0011 */
[----:B------:R-:W4:Y:S01]  /*2da80*/  LDL.LU R16, [R1+0x160] ;  /* 0x0001600001107983 */ /* 0x000f220000300800 */
[----:B------:R-:W4:Y:S02]  /*2da90*/  LDL.LU R17, [R1+0x164] ;  /* 0x0001640001117983 */ /* 0x000f240000300800 */
[----:B------:R-:W4:Y:S02]  /*2daa0*/  LDL.LU R18, [R1+0x168] ;  /* 0x0001680001127983 */ /* 0x000f240000300800 */
[----:B------:R-:W4:Y:S01]  /*2dab0*/  LDL.LU R19, [R1+0x16c] ;  /* 0x00016c0001137983 */ /* 0x000f220000300800 */
[----:B------:R-:W-:Y:S04]  /*2dac0*/  STL.64 [R1+0x27a8], R22 ;  /* 0x0027a81601007387 */ /* 0x000fe80000100a00 */
[----:B--2---:R0:W-:Y:S04]  /*2dad0*/  STL.64 [R1+0x27a0], R20 ;  /* 0x0027a01401007387 */ /* 0x0041e80000100a00 */
[----:B0-----:R-:W2:Y:S01]  /*2dae0*/  LDL.LU R20, [R1+0x60] ;  /* 0x0000600001147983 */ /* 0x001ea20000300800 */
[----:B------:R-:W-:Y:S01]  /*2daf0*/  IMAD.MOV.U32 R22, RZ, RZ, R2 ;  /* 0x000000ffff167224 */ /* 0x000fe200078e0002 */
[----:B------:R-:W-:-:S02]  /*2db00*/  MOV R23, R3 ;  /* 0x0000000300177202 */ /* 0x000fc40000000f00 */
[----:B------:R-:W-:Y:S02]  /*2db10*/  MOV R21, R0 ;  /* 0x0000000000157202 */ /* 0x000fe40000000f00 */
[----:B------:R-:W3:Y:S01]  /*2db20*/  LDL.LU R0, [R1+0x2830] ;  /* 0x0028300001007983 */ /* 0x000ee20000300800 */
[----:B------:R-:W3:Y:S02]  /*2db30*/  LDL.LU R2, [R1+0x282c] ;  /* 0x00282c0001027983 */ /* 0x000ee40000300800 */
[----:B------:R-:W3:Y:S02]  /*2db40*/  LDL.LU R3, [R1+0x2828] ;  /* 0x0028280001037983 */ /* 0x000ee40000300800 */
[----:B------:R-:W-:Y:S01]  /*2db50*/  STL.64 [R1+0x27d8], R22 ;  /* 0x0027d81601007387 */ /* 0x000fe20000100a00 */
[----:B--2---:R0:W-:Y:S04]  /*2db60*/  STL.64 [R1+0x27d0], R20 ;  /* 0x0027d01401007387 */ /* 0x0041e80000100a00 */
[----:B0-----:R-:W2:Y:S01]  /*2db70*/  LDL.LU R20, [R1+0x80] ;  /* 0x0000800001147983 */ /* 0x001ea20000300800 */
[----:B------:R-:W2:Y:S02]  /*2db80*/  LDL.LU R21, [R1+0x84] ;  /* 0x0000840001157983 */ /* 0x000ea40000300800 */
[----:B------:R-:W2:Y:S02]  /*2db90*/  LDL.LU R22, [R1+0x88] ;  /* 0x0000880001167983 */ /* 0x000ea40000300800 */
[----:B------:R-:W2:Y:S01]  /*2dba0*/  LDL.LU R23, [R1+0x8c] ;  /* 0x00008c0001177983 */ /* 0x000ea20000300800 */
[----:B------:R-:W-:Y:S01]  /*2dbb0*/  HMMA.16816.F32 R4, R24, R14, R4 ;  /* 0x0000000e1804723c */ /* 0x000fe20000001804 */
[----:B--2---:R-:W-:Y:S01]  /*2dbc0*/  STL.64 [R1+0x27e8], R22 ;  /* 0x0027e81601007387 */ /* 0x004fe20000100a00 */
[----:B------:R0:W-:Y:S03]  /*2dbd0*/  STL.64 [R1+0x27e0], R20 ;  /* 0x0027e01401007387 */ /* 0x0001e60000100a00 */
[----:B0-----:R-:W2:Y:S01]  /*2dbe0*/  LDL.LU R20, [R1+0x150] ;  /* 0x0001500001147983 */ /* 0x001ea20000300800 */
[----:B---3--:R-:W-:Y:S01]  /*2dbf0*/  IMAD.MOV.U32 R22, RZ, RZ, R2 ;  /* 0x000000ffff167224 */ /* 0x008fe200078e0002 */
[----:B------:R-:W-:-:S02]  /*2dc00*/  MOV R23, R0 ;  /* 0x0000000000177202 */ /* 0x000fc40000000f00 */
[----:B------:R-:W-:Y:S11]  /*2dc10*/  MOV R21, R3 ;  /* 0x0000000300157202 */ /* 0x000ff60000000f00 */
[----:B------:R-:W-:Y:S04]  /*2dc20*/  @!UPT UIADD3 URZ, URZ, URZ, URZ ;  /* 0x0000003f3f3ff290 */ /* 0x000fe8000fffe03f */
[----:B------:R-:W-:Y:S01]  /*2dc30*/  IMAD.MOV.U32 R2, RZ, RZ, R6 ;  /* 0x000000ffff027224 */ /* 0x000fe200078e0006 */
[----:B------:R0:W-:Y:S01]  /*2dc40*/  STL.64 [R1+0x27f8], R22 ;  /* 0x0027f81601007387 */ /* 0x0001e20000100a00 */
[----:B------:R-:W-:-:S03]  /*2dc50*/  MOV R0, R7 ;  /* 0x0000000700007202 */ /* 0x000fc60000000f00 */
[----:B--2---:R-:W-:Y:S01]  /*2dc60*/  STL.64 [R1+0x27f0], R20 ;  /* 0x0027f01401007387 */ /* 0x004fe20000100a00 */
[----:B0-----:R-:W2:Y:S02]  /*2dc70*/  LDL.64 R22, [R1+0x38] ;  /* 0x0000380001167983 */ /* 0x001ea40000100a00 */
[----:B------:R0:W-:Y:S02]  /*2dc80*/  STL [R1+0x270], R4 ;  /* 0x0002700401007387 */ /* 0x0001e40000100800 */
[----:B------:R-:W3:Y:S01]  /*2dc90*/  LDL.LU.64 R6, [R1+0x2820] ;  /* 0x0028200001067983 */ /* 0x000ee20000300a00 */
[----:B------:R-:W-:Y:S01]  /*2dca0*/  MOV R3, R5 ;  /* 0x0000000500037202 */ /* 0x000fe20000000f00 */
[----:B0-----:R-:W4:Y:S01]  /*2dcb0*/  LDL.LU R4, [R1+0x2818] ;  /* 0x0028180001047983 */ /* 0x001f220000300800 */
[----:B------:R0:W-:Y:S03]  /*2dcc0*/  STL [R1+0x26d4], R2 ;  /* 0x0026d40201007387 */ /* 0x0001e60000100800 */
[----:B0-----:R-:W4:Y:S01]  /*2dcd0*/  LDL R2, [R1+0x150c] ;  /* 0x00150c0001027983 */ /* 0x001f220000100800 */
[----:B------:R0:W-:Y:S03]  /*2dce0*/  STL [R1+0x26d0], R3 ;  /* 0x0026d00301007387 */ /* 0x0001e60000100800 */
[----:B0-----:R-:W4:Y:S01]  /*2dcf0*/  LDL R3, [R1+0x678] ;  /* 0x0006780001037983 */ /* 0x001f220000100800 */
[----:B---3--:R-:W-:Y:S03]  /*2dd00*/  HMMA.16816.F32 R24, R24, R6, R8 ;  /* 0x000000061818723c */ /* 0x008fe60000001808 */
[----:B------:R-:W4:Y:S01]  /*2dd10*/  LDL.LU.64 R10, [R1+0x2810] ;  /* 0x00281000010a7983 */ /* 0x000f220000300a00 */
[----:B------:R-:W4:Y:S01]  /*2dd20*/  LDL.LU.64 R8, [R1+0x2808] ;  /* 0x0028080001087983 */ /* 0x000f220000300a00 */
[----:B--2---:R-:W-:Y:S11]  /*2dd30*/  MOV R5, R23 ;  /* 0x0000001700057202 */ /* 0x004ff60000000f00 */
[----:B------:R-:W-:Y:S07]  /*2dd40*/  @!UPT UIADD3 URZ, URZ, URZ, URZ ;  /* 0x0000003f3f3ff290 */ /* 0x000fee000fffe03f */
[----:B------:R0:W-:Y:S01]  /*2dd50*/  STL.64 [R1+0x1d0], R24 ;  /* 0x0001d01801007387 */ /* 0x0001e20000100a00 */
[----:B------:R-:W-:Y:S03]  /*2dd60*/  STL.64 [R1+0x1d8], R26 ;  /* 0x0001d81a01007387 */ /* 0x000fe60000100a00 */
[----:B0-----:R-:W2:Y:S01]  /*2dd70*/  LDL.LU R24, [R1+0x50] ;  /* 0x0000500001187983 */ /* 0x001ea20000300800 */
[----:B------:R-:W2:Y:S01]  /*2dd80*/  LDL.LU R25, [R1+0x54] ;  /* 0x0000540001197983 */ /* 0x000ea20000300800 */
[C---:B----4-:R-:W-:Y:S11]  /*2dd90*/  HMMA.16816.F32 R16, R8.reuse, R22, R16 ;  /* 0x000000160810723c */ /* 0x050ff60000001810 */
[----:B------:R-:W-:Y:S11]  /*2dda0*/  @!UPT UIADD3 URZ, URZ, URZ, URZ ;  /* 0x0000003f3f3ff290 */ /* 0x000ff6000fffe03f */
[----:B------:R-:W-:Y:S01]  /*2ddb0*/  @!UPT UIADD3 URZ, URZ, URZ, URZ ;  /* 0x0000003f3f3ff290 */ /* 0x000fe2000fffe03f */
[----:B------:R0:W-:Y:S01]  /*2ddc0*/  STL.64 [R1+0x260], R16 ;  /* 0x0002601001007387 */ /* 0x0001e20000100a00 */
[----:B------:R1:W-:Y:S01]  /*2ddd0*/  STL.64 [R1+0x268], R18 ;  /* 0x0002681201007387 */ /* 0x0003e20000100a00 */
[----:B0-----:R-:W-:Y:S02]  /*2dde0*/  MOV R16, R22 ;  /* 0x0000001600107202 */ /* 0x001fe40000000f00 */
        /* <DEDUP_REMOVED lines=18> */
[----:B----4-:R-:W-:Y:S01]  /*2df10*/  HMMA.16816.F32 R8, R8, R6, R12 ;  /* 0x000000060808723c */ /* 0x010fe2000000180c */
[----:B------:R-:W3:Y:S01]  /*2df20*/  LDL.LU.64 R14, [R1+0x27b8] ;  /* 0x0027b800010e7983 */ /* 0x000ee20000300a00 */
[----:B------:R-:W3:Y:S11]  /*2df30*/  LDL.LU.64 R12, [R1+0x27b0] ;  /* 0x0027b000010c7983 */ /* 0x000ef60000300a00 */
[----:B------:R-:W-:Y:S10]  /*2df40*/  @!UPT UIADD3 URZ, URZ, URZ, URZ ;  /* 0x0000003f3f3ff290 */ /* 0x000ff4000fffe03f */
[----:B------:R-:W-:Y:S01]  /*2df50*/  STL.64 [R1+0x230], R8 ;  /* 0x0002300801007387 */ /* 0x000fe20000100a00 */
[----:B------:R0:W-:Y:S02]  /*2df60*/  STL.64 [R1+0x238], R10 ;  /* 0x0002380a01007387 */ /* 0x0001e40000100a00 */
[----:B0-----:R-:W-:Y:S01]  /*2df70*/  IMAD.MOV.U32 R10, RZ, RZ, R16 ;  /* 0x000000ffff0a7224 */ /* 0x001fe200078e0010 */
[----:B------:R-:W-:Y:S02]  /*2df80*/  MOV R11, R5 ;  /* 0x00000005000b7202 */ /* 0x000fe40000000f00 */
[----:B------:R-:W-:Y:S01]  /*2df90*/  MOV R26, R29 ;  /* 0x0000001d001a7202 */ /* 0x000fe20000000f00 */
[----:B------:R-:W-:-:S04]  /*2dfa0*/  IMAD.MOV.U32 R27, RZ, RZ, R28 ;  /* 0x000000ffff1b7224 */ /* 0x000fc800078e001c */
[C---:B---3--:R-:W-:Y:S01]  /*2dfb0*/  HMMA.16816.F32 R8, R12.reuse, R10, R20 ;  /* 0x0000000a0c08723c */ /* 0x048fe20000001814 */
[----:B------:R-:W3:Y:S01]  /*2dfc0*/  LDL.LU.64 R22, [R1+0x27a8] ;  /* 0x0027a80001167983 */ /* 0x000ee20000300a00 */
[----:B------:R-:W3:Y:S11]  /*2dfd0*/  LDL.LU.64 R20, [R1+0x27a0] ;  /* 0x0027a00001147983 */ /* 0x000ef60000300a00 */
[----:B------:R-:W-:Y:S10]  /*2dfe0*/  @!UPT UIADD3 URZ, URZ, URZ, URZ ;  /* 0x0000003f3f3ff290 */ /* 0x000ff4000fffe03f */
[----:B------:R2:W-:Y:S01]  /*2dff0*/  STL.64 [R1+0x220], R8 ;  /* 0x0002200801007387 */ /* 0x0005e20000100a00 */
[----:B------:R-:W-:Y:S01]  /*2e000*/  MOV R29, R10 ;  /* 0x0000000a001d7202 */ /* 0x000fe20000000f00 */
[----:B------:R-:W-:Y:S02]  /*2e010*/  IMAD.MOV.U32 R28, RZ, RZ, R11 ;  /* 0x000000ffff1c7224 */ /* 0x000fe400078e000b */
[----:B--2---:R-:W-:Y:S03]  /*2e020*/  HMMA.16816.F32 R8, R12, R18, R24 ;  /* 0x000000120c08723c */ /* 0x004fe60000001818 */
[----:B------:R-:W-:Y:S01]  /*2e030*/  STL [R1+0x25ec], R28 ;  /* 0x0025ec1c01007387 */ /* 0x000fe20000100800 */
[----:B------:R-:W-:Y:S03]  /*2e040*/  STL [R1+0x25e8], R29 ;  /* 0x0025e81d01007387 */ /* 0x000fe60000100800 */
[----:B------:R-:W-:-:S02]  /*2e050*/  MOV R25, R18 ;  /* 0x0000001200197202 */ /* 0x000fc40000000f00 */
[----:B------:R-:W-:Y:S02]  /*2e060*/  MOV R24, R19 ;  /* 0x0000001300187202 */ /* 0x000fe40000000f00 */
[----:B------:R-:W0:Y:S11]  /*2e070*/  LDSM.16.MT88.4 R16, [R2+0xb080] ;  /* 0x00b080000210783b */ /* 0x000e360000004200 */
[----:B------:R-:W-:Y:S01]  /*2e080*/  @!UPT UIADD3 URZ, URZ, URZ, URZ ;  /* 0x0000003f3f3ff290 */ /* 0x000fe2000fffe03f */
[----:B------:R-:W-:Y:S01]  /*2e090*/  STL.64 [R1+0x200], R8 ;  /* 0x0002000801007387 */ /* 0x000fe20000100a00 */
[----:B------:R-:W-:Y:S02]  /*2e0a0*/  STL.64 [R1+0x208], R10 ;  /* 0x0002080a01007387 */ /* 0x000fe40000100a00 */
[----:B------:R1:W-:Y:S02]  /*2e0b0*/  STL.64 [R1+0x2788], R24 ;  /* 0x0027881801007387 */ /* 0x0003e40000100a00 */
[----:B------:R-:W-:Y:S01]  /*2e0c0*/  LDSM.16.MT88.4 R8, [R2+0xb000] ;  /* 0x00b000000208783b */ /* 0x000fe20000004200 */
[----:B-1----:R-:W2:Y:S03]  /*2e0d0*/  LDL.LU R24, [R1+0xd0] ;  /* 0x0000d00001187983 */ /* 0x002ea60000300800 */
[----:B------:R-:W2:Y:S02]  /*2e0e0*/  LDL.LU R25, [R1+0xd4] ;  /* 0x0000d40001197983 */ /* 0x000ea40000300800 */
[----:B------:R-:W4:Y:S02]  /*2e0f0*/  LDL.LU R26, [R1+0xd8] ;  /* 0x0000d800011a7983 */ /* 0x000f240000300800 */
[----:B------:R-:W4:Y:S02]  /*2e100*/  LDL.LU R27, [R1+0xdc] ;  /* 0x0000dc00011b7983 */ /* 0x000f240000300800 */
[----:B----4-:R1:W-:Y:S01]  /*2e110*/  STL.64 [R1+0x2798], R26 ;  /* 0x0027981a01007387 */ /* 0x0103e20000100a00 */
[----:B--2---:R-:W-:Y:S03]  /*2e120*/  STL.64 [R1+0x2790], R24 ;  /* 0x0027901801007387 */ /* 0x004fe60000100a00 */
[----:B-1----:R-:W3:Y:S01]  /*2e130*/  LDL.LU.64 R26, [R1+0x8] ;  /* 0x00000800011a7983 */ /* 0x002ee20000300a00 */
[----:B0-----:R-:W-:Y:S02]  /*2e140*/  STL.64 [R1+0x2768], R18 ;  /* 0x0027681201007387 */ /* 0x001fe40000100a00 */
[----:B------:R0:W-:Y:S01]  /*2e150*/  STL.64 [R1+0x2760], R16 ;  /* 0x0027601001007387 */ /* 0x0001e20000100a00 */
[----:B---3--:R-:W-:Y:S01]  /*2e160*/  HMMA.16816.F32 R20, R12, R26, R20 ;  /* 0x0000001a0c14723c */ /* 0x008fe20000001814 */
[----:B0-----:R-:W-:Y:S01]  /*2e170*/  IMAD.MOV.U32 R17, RZ, RZ, R26 ;  /* 0x000000ffff117224 */ /* 0x001fe200078e001a */
[----:B------:R-:W-:-:S02]  /*2e180*/  MOV R16, R27 ;  /* 0x0000001b00107202 */ /* 0x000fc40000000f00 */
[----:B------:R-:W-:Y:S11]  /*2e190*/  LDSM.16.M88.4 R24, [R3+0x10180] ;  /* 0x010180000318783b */ /* 0x000ff60000000200 */
[----:B------:R-:W-:Y:S08]  /*2e1a0*/  @!UPT UIADD3 URZ, URZ, URZ, URZ ;  /* 0x0000003f3f3ff290 */ /* 0x000ff0000fffe03f */
[----:B------:R-:W-:Y:S01]  /*2e1b0*/  STL.64 [R1+0x1f0], R20 ;  /* 0x0001f01401007387 */ /* 0x000fe20000100a00 */
[----:B------:R-:W-:Y:S01]  /*2e1c0*/  MOV R28, R22 ;  /* 0x00000016001c7202 */ /* 0x000fe20000000f00 */
[----:B------:R-:W-:Y:S02]  /*2e1d0*/  IMAD.MOV.U32 R29, RZ, RZ, R23 ;  /* 0x000000ffff1d7224 */ /* 0x000fe400078e0017 */
[----:B------:R-:W2:Y:S01]  /*2e1e0*/  LDL R5, [R1+0x1514] ;  /* 0x0015140001057983 */ /* 0x000ea20000100800 */
[----:B------:R-:W0:Y:S04]  /*2e1f0*/  LDSM.16.MT88.4 R20, [R4+0xc000] ;  /* 0x00c000000414783b */ /* 0x000e280000004200 */
[----:B------:R-:W-:Y:S01]  /*2e200*/  STL [R1+0x25f4], R28 ;  /* 0x0025f41c01007387 */ /* 0x000fe20000100800 */
[----:B------:R-:W-:Y:S03]  /*2e210*/  STL [R1+0x25f0], R29 ;  /* 0x0025f01d01007387 */ /* 0x000fe60000100800 */
[----:B0-----:R-:W-:Y:S01]  /*2e220*/  STL.64 [R1+0x2708], R22 ;  /* 0x0027081601007387 */ /* 0x001fe20000100a00 */
[----:B------:R0:W-:Y:S02]  /*2e230*/  STL.64 [R1+0x2700], R20 ;  /* 0x0027001401007387 */ /* 0x0001e40000100a00 */
[----:B------:R-:W-:Y:S02]  /*2e240*/  STL.64 [R1+0x50], R24 ;  /* 0x0000501801007387 */ /* 0x000fe40000100a00 */
[----:B------:R-:W-:Y:S01]  /*2e250*/  STL.64 [R1+0x58], R26 ;  /* 0x0000581a01007387 */ /* 0x000fe20000100a00 */
[----:B0-----:R-:W-:-:S02]  /*2e260*/  MOV R21, R24 ;  /* 0x0000001800157202 */ /* 0x001fc40000000f00 */
[----:B------:R-:W-:Y:S02]  /*2e270*/  MOV R20, R25 ;  /* 0x0000001900147202 */ /* 0x000fe40000000f00 */
[----:B------:R-:W0:Y:S04]  /*2e280*/  LDSM.16.M88.4 R24, [R3+0x14180] ;  /* 0x014180000318783b */ /* 0x000e280000000200 */
[----:B0-----:R-:W-:Y:S01]  /*2e290*/  STL.64 [R1+0x70], R24 ;  /* 0x0000701801007387 */ /* 0x001fe20000100a00 */
[----:B------:R0:W-:Y:S03]  /*2e2a0*/  STL.64 [R1+0x78], R26 ;  /* 0x0000781a01007387 */ /* 0x0001e60000100a00 */
[----:B0-----:R-:W3:Y:S01]  /*2e2b0*/  LDL.LU.64 R26, [R1+0x2798] ;  /* 0x00279800011a7983 */ /* 0x001ee20000300a00 */
[----:B------:R-:W3:Y:S02]  /*2e2c0*/  LDL.LU.64 R24, [R1+0x2790] ;  /* 0x0027900001187983 */ /* 0x000ee40000300a00 */
[----:B------:R-:W4:Y:S01]  /*2e2d0*/  LDL.LU.64 R18, [R1+0x38] ;  /* 0x0000380001127983 */ /* 0x000f220000300a00 */
[----:B---3--:R-:W-:Y:S01]  /*2e2e0*/  HMMA.16816.F32 R12, R12, R6, R24 ;  /* 0x000000060c0c723c */ /* 0x008fe20000001818 */
[----:B------:R-:W3:Y:S11]  /*2e2f0*/  LDL.LU.64 R24, [R1+0x2788] ;  /* 0x0027880001187983 */ /* 0x000ef60000300a00 */
[----:B------:R-:W-:Y:S11]  /*2e300*/  @!UPT UIADD3 URZ, URZ, URZ, URZ ;  /* 0x0000003f3f3ff290 */ /* 0x000ff6000fffe03f */
[----:B------:R-:W-:Y:S01]  /*2e310*/  STL [R1+0x1e0], R12 ;  /* 0x0001e00c01007387 */ /* 0x000fe20000100800 */
[----:B------:R-:W-:Y:S02]  /*2e320*/  STL [R1+0x1ec], R15 ;  /* 0x0001ec0f01007387 */ /* 0x000fe40000100800 */
[----:B------:R-:W-:Y:S02]  /*2e330*/  STL.64 [R1+0x2778], R6 ;  /* 0x0027780601007387 */ /* 0x000fe40000100a00 */
[----:B--2---:R0:W-:Y:S02]  /*2e340*/  STL.64 [R1+0x2770], R4 ;  /* 0x0027700401007387 */ /* 0x0041e40000100a00 */
[----:B------:R-:W-:Y:S01]  /*2e350*/  IMAD.MOV.U32 R28, RZ, RZ, R13 ;  /* 0x000000ffff1c7224 */ /* 0x000fe200078e000d */
[----:B0-----:R-:W4:Y:S01]  /*2e360*/  LDL.LU R4, [R1+0x140] ;  /* 0x0001400001047983 */ /* 0x001f220000300800 */
[----:B------:R-:W4:Y:S02]  /*2e370*/  LDL.LU R5, [R1+0x144] ;  /* 0x0001440001057983 */ /* 0x000f240000300800 */
[----:B------:R-:W4:Y:S02]  /*2e380*/  LDL.LU R6, [R1+0x148] ;  /* 0x0001480001067983 */ /* 0x000f240000300800 */
[----:B------:R-:W4:Y:S01]  /*2e390*/  LDL.LU R7, [R1+0x14c] ;  /* 0x00014c0001077983 */ /* 0x000f220000300800 */
[----:B------:R-:W2:Y:S01]  /*2e3a0*/  LDL.64 R12, [R1+0x70] ;  /* 0x00007000010c7983 */ /* 0x000ea20000100a00 */
[----:B------:R-:W-:Y:S01]  /*2e3b0*/  MOV R29, R14 ;  /* 0x0000000e001d7202 */ /* 0x000fe20000000f00 */
[----:B------:R-:W-:Y:S01]  /*2e3c0*/  MOV R14, R17 ;  /* 0x00000011000e7202 */ /* 0x000fe20000000f00 */
[----:B------:R-:W-:Y:S01]  /*2e3d0*/  MOV R15, R16 ;  /* 0x00000010000f7202 */ /* 0x000fe20000000f00 */
[----:B--2---:R0:W-:Y:S02]  /*2e3e0*/  STL.64 [R1+0x26e8], R12 ;  /* 0x0026e80c01007387 */ /* 0x0041e40000100a00 */
[----:B0-----:R-:W-:Y:S01]  /*2e3f0*/  MOV R12, R21 ;  /* 0x00000015000c7202 */ /* 0x001fe20000000f00 */
[----:B------:R-:W-:-:S05]  /*2e400*/  IMAD.MOV.U32 R13, RZ, RZ, R20 ;  /* 0x000000ffff0d7224 */ /* 0x000fca00078e0014 */
[----:B------:R-:W-:Y:S01]  /*2e410*/  STL.64 [R1+0x2710], R12 ;  /* 0x0027100c01007387 */ /* 0x000fe20000100a00 */
[----:B------:R-:W-:Y:S02]  /*2e420*/  STL.64 [R1+0x2780], R14 ;  /* 0x0027800e01007387 */ /* 0x000fe40000100a00 */
[----:B------:R-:W2:Y:S02]  /*2e430*/  LDL.LU R20, [R1+0xc0] ;  /* 0x0000c00001147983 */ /* 0x000ea40000300800 */
[----:B------:R-:W2:Y:S01]  /*2e440*/  LDL.LU R21, [R1+0xc4] ;  /* 0x0000c40001157983 */ /* 0x000ea20000300800 */
[----:B------:R-:W2:Y:S01]  /*2e450*/  LDL.LU R22, [R1+0xc8] ;  /* 0x0000c80001167983 */ /* 0x000ea20000300800 */
[----:B------:R-:W2:Y:S03]  /*2e460*/  LDL.LU R23, [R1+0xcc] ;  /* 0x0000cc0001177983 */ /* 0x000ea60000300800 */
[----:B------:R-:W0:Y:S04]  /*2e470*/  LDSM.16.M88.4 R12, [R3+0x1c180] ;  /* 0x01c18000030c783b */ /* 0x000e280000000200 */
[----:B--2---:R-:W-:Y:S01]  /*2e480*/  STL.64 [R1+0x2720], R22 ;  /* 0x0027201601007387 */ /* 0x004fe20000100a00 */
[----:B------:R1:W-:Y:S03]  /*2e490*/  STL.64 [R1+0x2718], R20 ;  /* 0x0027181401007387 */ /* 0x0003e60000100a00 */
[----:B-1----:R-:W2:Y:S01]  /*2e4a0*/  LDL.LU R20, [R1+0xe0] ;  /* 0x0000e00001147983 */ /* 0x002ea20000300800 */
[----:B------:R-:W2:Y:S02]  /*2e4b0*/  LDL.LU R21, [R1+0xe4] ;  /* 0x0000e40001157983 */ /* 0x000ea40000300800 */
[----:B------:R-:W2:Y:S02]  /*2e4c0*/  LDL.LU R22, [R1+0xe8] ;  /* 0x0000e80001167983 */ /* 0x000ea40000300800 */
[----:B------:R-:W2:Y:S01]  /*2e4d0*/  LDL.LU R23, [R1+0xec] ;  /* 0x0000ec0001177983 */ /* 0x000ea20000300800 */
[----:B----4-:R-:W-:Y:S01]  /*2e4e0*/  HMMA.16816.F32 R4, R8, R18, R4 ;  /* 0x000000120804723c */ /* 0x010fe20000001804 */
[----:B--2---:R3:W-:Y:S02]  /*2e4f0*/  STL.64 [R1+0x2730], R22 ;  /* 0x0027301601007387 */ /* 0x0047e40000100a00 */
[----:B---3--:R-:W-:Y:S01]  /*2e500*/  IMAD.MOV.U32 R22, RZ, RZ, R25 ;  /* 0x000000ffff167224 */ /* 0x008fe200078e0019 */
[----:B------:R-:W-:-:S02]  /*2e510*/  MOV R23, R24 ;  /* 0x0000001800177202 */ /* 0x000fc40000000f00 */
[----:B------:R1:W4:Y:S04]  /*2e520*/  LDSM.16.M88.4 R24, [R3+0x18180] ;  /* 0x018180000318783b */ /* 0x0003280000000200 */
[----:B------:R-:W-:Y:S01]  /*2e530*/  STL.64 [R1+0x2728], R20 ;  /* 0x0027281401007387 */ /* 0x000fe20000100a00 */
[----:B------:R-:W-:Y:S02]  /*2e540*/  STL [R1+0x25fc], R28 ;  /* 0x0025fc1c01007387 */ /* 0x000fe40000100800 */
[----:B------:R-:W-:Y:S02]  /*2e550*/  STL [R1+0x25f8], R29 ;  /* 0x0025f81d01007387 */ /* 0x000fe40000100800 */
[----:B0-----:R0:W-:Y:S01]  /*2e560*/  STL.64 [R1+0x40], R12 ;  /* 0x0000400c01007387 */ /* 0x0011e20000100a00 */
[----:B------:R3:W-:Y:S07]  /*2e570*/  STL.64 [R1+0x48], R14 ;  /* 0x0000480e01007387 */ /* 0x0007ee0000100a00 */
[----:B------:R4:W-:Y:S02]  /*2e580*/  STL.64 [R1+0x1c8], R6 ;  /* 0x0001c80601007387 */ /* 0x0009e40000100a00 */
[----:B-1----:R-:W-:Y:S01]  /*2e590*/  IMAD.MOV.U32 R3, RZ, RZ, R19 ;  /* 0x000000ffff037224 */ /* 0x002fe200078e0013 */
[----:B0-----:R-:W2:Y:S01]  /*2e5a0*/  LDL.LU R12, [R1+0x130] ;  /* 0x00013000010c7983 */ /* 0x001ea20000300800 */
[----:B------:R-:W2:Y:S02]  /*2e5b0*/  LDL.LU R13, [R1+0x134] ;  /* 0x00013400010d7983 */ /* 0x000ea40000300800 */
[----:B---3--:R-:W2:Y:S02]  /*2e5c0*/  LDL.LU R14, [R1+0x138] ;  /* 0x00013800010e7983 */ /* 0x008ea40000300800 */
[----:B------:R-:W2:Y:S01]  /*2e5d0*/  LDL.LU R15, [R1+0x13c] ;  /* 0x00013c00010f7983 */ /* 0x000ea20000300800 */
[----:B------:R-:W3:Y:S01]  /*2e5e0*/  LDL.LU R16, [R1+0x110] ;  /* 0x0001100001107983 */ /* 0x000ee20000300800 */
[----:B------:R-:W-:Y:S01]  /*2e5f0*/  MOV R20, R18 ;  /* 0x0000001200147202 */ /* 0x000fe20000000f00 */
[----:B------:R-:W3:Y:S02]  /*2e600*/  LDL.LU R17, [R1+0x114] ;  /* 0x0001140001117983 */ /* 0x000ee40000300800 */
[----:B------:R-:W3:Y:S01]  /*2e610*/  LDL.LU R18, [R1+0x118] ;  /* 0x0001180001127983 */ /* 0x000ee20000300800 */
[----:B------:R-:W-:Y:S01]  /*2e620*/  MOV R28, R4 ;  /* 0x00000004001c7202 */ /* 0x000fe20000000f00 */
[----:B------:R-:W3:Y:S01]  /*2e630*/  LDL.LU R19, [R1+0x11c] ;  /* 0x00011c0001137983 */ /* 0x000ee20000300800 */
[----:B------:R-:W-:Y:S01]  /*2e640*/  MOV R29, R5 ;  /* 0x00000005001d7202 */ /* 0x000fe20000000f00 */
[----:B------:R-:W2:Y:S02]  /*2e650*/  LDL.LU R4, [R1+0x120] ;  /* 0x0001200001047983 */ /* 0x000ea40000300800 */
[----:B------:R-:W2:Y:S01]  /*2e660*/  LDL.LU R5, [R1+0x124] ;  /* 0x0001240001057983 */ /* 0x000ea20000300800 */
[----:B----4-:R-:W4:Y:S01]  /*2e670*/  LDL.LU R6, [R1+0x128] ;  /* 0x0001280001067983 */ /* 0x010f220000300800 */
[----:B------:R-:W4:Y:S03]  /*2e680*/  LDL.LU R7, [R1+0x12c] ;  /* 0x00012c0001077983 */ /* 0x000f260000300800 */
[----:B------:R-:W-:Y:S01]  /*2e690*/  STL.64 [R1+0x60], R24 ;  /* 0x0000601801007387 */ /* 0x000fe20000100a00 */
        /* <DEDUP_REMOVED lines=16> */
[----:B------:R-:W2:Y:S02]  /*2e7a0*/  LDL.LU R25, [R1+0xf4] ;  /* 0x0000f40001197983 */ /* 0x000ea40000300800 */
[----:B------:R-:W2:Y:S02]  /*2e7b0*/  LDL.LU R26, [R1+0xf8] ;  /* 0x0000f800011a7983 */ /* 0x000ea40000300800 */
[----:B------:R-:W2:Y:S02]  /*2e7c0*/  LDL.LU R27, [R1+0xfc] ;  /* 0x0000fc00011b7983 */ /* 0x000ea40000300800 */
[----:B--2---:R-:W-:Y:S01]  /*2e7d0*/  STL.64 [R1+0x2750], R26 ;  /* 0x0027501a01007387 */ /* 0x004fe20000100a00 */
[----:B------:R-:W-:Y:S02]  /*2e7e0*/  STL.64 [R1+0x2748], R24 ;  /* 0x0027481801007387 */ /* 0x000fe40000100a00 */
[----:B------:R-:W-:Y:S02]  /*2e7f0*/  STL [R1+0x2618], R29 ;  /* 0x0026181d01007387 */ /* 0x000fe40000100800 */
[----:B------:R-:W-:Y:S06]  /*2e800*/  STL [R1+0x2600], R28 ;  /* 0x0026001c01007387 */ /* 0x000fec0000100800 */
[----:B------:R-:W-:Y:S01]  /*2e810*/  STL.64 [R1+0x1a0], R12 ;  /* 0x0001a00c01007387 */ /* 0x000fe20000100a00 */
[----:B------:R0:W-:Y:S03]  /*2e820*/  STL.64 [R1+0x1a8], R14 ;  /* 0x0001a80e01007387 */ /* 0x0001e60000100a00 */
[----:B0-----:R-:W4:Y:S01]  /*2e830*/  LDL.LU.64 R14, [R1+0x2780] ;  /* 0x00278000010e7983 */ /* 0x001f220000300a00 */
[----:B------:R-:W-:-:S02]  /*2e840*/  IMAD.MOV.U32 R26, RZ, RZ, R20 ;  /* 0x000000ffff1a7224 */ /* 0x000fc400078e0014 */
[----:B------:R0:W-:Y:S02]  /*2e850*/  STL.64 [R1+0x2758], R22 ;  /* 0x0027581601007387 */ /* 0x0001e40000100a00 */
[----:B------:R-:W2:Y:S01]  /*2e860*/  LDL.LU R20, [R1+0x100] ;  /* 0x0001000001147983 */ /* 0x000ea20000300800 */
[----:B------:R-:W2:Y:S04]  /*2e870*/  LDL.LU R21, [R1+0x104] ;  /* 0x0001040001157983 */ /* 0x000ea80000300800 */
[----:B0-----:R-:W2:Y:S01]  /*2e880*/  LDL.LU R22, [R1+0x108] ;  /* 0x0001080001167983 */ /* 0x001ea20000300800 */
[----:B------:R-:W2:Y:S01]  /*2e890*/  LDL.LU R23, [R1+0x10c] ;  /* 0x00010c0001177983 */ /* 0x000ea20000300800 */
[C---:B----4-:R-:W-:Y:S11]  /*2e8a0*/  HMMA.16816.F32 R4, R8.reuse, R14, R4 ;  /* 0x0000000e0804723c */ /* 0x050ff60000001804 */
[----:B------:R-:W-:Y:S11]  /*2e8b0*/  @!UPT UIADD3 URZ, URZ, URZ, URZ ;  /* 0x0000003f3f3ff290 */ /* 0x000ff6000fffe03f */
[----:B------:R-:W-:Y:S01]  /*2e8c0*/  @!UPT UIADD3 URZ, URZ, URZ, URZ ;  /* 0x0000003f3f3ff290 */ /* 0x000fe2000fffe03f */
[----:B------:R-:W-:Y:S01]  /*2e8d0*/  STL.64 [R1+0x190], R4 ;  /* 0x0001900401007387 */ /* 0x000fe20000100a00 */
[----:B------:R0:W-:Y:S01]  /*2e8e0*/  STL [R1+0x198], R6 ;  /* 0x0001980601007387 */ /* 0x0001e20000100800 */
[----:B------:R-:W-:Y:S02]  /*2e8f0*/  MOV R29, R7 ;  /* 0x00000007001d7202 */ /* 0x000fe40000000f00 */
[----:B0-----:R-:W3:Y:S01]  /*2e900*/  LDL.LU.64 R6, [R1+0x2778] ;  /* 0x0027780001067983 */ /* 0x001ee20000300a00 */
[----:B------:R-:W4:Y:S01]  /*2e910*/  LDL.LU.64 R4, [R1+0x2770] ;  /* 0x0027700001047983 */ /* 0x000f220000300a00 */
[----:B------:R-:W-:Y:S01]  /*2e920*/  MOV R27, R3 ;  /* 0x00000003001b7202 */ /* 0x000fe20000000f00 */
        /* <DEDUP_REMOVED lines=29> */
[----:B------:R0:W-:Y:S01]  /*2eb00*/  STL.64 [R1+0x160], R12 ;  /* 0x0001600c01007387 */ /* 0x0001e20000100a00 */
[----:B------:R-:W-:Y:S03]  /*2eb10*/  STL.64 [R1+0x168], R14 ;  /* 0x0001680e01007387 */ /* 0x000fe60000100a00 */
[----:B0-----:R-:W3:Y:S01]  /*2eb20*/  LDL.LU.64 R12, [R1+0x2710] ;  /* 0x00271000010c7983 */ /* 0x001ee20000300a00 */
[----:B--2---:R-:W-:Y:S03]  /*2eb30*/  HMMA.16816.F32 R16, R16, R6, R20 ;  /* 0x000000061010723c */ /* 0x004fe60000001814 */
[----:B------:R-:W3:Y:S01]  /*2eb40*/  LDL.LU.64 R22, [R1+0x2708] ;  /* 0x0027080001167983 */ /* 0x000ee20000300a00 */
[----:B------:R-:W3:Y:S11]  /*2eb50*/  LDL.LU.64 R20, [R1+0x2700] ;  /* 0x0027000001147983 */ /* 0x000ef60000300a00 */
[----:B------:R-:W-:Y:S08]  /*2eb60*/  @!UPT UIADD3 URZ, URZ, URZ, URZ ;  /* 0x0000003f3f3ff290 */ /* 0x000ff0000fffe03f */
[----:B------:R0:W-:Y:S01]  /*2eb70*/  STL.64 [R1+0x110], R16 ;  /* 0x0001101001007387 */ /* 0x0001e20000100a00 */
[----:B------:R-:W-:Y:S03]  /*2eb80*/  STL.64 [R1+0x118], R18 ;  /* 0x0001181201007387 */ /* 0x000fe60000100a00 */
[----:B0-----:R-:W2:Y:S01]  /*2eb90*/  LDL.64 R16, [R1+0x40] ;  /* 0x0000400001107983 */ /* 0x001ea20000100a00 */
[C---:B---3--:R-:W-:Y:S03]  /*2eba0*/  HMMA.16816.F32 R12, R20.reuse, R12, R24 ;  /* 0x0000000c140c723c */ /* 0x048fe60000001818 */
[----:B------:R-:W3:Y:S01]  /*2ebb0*/  LDL.LU.64 R26, [R1+0x26f8] ;  /* 0x0026f800011a7983 */ /* 0x000ee20000300a00 */
[----:B------:R-:W3:Y:S11]  /*2ebc0*/  LDL.LU.64 R24, [R1+0x26f0] ;  /* 0x0026f00001187983 */ /* 0x000ef60000300a00 */
[----:B------:R-:W-:Y:S08]  /*2ebd0*/  @!UPT UIADD3 URZ, URZ, URZ, URZ ;  /* 0x0000003f3f3ff290 */ /* 0x000ff0000fffe03f */
[----:B------:R0:W-:Y:S01]  /*2ebe0*/  STL.64 [R1+0xf0], R12 ;  /* 0x0000f00c01007387 */ /* 0x0001e20000100a00 */
[----:B------:R-:W-:Y:S03]  /*2ebf0*/  STL.64 [R1+0xf8], R14 ;  /* 0x0000f80e01007387 */ /* 0x000fe60000100a00 */
[----:B0-----:R-:W3:Y:S02]  /*2ec00*/  LDL.LU.64 R12, [R1+0x26e8] ;  /* 0x0026e800010c7983 */ /* 0x001ee40000300a00 */
[C---:B---3--:R-:W-:Y:S11]  /*2ec10*/  HMMA.16816.F32 R24, R20.reuse, R12, R24 ;  /* 0x0000000c1418723c */ /* 0x048ff60000001818 */
[----:B------:R-:W-:Y:S11]  /*2ec20*/  @!UPT UIADD3 URZ, URZ, URZ, URZ ;  /* 0x0000003f3f3ff290 */ /* 0x000ff6000fffe03f */
[----:B------:R-:W-:Y:S01]  /*2ec30*/  @!UPT UIADD3 URZ, URZ, URZ, URZ ;  /* 0x0000003f3f3ff290 */ /* 0x000fe2000fffe03f */
[----:B------:R0:W-:Y:S01]  /*2ec40*/  STL.64 [R1+0xb0], R24 ;  /* 0x0000b01801007387 */ /* 0x0001e20000100a00 */
[----:B------:R-:W-:Y:S03]  /*2ec50*/  STL.64 [R1+0xb8], R26 ;  /* 0x0000b81a01007387 */ /* 0x000fe60000100a00 */
[----:B0-----:R-:W3:Y:S01]  /*2ec60*/  LDL.LU.64 R24, [R1+0x26e0] ;  /* 0x0026e00001187983 */ /* 0x001ee20000300a00 */
[----:B------:R-:W-:Y:S01]  /*2ec70*/  IMAD.MOV.U32 R18, RZ, RZ, R12 ;  /* 0x000000ffff127224 */ /* 0x000fe200078e000c */
[----:B------:R-:W-:Y:S02]  /*2ec80*/  MOV R3, R13 ;  /* 0x0000000d00037202 */ /* 0x000fe40000000f00 */
[----:B----4-:R0:W-:Y:S04]  /*2ec90*/  LDSM.16.MT88.4 R12, [R4+0xc080] ;  /* 0x00c08000040c783b */ /* 0x0101e80000004200 */
[----:B0-----:R-:W4:Y:S01]  /*2eca0*/  LDL.LU R4, [R1+0x26d8] ;  /* 0x0026d80001047983 */ /* 0x001f220000300800 */
[----:B---3--:R-:W-:Y:S03]  /*2ecb0*/  HMMA.16816.F32 R24, R20, R24, R8 ;  /* 0x000000181418723c */ /* 0x008fe60000001808 */
[----:B------:R-:W0:Y:S04]  /*2ecc0*/  LDSM.16.MT88.4 R8, [R5+0xc000] ;  /* 0x00c000000508783b */ /* 0x000e280000004200 */
[----:B0-----:R4:W-:Y:S02]  /*2ecd0*/  STL.64 [R1+0x2698], R10 ;  /* 0x0026980a01007387 */ /* 0x0019e40000100a00 */
[----:B----4-:R-:W-:-:S02]  /*2ece0*/  MOV R11, R4 ;  /* 0x00000004000b7202 */ /* 0x010fc40000000f00 */
[----:B------:R-:W0:Y:S11]  /*2ecf0*/  LDSM.16.MT88.4 R4, [R5+0xc080] ;  /* 0x00c080000504783b */ /* 0x000e360000004200 */
[----:B------:R-:W-:Y:S01]  /*2ed00*/  @!UPT UIADD3 URZ, URZ, URZ, URZ ;  /* 0x0000003f3f3ff290 */ /* 0x000fe2000fffe03f */
[----:B------:R-:W-:Y:S01]  /*2ed10*/  STL.64 [R1+0xa0], R24 ;  /* 0x0000a01801007387 */ /* 0x000fe20000100a00 */
[----:B------:R-:W-:Y:S02]  /*2ed20*/  STL.64 [R1+0xa8], R26 ;  /* 0x0000a81a01007387 */ /* 0x000fe40000100a00 */
[----:B------:R1:W-:Y:S02]  /*2ed30*/  STL.64 [R1+0x2690], R8 ;  /* 0x0026900801007387 */ /* 0x0003e40000100a00 */
[----:B-1----:R-:W2:Y:S01]  /*2ed40*/  LDL.LU R8, [R1+0x10] ;  /* 0x0000100001087983 */ /* 0x002ea20000300800 */
[----:B------:R-:W2:Y:S02]  /*2ed50*/  LDL.LU R9, [R1+0x14] ;  /* 0x0000140001097983 */ /* 0x000ea40000300800 */
[----:B------:R-:W2:Y:S01]  /*2ed60*/  LDL.LU R10, [R1+0x18] ;  /* 0x00001800010a7983 */ /* 0x000ea20000300800 */
[----:B0-----:R-:W-:Y:S01]  /*2ed70*/  STL.64 [R1+0x2648], R6 ;  /* 0x0026480601007387 */ /* 0x001fe20000100a00 */
[----:B------:R0:W-:Y:S03]  /*2ed80*/  STL.64 [R1+0x2640], R4 ;  /* 0x0026400401007387 */ /* 0x0001e60000100a00 */
[----:B0-----:R-:W3:Y:S01]  /*2ed90*/  LDL.LU R4, [R1+0x2a0] ;  /* 0x0002a00001047983 */ /* 0x001ee20000300800 */
[----:B------:R-:W3:Y:S02]  /*2eda0*/  LDL.LU R5, [R1+0x2a4] ;  /* 0x0002a40001057983 */ /* 0x000ee40000300800 */
[----:B------:R-:W4:Y:S02]  /*2edb0*/  LDL.LU R6, [R1+0x2a8] ;  /* 0x0002a80001067983 */ /* 0x000f240000300800 */
[----:B------:R-:W4:Y:S01]  /*2edc0*/  LDL.LU R7, [R1+0x2ac] ;  /* 0x0002ac0001077983 */ /* 0x000f220000300800 */
[----:B------:R-:W2:Y:S04]  /*2edd0*/  LDL R27, [R1+0x1510] ;  /* 0x00151000011b7983 */ /* 0x000ea80000100800 */
[----:B----4-:R-:W-:Y:S01]  /*2ede0*/  STL.64 [R1+0x2658], R6 ;  /* 0x0026580601007387 */ /* 0x010fe20000100a00 */
[----:B---3--:R0:W-:Y:S03]  /*2edf0*/  STL.64 [R1+0x2650], R4 ;  /* 0x0026500401007387 */ /* 0x0081e60000100a00 */
[----:B0-----:R-:W3:Y:S01]  /*2ee00*/  LDL.LU R4, [R1+0x2c0] ;  /* 0x0002c00001047983 */ /* 0x001ee20000300800 */
[----:B------:R-:W3:Y:S02]  /*2ee10*/  LDL.LU R5, [R1+0x2c4] ;  /* 0x0002c40001057983 */ /* 0x000ee40000300800 */
[----:B------:R-:W4:Y:S02]  /*2ee20*/  LDL.LU R6, [R1+0x2c8] ;  /* 0x0002c80001067983 */ /* 0x000f240000300800 */
[----:B------:R-:W4:Y:S02]  /*2ee30*/  LDL.LU R7, [R1+0x2cc] ;  /* 0x0002cc0001077983 */ /* 0x000f240000300800 */
[----:B----4-:R-:W-:Y:S01]  /*2ee40*/  STL.64 [R1+0x2668], R6 ;  /* 0x0026680601007387 */ /* 0x010fe20000100a00 */
[----:B---3--:R0:W-:Y:S02]  /*2ee50*/  STL.64 [R1+0x2660], R4 ;  /* 0x0026600401007387 */ /* 0x0081e40000100a00 */
[----:B0-----:R-:W-:Y:S01]  /*2ee60*/  IMAD.MOV.U32 R4, RZ, RZ, R18 ;  /* 0x000000ffff047224 */ /* 0x001fe200078e0012 */
[----:B------:R-:W-:-:S05]  /*2ee70*/  MOV R5, R3 ;  /* 0x0000000300057202 */ /* 0x000fca0000000f00 */
[----:B------:R2:W-:Y:S02]  /*2ee80*/  STL.64 [R1+0x26c8], R4 ;  /* 0x0026c80401007387 */ /* 0x0005e40000100a00 */
[----:B--2---:R-:W-:Y:S02]  /*2ee90*/  HMMA.16816.F32 R4, R20, R16, R8 ;  /* 0x000000101404723c */ /* 0x004fe40000001808 */
[----:B------:R-:W0:Y:S02]  /*2eea0*/  LDSM.16.MT88.4 R20, [R27+0xc000] ;  /* 0x00c000001b14783b */ /* 0x000e240000004200 */
[----:B------:R-:W1:Y:S11]  /*2eeb0*/  LDSM.16.MT88.4 R24, [R27+0xc080] ;  /* 0x00c080001b18783b */ /* 0x000e760000004200 */
        /* <DEDUP_REMOVED lines=9> */
[----:B--2---:R-:W2:Y:S04]  /*2ef50*/  LDL.64 R8, [R1+0x60] ;  /* 0x0000600001087983 */ /* 0x004ea80000100a00 */
[----:B--2---:R2:W-:Y:S04]  /*2ef60*/  STL.64 [R1+0x26c0], R8 ;  /* 0x0026c00801007387 */ /* 0x0045e80000100a00 */
[----:B--2---:R-:W2:Y:S01]  /*2ef70*/  LDL.LU R8, [R1+0x300] ;  /* 0x0003000001087983 */ /* 0x004ea20000300800 */
[----:B------:R-:W2:Y:S02]  /*2ef80*/  LDL.LU R9, [R1+0x304] ;  /* 0x0003040001097983 */ /* 0x000ea40000300800 */
[----:B------:R-:W2:Y:S02]  /*2ef90*/  LDL.LU R10, [R1+0x308] ;  /* 0x00030800010a7983 */ /* 0x000ea40000300800 */
[----:B------:R-:W2:Y:S01]  /*2efa0*/  LDL.LU R11, [R1+0x30c] ;  /* 0x00030c00010b7983 */ /* 0x000ea20000300800 */
[----:B------:R-:W3:Y:S01]  /*2efb0*/  LDL.LU R4, [R1+0x310] ;  /* 0x0003100001047983 */ /* 0x000ee20000300800 */
[----:B------:R-:W3:Y:S02]  /*2efc0*/  LDL.LU R5, [R1+0x314] ;  /* 0x0003140001057983 */ /* 0x000ee40000300800 */
[----:B------:R-:W3:Y:S02]  /*2efd0*/  LDL.LU R6, [R1+0x318] ;  /* 0x0003180001067983 */ /* 0x000ee40000300800 */
[----:B------:R-:W3:Y:S01]  /*2efe0*/  LDL.LU R7, [R1+0x31c] ;  /* 0x00031c0001077983 */ /* 0x000ee20000300800 */
[----:B0-----:R-:W-:Y:S01]  /*2eff0*/  STL.64 [R1+0x2610], R22 ;  /* 0x0026101601007387 */ /* 0x001fe20000100a00 */
[----:B------:R0:W-:Y:S03]  /*2f000*/  STL.64 [R1+0x2608], R20 ;  /* 0x0026081401007387 */ /* 0x0001e60000100a00 */
[----:B0-----:R-:W4:Y:S01]  /*2f010*/  LDL.LU R20, [R1+0x290] ;  /* 0x0002900001147983 */ /* 0x001f220000300800 */
        /* <DEDUP_REMOVED lines=14> */
[----:B------:R-:W4:Y:S01]  /*2f100*/  LDL.LU R23, [R1+0x2ec] ;  /* 0x0002ec0001177983 */ /* 0x000f220000300800 */
[----:B------:R-:W-:Y:S01]  /*2f110*/  MOV R3, R16 ;  /* 0x0000001000037202 */ /* 0x000fe20000000f00 */
[----:B------:R-:W-:-:S02]  /*2f120*/  IMAD.MOV.U32 R28, RZ, RZ, R17 ;  /* 0x000000ffff1c7224 */ /* 0x000fc400078e0011 */
[----:B------:R-:W0:Y:S04]  /*2f130*/  LDSM.16.MT88.4 R16, [R2+0xc000] ;  /* 0x00c000000210783b */ /* 0x000e280000004200 */
[----:B----4-:R-:W-:Y:S01]  /*2f140*/  STL.64 [R1+0x26b8], R22 ;  /* 0x0026b81601007387 */ /* 0x010fe20000100a00 */
[----:B--2---:R2:W-:Y:S03]  /*2f150*/  STL.64 [R1+0x26b0], R20 ;  /* 0x0026b01401007387 */ /* 0x0045e60000100a00 */
[----:B--2---:R-:W2:Y:S01]  /*2f160*/  LDL.LU R20, [R1+0x2f0] ;  /* 0x0002f00001147983 */ /* 0x004ea20000300800 */
[----:B------:R-:W2:Y:S02]  /*2f170*/  LDL.LU R21, [R1+0x2f4] ;  /* 0x0002f40001157983 */ /* 0x000ea40000300800 */
[----:B------:R-:W2:Y:S02]  /*2f180*/  LDL.LU R22, [R1+0x2f8] ;  /* 0x0002f80001167983 */ /* 0x000ea40000300800 */
[----:B------:R-:W2:Y:S01]  /*2f190*/  LDL.LU R23, [R1+0x2fc] ;  /* 0x0002fc0001177983 */ /* 0x000ea20000300800 */
[----:B-1----:R-:W-:Y:S01]  /*2f1a0*/  STL.64 [R1+0x25c0], R26 ;  /* 0x0025c01a01007387 */ /* 0x002fe20000100a00 */
[----:B------:R1:W-:Y:S03]  /*2f1b0*/  STL.64 [R1+0x25b8], R24 ;  /* 0x0025b81801007387 */ /* 0x0003e60000100a00 */
[----:B-1----:R-:W3:Y:S01]  /*2f1c0*/  LDL.64 R24, [R1+0x50] ;  /* 0x0000500001187983 */ /* 0x002ee20000100a00 */
[----:B------:R-:W4:Y:S02]  /*2f1d0*/  LDL.LU R2, [R1+0x26d4] ;  /* 0x0026d40001027983 */ /* 0x000f240000300800 */
[----:B0-----:R-:W-:Y:S02]  /*2f1e0*/  STL.64 [R1+0x2570], R18 ;  /* 0x0025701201007387 */ /* 0x001fe40000100a00 */
[----:B------:R0:W-:Y:S02]  /*2f1f0*/  STL.64 [R1+0x2568], R16 ;  /* 0x0025681001007387 */ /* 0x0001e40000100a00 */
[----:B0-----:R-:W-:-:S02]  /*2f200*/  MOV R16, R3 ;  /* 0x0000000300107202 */ /* 0x001fc40000000f00 */
[----:B------:R-:W2:Y:S01]  /*2f210*/  LDL.LU R3, [R1+0x26d0] ;  /* 0x0026d00001037983 */ /* 0x000ea20000300800 */
[C---:B---3--:R-:W-:Y:S11]  /*2f220*/  HMMA.16816.F32 R4, R12.reuse, R24, R4 ;  /* 0x000000180c04723c */ /* 0x048ff60000001804 */
[----:B------:R-:W-:Y:S11]  /*2f230*/  @!UPT UIADD3 URZ, URZ, URZ, URZ ;  /* 0x0000003f3f3ff290 */ /* 0x000ff6000fffe03f */
[----:B------:R-:W-:Y:S01]  /*2f240*/  @!UPT UIADD3 URZ, URZ, URZ, URZ ;  /* 0x0000003f3f3ff290 */ /* 0x000fe2000fffe03f */
        /* <DEDUP_REMOVED lines=8> */
[----:B0-----:R-:W2:Y:S02]  /*2f2d0*/  LDL.LU.64 R8, [R1+0x26c0] ;  /* 0x0026c00001087983 */ /* 0x001ea40000300a00 */
[----:B--2---:R-:W-:Y:S01]  /*2f2e0*/  HMMA.16816.F32 R20, R12, R8, R20 ;  /* 0x000000080c14723c */ /* 0x004fe20000001814 */
[----:B------:R-:W-:Y:S01]  /*2f2f0*/  IMAD.MOV.U32 R7, RZ, RZ, R8 ;  /* 0x000000ffff077224 */ /* 0x000fe200078e0008 */
[----:B------:R-:W-:Y:S11]  /*2f300*/  MOV R6, R9 ;  /* 0x0000000900067202 */ /* 0x000ff60000000f00 */
[----:B------:R-:W-:Y:S10]  /*2f310*/  @!UPT UIADD3 URZ, URZ, URZ, URZ ;  /* 0x0000003f3f3ff290 */ /* 0x000ff4000fffe03f */
[----:B------:R-:W-:Y:S01]  /*2f320*/  STL.64 [R1+0x20], R20 ;  /* 0x0000201401007387 */ /* 0x000fe20000100a00 */
[----:B------:R0:W-:Y:S03]  /*2f330*/  STL.64 [R1+0x28], R22 ;  /* 0x0000281601007387 */ /* 0x0001e60000100a00 */
[----:B0-----:R-:W2:Y:S01]  /*2f340*/  LDL.LU.64 R22, [R1+0x26b8] ;  /* 0x0026b80001167983 */ /* 0x001ea20000300a00 */
[----:B------:R-:W2:Y:S02]  /*2f350*/  LDL.LU.64 R20, [R1+0x26b0] ;  /* 0x0026b00001147983 */ /* 0x000ea40000300a00 */
[----:B------:R-:W3:Y:S02]  /*2f360*/  LDL.LU.64 R10, [R1+0x26a8] ;  /* 0x0026a800010a7983 */ /* 0x000ee40000300a00 */
[----:B------:R-:W3:Y:S01]  /*2f370*/  LDL.LU.64 R8, [R1+0x26a0] ;  /* 0x0026a00001087983 */ /* 0x000ee20000300a00 */
[----:B------:R-:W-:-:S07]  /*2f380*/  MOV R17, R28 ;  /* 0x0000001c00117202 */ /* 0x000fce0000000f00 */
[----:B---3--:R-:W-:Y:S01]  /*2f390*/  HMMA.16816.F32 R12, R12, R16, R8 ;  /* 0x000000100c0c723c */ /* 0x008fe20000001808 */
[----:B------:R-:W2:Y:S01]  /*2f3a0*/  LDL.LU.64 R10, [R1+0x2698] ;  /* 0x00269800010a7983 */ /* 0x000ea20000300a00 */
[----:B------:R-:W2:Y:S11]  /*2f3b0*/  LDL.LU.64 R8, [R1+0x2690] ;  /* 0x0026900001087983 */ /* 0x000eb60000300a00 */
[----:B------:R-:W-:Y:S10]  /*2f3c0*/  @!UPT UIADD3 URZ, URZ, URZ, URZ ;  /* 0x0000003f3f3ff290 */ /* 0x000ff4000fffe03f */
[----:B------:R-:W-:Y:S01]  /*2f3d0*/  STL.64 [R1], R12 ;  /* 0x0000000c01007387 */ /* 0x000fe20000100a00 */
        /* <DEDUP_REMOVED lines=9> */
[----:B------:R-:W-:Y:S02]  /*2f470*/  IMAD.MOV.U32 R13, RZ, RZ, R6 ;  /* 0x000000ffff0d7224 */ /* 0x000fe400078e0006 */
        /* <DEDUP_REMOVED lines=22> */
[----:B----4-:R-:W-:Y:S01]  /*2f5e0*/  MOV R10, R2 ;  /* 0x00000002000a7202 */ /* 0x010fe20000000f00 */
[----:B------:R-:W-:Y:S01]  /*2f5f0*/  IMAD.MOV.U32 R11, RZ, RZ, R0 ;  /* 0x000000ffff0b7224 */ /* 0x000fe200078e0000 */
[----:B------:R-:W-:Y:S02]  /*2f600*/  MOV R9, R3 ;  /* 0x0000000300097202 */ /* 0x000fe40000000f00 */
[----:B------:R-:W-:Y:S02]  /*2f610*/  MOV R18, R24 ;  /* 0x0000001800127202 */ /* 0x000fe40000000f00 */
[----:B------:R-:W-:Y:S01]  /*2f620*/  STL.64 [R1+0x2628], R10 ;  /* 0x0026280a01007387 */ /* 0x000fe20000100a00 */
[C---:B--2---:R-:W-:Y:S03]  /*2f630*/  HMMA.16816.F32 R20, R4.reuse, R24, R20 ;  /* 0x000000180414723c */ /* 0x044fe60000001814 */
[----:B---3--:R0:W-:Y:S04]  /*2f640*/  STL.64 [R1+0x2620], R8 ;  /* 0x0026200801007387 */ /* 0x0081e80000100a00 */
[----:B0-----:R-:W2:Y:S11]  /*2f650*/  LDL.64 R8, [R1+0x70] ;  /* 0x0000700001087983 */ /* 0x001eb60000100a00 */
[----:B------:R-:W-:Y:S05]  /*2f660*/  @!UPT UIADD3 URZ, URZ, URZ, URZ ;  /* 0x0000003f3f3ff290 */ /* 0x000fea000fffe03f */
[----:B------:R-:W-:Y:S02]  /*2f670*/  STL [R1+0x100], R20 ;  /* 0x0001001401007387 */ /* 0x000fe40000100800 */
[----:B------:R-:W-:Y:S02]  /*2f680*/  STL [R1+0x2638], R18 ;  /* 0x0026381201007387 */ /* 0x000fe40000100800 */
[----:B------:R0:W-:Y:S02]  /*2f690*/  STL.64 [R1+0x2630], R16 ;  /* 0x0026301001007387 */ /* 0x0001e40000100a00 */
[----:B0-----:R-:W2:Y:S01]  /*2f6a0*/  LDL.LU R16, [R1+0x280] ;  /* 0x0002800001107983 */ /* 0x001ea20000300800 */
[----:B------:R-:W2:Y:S02]  /*2f6b0*/  LDL.LU R17, [R1+0x284] ;  /* 0x0002840001117983 */ /* 0x000ea40000300800 */
[----:B------:R-:W2:Y:S02]  /*2f6c0*/  LDL.LU R18, [R1+0x288] ;  /* 0x0002880001127983 */ /* 0x000ea40000300800 */
[----:B------:R-:W2:Y:S01]  /*2f6d0*/  LDL.LU R19, [R1+0x28c] ;  /* 0x00028c0001137983 */ /* 0x000ea20000300800 */
[----:B------:R-:W-:Y:S01]  /*2f6e0*/  MOV R15, R25 ;  /* 0x00000019000f7202 */ /* 0x000fe20000000f00 */
[----:B------:R-:W3:Y:S01]  /*2f6f0*/  LDL.LU R24, [R1+0x260] ;  /* 0x0002600001187983 */ /* 0x000ee20000300800 */
[----:B------:R-:W3:Y:S02]  /*2f700*/  LDL.LU R25, [R1+0x264] ;  /* 0x0002640001197983 */ /* 0x000ee40000300800 */
[----:B------:R-:W3:Y:S01]  /*2f710*/  LDL.LU R26, [R1+0x268] ;  /* 0x00026800011a7983 */ /* 0x000ee20000300800 */
[----:B------:R-:W-:Y:S01]  /*2f720*/  MOV R0, R23 ;  /* 0x0000001700007202 */ /* 0x000fe20000000f00 */
[----:B------:R-:W3:Y:S01]  /*2f730*/  LDL.LU R27, [R1+0x26c] ;  /* 0x00026c00011b7983 */ /* 0x000ee20000300800 */
[----:B------:R-:W-:Y:S01]  /*2f740*/  IMAD.MOV.U32 R3, RZ, RZ, R21 ;  /* 0x000000ffff037224 */ /* 0x000fe200078e0015 */
[----:B------:R-:W-:Y:S01]  /*2f750*/  MOV R2, R22 ;  /* 0x0000001600027202 */ /* 0x000fe20000000f00 */
[----:B------:R-:W4:Y:S01]  /*2f760*/  LDL.LU R20, [R1+0x1d0] ;  /* 0x0001d00001147983 */ /* 0x000f220000300800 */
[----:B------:R-:W4:Y:S01]  /*2f770*/  LDL.LU R21, [R1+0x1d4] ;  /* 0x0001d40001157983 */ /* 0x000f220000300800 */
[----:B------:R-:W4:Y:S02]  /*2f780*/  LDL.LU R22, [R1+0x1d8] ;  /* 0x0001d80001167983 */ /* 0x000f240000300800 */
[----:B------:R-:W4:Y:S02]  /*2f790*/  LDL.LU R23, [R1+0x1dc] ;  /* 0x0001dc0001177983 */ /* 0x000f240000300800 */
[----:B------:R-:W-:Y:S01]  /*2f7a0*/  STL [R1+0x2470], R0 ;  /* 0x0024700001007387 */ /* 0x000fe20000100800 */
[----:B------:R-:W-:Y:S01]  /*2f7b0*/  STL [R1+0x246c], R2 ;  /* 0x00246c0201007387 */ /* 0x000fe20000100800 */
[----:B------:R-:W-:Y:S01]  /*2f7c0*/  STL [R1+0x2468], R3 ;  /* 0x0024680301007387 */ /* 0x000fe20000100800 */
[C---:B--2---:R-:W-:Y:S01]  /*2f7d0*/  HMMA.16816.F32 R16, R4.reuse, R8, R16 ;  /* 0x000000080410723c */ /* 0x044fe20000001810 */
[----:B------:R-:W-:Y:S01]  /*2f7e0*/  IMAD.MOV.U32 R28, RZ, RZ, R8 ;  /* 0x000000ffff1c7224 */ /* 0x000fe200078e0008 */
[----:B------:R-:W-:Y:S11]  /*2f7f0*/  MOV R14, R9 ;  /* 0x00000009000e7202 */ /* 0x000ff60000000f00 */
[----:B------:R-:W-:Y:S10]  /*2f800*/  @!UPT UIADD3 URZ, URZ, URZ, URZ ;  /* 0x0000003f3f3ff290 */ /* 0x000ff4000fffe03f */
[----:B------:R-:W-:Y:S01]  /*2f810*/  STL.64 [R1+0x120], R16 ;  /* 0x0001201001007387 */ /* 0x000fe20000100a00 */
[----:B------:R0:W-:Y:S03]  /*2f820*/  STL.64 [R1+0x128], R18 ;  /* 0x0001281201007387 */ /* 0x0001e60000100a00 */
[----:B0-----:R-:W2:Y:S01]  /*2f830*/  LDL.LU R18, [R1+0x2638] ;  /* 0x0026380001127983 */ /* 0x001ea20000300800 */
[----:B------:R-:W4:Y:S02]  /*2f840*/  LDL.LU.64 R16, [R1+0x2630] ;  /* 0x0026300001107983 */ /* 0x000f240000300a00 */
[----:B------:R-:W2:Y:S02]  /*2f850*/  LDL.LU.64 R10, [R1+0x2628] ;  /* 0x00262800010a7983 */ /* 0x000ea40000300a00 */
[----:B------:R-:W2:Y:S02]  /*2f860*/  LDL.LU.64 R8, [R1+0x2620] ;  /* 0x0026200001087983 */ /* 0x000ea40000300a00 */
[----:B--2---:R-:W-:Y:S11]  /*2f870*/  HMMA.16816.F32 R8, R4, R12, R8 ;  /* 0x0000000c0408723c */ /* 0x004ff60000001808 */
[----:B------:R-:W-:Y:S11]  /*2f880*/  @!UPT UIADD3 URZ, URZ, URZ, URZ ;  /* 0x0000003f3f3ff290 */ /* 0x000ff6000fffe03f */
[----:B------:R-:W-:Y:S01]  /*2f890*/  @!UPT UIADD3 URZ, URZ, URZ, URZ ;  /* 0x0000003f3f3ff290 */ /* 0x000fe2000fffe03f */
[----:B------:R0:W-:Y:S01]  /*2f8a0*/  STL [R1+0x140], R8 ;  /* 0x0001400801007387 */ /* 0x0001e20000100800 */
[----:B------:R-:W-:Y:S02]  /*2f8b0*/  MOV R3, R11 ;  /* 0x0000000b00037202 */ /* 0x000fe40000000f00 */
[----:B------:R-:W2:Y:S01]  /*2f8c0*/  LDL R11, [R1+0x640] ;  /* 0x00064000010b7983 */ /* 0x000ea20000100800 */
[----:B------:R-:W-:Y:S01]  /*2f8d0*/  MOV R0, R9 ;  /* 0x0000000900007202 */ /* 0x000fe20000000f00 */
[----:B------:R-:W-:Y:S01]  /*2f8e0*/  IMAD.MOV.U32 R2, RZ, RZ, R10 ;  /* 0x000000ffff027224 */ /* 0x000fe200078e000a */
[----:B--2---:R1:W-:Y:S01]  /*2f8f0*/  STL [R1+0x2538], R11 ;  /* 0x0025380b01007387 */ /* 0x0043e20000100800 */
[----:B0-----:R-:W2:Y:S02]  /*2f900*/  LDL.LU R8, [R1+0x190] ;  /* 0x0001900001087983 */ /* 0x001ea40000300800 */
[----:B------:R-:W2:Y:S02]  /*2f910*/  LDL.LU R9, [R1+0x194] ;  /* 0x0001940001097983 */ /* 0x000ea40000300800 */
[----:B------:R-:W2:Y:S01]  /*2f920*/  LDL.LU R10, [R1+0x198] ;  /* 0x00019800010a7983 */ /* 0x000ea20000300800 */
[----:B-1----:R-:W-:-:S02]  /*2f930*/  MOV R11, R29 ;  /* 0x0000001d000b7202 */ /* 0x002fc40000000f00 */
[----:B------:R-:W3:Y:S04]  /*2f940*/  LDL.LU R29, [R1+0x2618] ;  /* 0x00261800011d7983 */ /* 0x000ee80000300800 */
[----:B--2---:R-:W-:Y:S01]  /*2f950*/  STL.64 [R1+0x2548], R10 ;  /* 0x0025480a01007387 */ /* 0x004fe20000100a00 */
[----:B------:R0:W-:Y:S03]  /*2f960*/  STL.64 [R1+0x2540], R8 ;  /* 0x0025400801007387 */ /* 0x0001e60000100a00 */
[----:B0-----:R-:W2:Y:S01]  /*2f970*/  LDL.LU R8, [R1+0x1a0] ;  /* 0x0001a00001087983 */ /* 0x001ea20000300800 */
[----:B------:R-:W2:Y:S02]  /*2f980*/  LDL.LU R9, [R1+0x1a4] ;  /* 0x0001a40001097983 */ /* 0x000ea40000300800 */
[----:B------:R-:W2:Y:S02]  /*2f990*/  LDL.LU R10, [R1+0x1a8] ;  /* 0x0001a800010a7983 */ /* 0x000ea40000300800 */
[----:B------:R-:W2:Y:S02]  /*2f9a0*/  LDL.LU R11, [R1+0x1ac] ;  /* 0x0001ac00010b7983 */ /* 0x000ea40000300800 */
[----:B--2---:R-:W-:Y:S01]  /*2f9b0*/  STL.64 [R1+0x2558], R10 ;  /* 0x0025580a01007387 */ /* 0x004fe20000100a00 */
[----:B------:R0:W-:Y:S02]  /*2f9c0*/  STL.64 [R1+0x2550], R8 ;  /* 0x0025500801007387 */ /* 0x0001e40000100a00 */
[----:B0-----:R-:W-:-:S02]  /*2f9d0*/  MOV R9, R15 ;  /* 0x0000000f00097202 */ /* 0x001fc40000000f00 */
[----:B------:R-:W2:Y:S01]  /*2f9e0*/  LDL R15, [R1+0x150c] ;  /* 0x00150c00010f7983 */ /* 0x000ea20000100800 */
[----:B----4-:R-:W-:Y:S03]  /*2f9f0*/  HMMA.16816.F32 R4, R4, R16, R20 ;  /* 0x000000100404723c */ /* 0x010fe60000001814 */
[----:B--2---:R-:W-:Y:S01]  /*2fa00*/  STL [R1+0x25d8], R15 ;  /* 0x0025d80f01007387 */ /* 0x004fe20000100800 */
[----:B------:R0:W-:Y:S02]  /*2fa10*/  STL.64 [R1+0x25d0], R12 ;  /* 0x0025d00c01007387 */ /* 0x0001e40000100a00 */
[----:B------:R1:W-:Y:S02]  /*2fa20*/  STL [R1+0x247c], R3 ;  /* 0x00247c0301007387 */ /* 0x0003e40000100800 */
[----:B------:R2:W-:Y:S01]  /*2fa30*/  STL [R1+0x2478], R2 ;  /* 0x0024780201007387 */ /* 0x0005e20000100800 */
[----:B------:R4:W-:Y:S01]  /*2fa40*/  STL [R1+0x2474], R0 ;  /* 0x0024740001007387 */ /* 0x0009e20000100800 */
[----:B------:R-:W3:Y:S02]  /*2fa50*/  LDL.LU.64 R22, [R1+0x2610] ;  /* 0x0026100001167983 */ /* 0x000ee40000300a00 */
[----:B------:R-:W3:Y:S02]  /*2fa60*/  LDL.LU.64 R20, [R1+0x2608] ;  /* 0x0026080001147983 */ /* 0x000ee40000300a00 */
[----:B------:R-:W-:Y:S01]  /*2fa70*/  IMAD.MOV.U32 R8, RZ, RZ, R18 ;  /* 0x000000ffff087224 */ /* 0x000fe200078e0012 */
[----:B------:R-:W-:Y:S08]  /*2fa80*/  STL.64 [R1+0x25c8], R16 ;  /* 0x0025c81001007387 */ /* 0x000ff00000100a00 */
[----:B------:R-:W-:Y:S02]  /*2fa90*/  STL.64 [R1+0x130], R4 ;  /* 0x0001300401007387 */ /* 0x000fe40000100a00 */
[----:B------:R-:W-:Y:S01]  /*2faa0*/  STL.64 [R1+0x138], R6 ;  /* 0x0001380601007387 */ /* 0x000fe20000100a00 */
[----:B0-----:R-:W-:Y:S01]  /*2fab0*/  MOV R12, R28 ;  /* 0x0000001c000c7202 */ /* 0x001fe20000000f00 */
[----:B---3--:R-:W-:Y:S11]  /*2fac0*/  HMMA.16816.F32 R24, R20, R8, R24 ;  /* 0x000000081418723c */ /* 0x008ff60000001818 */
[----:B------:R-:W-:Y:S11]  /*2fad0*/  @!UPT UIADD3 URZ, URZ, URZ, URZ ;  /* 0x0000003f3f3ff290 */ /* 0x000ff6000fffe03f */
[----:B------:R-:W-:Y:S01]  /*2fae0*/  @!UPT UIADD3 URZ, URZ, URZ, URZ ;  /* 0x0000003f3f3ff290 */ /* 0x000fe2000fffe03f */
[----:B------:R0:W-:Y:S01]  /*2faf0*/  STL [R1+0x150], R24 ;  /* 0x0001501801007387 */ /* 0x0001e20000100800 */
[----:B------:R3:W-:Y:S01]  /*2fb00*/  STL.64 [R1+0x25e0], R8 ;  /* 0x0025e00801007387 */ /* 0x0007e20000100a00 */
[----:B-1----:R-:W-:Y:S01]  /*2fb10*/  MOV R3, R25 ;  /* 0x0000001900037202 */ /* 0x002fe20000000f00 */
[----:B--2---:R-:W-:Y:S01]  /*2fb20*/  IMAD.MOV.U32 R2, RZ, RZ, R26 ;  /* 0x000000ffff027224 */ /* 0x004fe200078e001a */
[----:B----4-:R-:W-:Y:S01]  /*2fb30*/  MOV R0, R27 ;  /* 0x0000001b00007202 */ /* 0x010fe20000000f00 */
        /* <DEDUP_REMOVED lines=9> */
[----:B---3--:R-:W3:Y:S02]  /*2fbd0*/  LDL.LU R8, [R1+0x250] ;  /* 0x0002500001087983 */ /* 0x008ee40000300800 */
[----:B------:R-:W3:Y:S02]  /*2fbe0*/  LDL.LU R9, [R1+0x254] ;  /* 0x0002540001097983 */ /* 0x000ee40000300800 */
[----:B------:R-:W3:Y:S01]  /*2fbf0*/  LDL.LU R10, [R1+0x258] ;  /* 0x00025800010a7983 */ /* 0x000ee20000300800 */
[----:B------:R-:W3:Y:S01]  /*2fc00*/  LDL.LU R11, [R1+0x25c] ;  /* 0x00025c00010b7983 */ /* 0x000ee20000300800 */
[----:B------:R-:W3:Y:S01]  /*2fc10*/  LDL R7, [R1+0x1514] ;  /* 0x0015140001077983 */ /* 0x000ee20000100800 */
[----:B------:R-:W-:-:S02]  /*2fc20*/  MOV R5, R29 ;  /* 0x0000001d00057202 */ /* 0x000fc40000000f00 */
[----:B--2---:R-:W-:Y:S01]  /*2fc30*/  MOV R4, R28 ;  /* 0x0000001c00047202 */ /* 0x004fe20000000f00 */
[----:B---3--:R0:W-:Y:S01]  /*2fc40*/  STL [R1+0x2560], R7 ;  /* 0x0025600701007387 */ /* 0x0081e20000100800 */
[----:B------:R-:W2:Y:S02]  /*2fc50*/  LDL.LU R28, [R1+0x25fc] ;  /* 0x0025fc00011c7983 */ /* 0x000ea40000300800 */
[----:B------:R-:W3:Y:S02]  /*2fc60*/  LDL.LU R29, [R1+0x25f8] ;  /* 0x0025f800011d7983 */ /* 0x000ee40000300800 */
[----:B------:R-:W2:Y:S01]  /*2fc70*/  LDL.LU R6, [R1+0x1c8] ;  /* 0x0001c80001067983 */ /* 0x000ea20000300800 */
[----:B0-----:R-:W2:Y:S04]  /*2fc80*/  LDL.LU R7, [R1+0x1cc] ;  /* 0x0001cc0001077983 */ /* 0x001ea80000300800 */
[----:B--2---:R3:W-:Y:S01]  /*2fc90*/  STL.64 [R1+0x2580], R6 ;  /* 0x0025800601007387 */ /* 0x0047e20000100a00 */
[----:B------:R0:W-:Y:S01]  /*2fca0*/  STL.64 [R1+0x2578], R4 ;  /* 0x0025780401007387 */ /* 0x0001e20000100a00 */
[----:B---3--:R-:W-:-:S02]  /*2fcb0*/  MOV R6, R29 ;  /* 0x0000001d00067202 */ /* 0x008fc40000000f00 */
[----:B0-----:R-:W2:Y:S01]  /*2fcc0*/  LDL.LU R4, [R1+0x1e0] ;  /* 0x0001e00001047983 */ /* 0x001ea20000300800 */
[----:B------:R-:W-:Y:S02]  /*2fcd0*/  IMAD.MOV.U32 R5, RZ, RZ, R28 ;  /* 0x000000ffff057224 */ /* 0x000fe400078e001c */
[----:B------:R-:W3:Y:S02]  /*2fce0*/  LDL.LU R28, [R1+0x25f4] ;  /* 0x0025f400011c7983 */ /* 0x000ee40000300800 */
[----:B------:R-:W2:Y:S01]  /*2fcf0*/  LDL.LU R29, [R1+0x25f0] ;  /* 0x0025f000011d7983 */ /* 0x000ea20000300800 */
[----:B------:R-:W2:Y:S04]  /*2fd00*/  LDL.LU R7, [R1+0x1ec] ;  /* 0x0001ec0001077983 */ /* 0x000ea80000300800 */
[----:B--2---:R-:W-:Y:S01]  /*2fd10*/  STL.64 [R1+0x2590], R6 ;  /* 0x0025900601007387 */ /* 0x004fe20000100a00 */
[----:B------:R0:W-:Y:S03]  /*2fd20*/  STL.64 [R1+0x2588], R4 ;  /* 0x0025880401007387 */ /* 0x0001e60000100a00 */
[----:B0-----:R-:W2:Y:S01]  /*2fd30*/  LDL.LU R4, [R1+0x1f0] ;  /* 0x0001f00001047983 */ /* 0x001ea20000300800 */
[----:B------:R-:W2:Y:S01]  /*2fd40*/  LDL.LU R5, [R1+0x1f4] ;  /* 0x0001f40001057983 */ /* 0x000ea20000300800 */
[----:B---3--:R-:W-:Y:S01]  /*2fd50*/  MOV R6, R28 ;  /* 0x0000001c00067202 */ /* 0x008fe20000000f00 */
[----:B------:R-:W-:Y:S01]  /*2fd60*/  IMAD.MOV.U32 R7, RZ, RZ, R29 ;  /* 0x000000ffff077224 */ /* 0x000fe200078e001d */
[----:B------:R-:W3:Y:S01]  /*2fd70*/  LDL.LU R28, [R1+0x25ec] ;  /* 0x0025ec00011c7983 */ /* 0x000ee20000300800 */
[----:B------:R-:W3:Y:S03]  /*2fd80*/  LDL.LU R29, [R1+0x25e8] ;  /* 0x0025e800011d7983 */ /* 0x000ee60000300800 */
[----:B------:R-:W-:Y:S01]  /*2fd90*/  STL.64 [R1+0x25a0], R6 ;  /* 0x0025a00601007387 */ /* 0x000fe20000100a00 */
[----:B------:R-:W-:-:S03]  /*2fda0*/  IMAD.MOV.U32 R13, RZ, RZ, R14 ;  /* 0x000000ffff0d7224 */ /* 0x000fc600078e000e */
[----:B--2---:R0:W-:Y:S04]  /*2fdb0*/  STL.64 [R1+0x2598], R4 ;  /* 0x0025980401007387 */ /* 0x0041e80000100a00 */
[----:B0-----:R-:W2:Y:S01]  /*2fdc0*/  LDL.LU R4, [R1+0x200] ;  /* 0x0002000001047983 */ /* 0x001ea20000300800 */
[----:B------:R-:W2:Y:S02]  /*2fdd0*/  LDL.LU R5, [R1+0x204] ;  /* 0x0002040001057983 */ /* 0x000ea40000300800 */
[----:B------:R-:W2:Y:S02]  /*2fde0*/  LDL.LU R6, [R1+0x208] ;  /* 0x0002080001067983 */ /* 0x000ea40000300800 */
[----:B------:R-:W2:Y:S01]  /*2fdf0*/  LDL.LU R7, [R1+0x20c] ;  /* 0x00020c0001077983 */ /* 0x000ea20000300800 */
[C---:B------:R-:W-:Y:S01]  /*2fe00*/  HMMA.16816.F32 R12, R20.reuse, R12, R8 ;  /* 0x0000000c140c723c */ /* 0x040fe20000001808 */
[----:B--2---:R-:W-:Y:S01]  /*2fe10*/  STL.64 [R1+0x25b0], R6 ;  /* 0x0025b00601007387 */ /* 0x004fe20000100a00 */
[----:B------:R0:W-:Y:S03]  /*2fe20*/  STL.64 [R1+0x25a8], R4 ;  /* 0x0025a80401007387 */ /* 0x0001e60000100a00 */
[----:B0-----:R-:W2:Y:S01]  /*2fe30*/  LDL.LU R4, [R1+0x220] ;  /* 0x0002200001047983 */ /* 0x001ea20000300800 */
[----:B------:R-:W2:Y:S02]  /*2fe40*/  LDL.LU R5, [R1+0x224] ;  /* 0x0002240001057983 */ /* 0x000ea40000300800 */
[----:B------:R-:W-:Y:S02]  /*2fe50*/  STL [R1+0x2498], R0 ;  /* 0x0024980001007387 */ /* 0x000fe40000100800 */
[----:B------:R-:W-:Y:S01]  /*2fe60*/  STL [R1+0x2494], R2 ;  /* 0x0024940201007387 */ /* 0x000fe20000100800 */
[----:B------:R-:W-:Y:S01]  /*2fe70*/  STL [R1+0x2490], R3 ;  /* 0x0024900301007387 */ /* 0x000fe20000100800 */
[----:B------:R-:W2:Y:S11]  /*2fe80*/  LDL.LU.64 R8, [R1+0x25e0] ;  /* 0x0025e00001087983 */ /* 0x000eb60000300a00 */
[----:B------:R-:W-:Y:S02]  /*2fe90*/  STL.64 [R1+0x1d0], R12 ;  /* 0x0001d00c01007387 */ /* 0x000fe40000100a00 */
[----:B------:R0:W-:Y:S02]  /*2fea0*/  STL.64 [R1+0x1d8], R14 ;  /* 0x0001d80e01007387 */ /* 0x0001e40000100a00 */
[----:B0-----:R-:W2:Y:S01]  /*2feb0*/  LDL.LU R15, [R1+0x25d8] ;  /* 0x0025d800010f7983 */ /* 0x001ea20000300800 */
[----:B------:R-:W4:Y:S02]  /*2fec0*/  LDL.LU.64 R12, [R1+0x25d0] ;  /* 0x0025d000010c7983 */ /* 0x000f240000300a00 */
[C---:B----4-:R-:W-:Y:S11]  /*2fed0*/  HMMA.16816.F32 R16, R20.reuse, R12, R16 ;  /* 0x0000000c1410723c */ /* 0x050ff60000001810 */
[----:B------:R-:W-:Y:S11]  /*2fee0*/  @!UPT UIADD3 URZ, URZ, URZ, URZ ;  /* 0x0000003f3f3ff290 */ /* 0x000ff6000fffe03f */
[----:B------:R-:W-:Y:S01]  /*2fef0*/  @!UPT UIADD3 URZ, URZ, URZ, URZ ;  /* 0x0000003f3f3ff290 */ /* 0x000fe2000fffe03f */
[----:B------:R0:W-:Y:S01]  /*2ff00*/  STL.64 [R1+0x210], R16 ;  /* 0x0002101001007387 */ /* 0x0001e20000100a00 */
[----:B------:R-:W-:Y:S03]  /*2ff10*/  STL.64 [R1+0x218], R18 ;  /* 0x0002181201007387 */ /* 0x000fe60000100a00 */
[----:B0-----:R-:W4:Y:S01]  /*2ff20*/  LDL.LU.64 R16, [R1+0x25c8] ;  /* 0x0025c80001107983 */ /* 0x001f220000300a00 */
[----:B---3--:R-:W-:Y:S02]  /*2ff30*/  MOV R6, R29 ;  /* 0x0000001d00067202 */ /* 0x008fe40000000f00 */
[----:B------:R-:W-:Y:S01]  /*2ff40*/  MOV R7, R28 ;  /* 0x0000001c00077202 */ /* 0x000fe20000000f00 */
[----:B----4-:R-:W-:Y:S01]  /*2ff50*/  HMMA.16816.F32 R20, R20, R16, R24 ;  /* 0x000000101414723c */ /* 0x010fe20000001818 */
[----:B------:R-:W2:Y:S01]  /*2ff60*/  LDL.LU.64 R26, [R1+0x25c0] ;  /* 0x0025c000011a7983 */ /* 0x000ea20000300a00 */
[----:B------:R-:W2:Y:S11]  /*2ff70*/  LDL.LU.64 R24, [R1+0x25b8] ;  /* 0x0025b80001187983 */ /* 0x000eb60000300a00 */
[----:B------:R-:W-:Y:S10]  /*2ff80*/  @!UPT UIADD3 URZ, URZ, URZ, URZ ;  /* 0x0000003f3f3ff290 */ /* 0x000ff4000fffe03f */
[----:B------:R0:W-:Y:S01]  /*2ff90*/  STL [R1+0x230], R20 ;  /* 0x0002301401007387 */ /* 0x0001e20000100800 */
[----:B------:R-:W-:-:S03]  /*2ffa0*/  IMAD.MOV.U32 R0, RZ, RZ, R21 ;  /* 0x000000ffff007224 */ /* 0x000fc600078e0015 */
[----:B0-----:R-:W3:Y:S01]  /*2ffb0*/  LDL.LU.64 R20, [R1+0x70] ;  /* 0x0000700001147983 */ /* 0x001ee20000300a00 */
[C---:B--2---:R-:W-:Y:S11]  /*2ffc0*/  HMMA.16816.F32 R4, R24.reuse, R8, R4 ;  /* 0x000000081804723c */ /* 0x044ff60000001804 */
[----:B------:R-:W-:Y:S11]  /*2ffd0*/  @!UPT UIADD3 URZ, URZ, URZ, URZ ;  /* 0x0000003f3f3ff290 */ /* 0x000ff6000fffe03f */
[----:B------:R-:W-:Y:S01]  /*2ffe0*/  @!UPT UIADD3 URZ, URZ, URZ, URZ ;  /* 0x0000003f3f3ff290 */ /* 0x000fe2000fffe03f */
        /* <DEDUP_REMOVED lines=23> */
[----:B------:R-:W-:Y:S07]  /*30160*/  @!UPT UIADD3 URZ, URZ, URZ, URZ ;  /* 0x0000003f3f3ff290 */ /* 0x000fee000fffe03f */
[----:B------:R-:W-:Y:S01]  /*30170*/  MOV R28, R27 ;  /* 0x0000001b001c7202 */ /* 0x000fe20000000f00 */
[----:B------:R-:W-:Y:S01]  /*30180*/  IMAD.MOV.U32 R29, RZ, RZ, R26 ;  /* 0x000000ffff1d7224 */ /* 0x000fe200078e001a */
[----:B------:R0:W-:Y:S04]  /*30190*/  STL.64 [R1+0x1f0], R24 ;  /* 0x0001f01801007387 */ /* 0x0001e80000100a00 */
[----:B0-----:R-:W3:Y:S01]  /*301a0*/  LDL.LU.64 R24, [R1+0x40] ;  /* 0x0000400001187983 */ /* 0x001ee20000300a00 */
[----:B------:R-:W-:Y:S02]  /*301b0*/  STL [R1+0x2394], R28 ;  /* 0x0023941c01007387 */ /* 0x000fe40000100800 */
[----:B------:R-:W-:Y:S01]  /*301c0*/  STL [R1+0x2390], R29 ;  /* 0x0023901d01007387 */ /* 0x000fe20000100800 */
[C---:B--2---:R-:W-:Y:S01]  /*301d0*/  HMMA.16816.F32 R8, R16.reuse, R8, R4 ;  /* 0x000000081008723c */ /* 0x044fe20000001804 */
[----:B------:R-:W2:Y:S11]  /*301e0*/  LDL.LU R7, [R1+0x2560] ;  /* 0x0025600001077983 */ /* 0x000eb60000300800 */
[----:B------:R-:W-:Y:S11]  /*301f0*/  @!UPT UIADD3 URZ, URZ, URZ, URZ ;  /* 0x0000003f3f3ff290 */ /* 0x000ff6000fffe03f */
[----:B------:R-:W-:Y:S01]  /*30200*/  STL.64 [R1+0x270], R8 ;  /* 0x0002700801007387 */ /* 0x000fe20000100a00 */
[----:B------:R0:W-:Y:S03]  /*30210*/  STL.64 [R1+0x278], R10 ;  /* 0x0002780a01007387 */ /* 0x0001e60000100a00 */
[----:B0-----:R-:W4:Y:S01]  /*30220*/  LDL.LU.64 R10, [R1+0x2558] ;  /* 0x00255800010a7983 */ /* 0x001f220000300a00 */
[----:B------:R-:W4:Y:S02]  /*30230*/  LDL.LU.64 R8, [R1+0x2550] ;  /* 0x0025500001087983 */ /* 0x000f240000300a00 */
[----:B----4-:R-:W-:Y:S11]  /*30240*/  HMMA.16816.F32 R8, R16, R20, R8 ;  /* 0x000000141008723c */ /* 0x010ff60000001808 */
[----:B------:R-:W-:Y:S11]  /*30250*/  @!UPT UIADD3 URZ, URZ, URZ, URZ ;  /* 0x0000003f3f3ff290 */ /* 0x000ff6000fffe03f */
[----:B------:R-:W-:Y:S01]  /*30260*/  @!UPT UIADD3 URZ, URZ, URZ, URZ ;  /* 0x0000003f3f3ff290 */ /* 0x000fe2000fffe03f */
[----:B------:R-:W-:Y:S01]  /*30270*/  STL.64 [R1+0x250], R8 ;  /* 0x0002500801007387 */ /* 0x000fe20000100a00 */
[----:B------:R0:W-:Y:S03]  /*30280*/  STL.64 [R1+0x258], R10 ;  /* 0x0002580a01007387 */ /* 0x0001e60000100a00 */
[----:B0-----:R-:W4:Y:S01]  /*30290*/  LDL.LU.64 R10, [R1+0x2548] ;  /* 0x00254800010a7983 */ /* 0x001f220000300a00 */
[----:B------:R-:W4:Y:S01]  /*302a0*/  LDL.LU.64 R8, [R1+0x2540] ;  /* 0x0025400001087983 */ /* 0x000f220000300a00 */
[----:B------:R-:W-:Y:S02]  /*302b0*/  MOV R2, R22 ;  /* 0x0000001600027202 */ /* 0x000fe40000000f00 */
[----:B------:R-:W-:Y:S02]  /*302c0*/  MOV R3, R23 ;  /* 0x0000001700037202 */ /* 0x000fe40000000f00 */
[----:B------:R-:W-:Y:S01]  /*302d0*/  MOV R5, R20 ;  /* 0x0000001400057202 */ /* 0x000fe20000000f00 */
[----:B------:R-:W-:-:S02]  /*302e0*/  IMAD.MOV.U32 R4, RZ, RZ, R21 ;  /* 0x000000ffff047224 */ /* 0x000fc400078e0015 */
[----:B------:R4:W-:Y:S02]  /*302f0*/  LDSM.16.MT88.4 R20, [R15+0xc080] ;  /* 0x00c080000f14783b */ /* 0x0009e40000004200 */
[C---:B----4-:R-:W-:Y:S02]  /*30300*/  HMMA.16816.F32 R12, R16.reuse, R12, R8 ;  /* 0x0000000c100c723c */ /* 0x050fe40000001808 */
[----:B------:R-:W4:Y:S11]  /*30310*/  LDL.LU R11, [R1+0x2538] ;  /* 0x00253800010b7983 */ /* 0x000f360000300800 */
[----:B------:R-:W-:Y:S10]  /*30320*/  @!UPT UIADD3 URZ, URZ, URZ, URZ ;  /* 0x0000003f3f3ff290 */ /* 0x000ff4000fffe03f */
[----:B------:R-:W-:Y:S01]  /*30330*/  STL.64 [R1+0x260], R12 ;  /* 0x0002600c01007387 */ /* 0x000fe20000100a00 */
[----:B------:R-:W-:Y:S03]  /*30340*/  STL.64 [R1+0x268], R14 ;  /* 0x0002680e01007387 */ /* 0x000fe60000100a00 */
[----:B----4-:R-:W0:Y:S02]  /*30350*/  LDSM.16.MT88.4 R12, [R11+0xd000] ;  /* 0x00d000000b0c783b */ /* 0x010e240000004200 */
[----:B------:R-:W1:Y:S02]  /*30360*/  LDSM.16.MT88.4 R8, [R11+0xd080] ;  /* 0x00d080000b08783b */ /* 0x000e640000004200 */
[----:B0-----:R-:W-:Y:S02]  /*30370*/  STL.64 [R1+0x24f8], R14 ;  /* 0x0024f80e01007387 */ /* 0x001fe40000100a00 */
[----:B------:R0:W-:Y:S02]  /*30380*/  STL.64 [R1+0x24f0], R12 ;  /* 0x0024f00c01007387 */ /* 0x0001e40000100a00 */
[----:B0-----:R-:W3:Y:S01]  /*30390*/  LDL.LU R12, [R1+0x180] ;  /* 0x00018000010c7983 */ /* 0x001ee20000300800 */
[----:B------:R-:W3:Y:S02]  /*303a0*/  LDL.LU R13, [R1+0x184] ;  /* 0x00018400010d7983 */ /* 0x000ee40000300800 */
[----:B------:R-:W3:Y:S02]  /*303b0*/  LDL.LU R14, [R1+0x188] ;  /* 0x00018800010e7983 */ /* 0x000ee40000300800 */
[----:B------:R-:W3:Y:S01]  /*303c0*/  LDL.LU R15, [R1+0x18c] ;  /* 0x00018c00010f7983 */ /* 0x000ee20000300800 */
[----:B-1----:R-:W-:Y:S01]  /*303d0*/  STL.64 [R1+0x24b8], R10 ;  /* 0x0024b80a01007387 */ /* 0x002fe20000100a00 */
[----:B------:R3:W-:Y:S02]  /*303e0*/  STL.64 [R1+0x24b0], R8 ;  /* 0x0024b00801007387 */ /* 0x0007e40000100a00 */
[----:B---3--:R-:W-:Y:S01]  /*303f0*/  HMMA.16816.F32 R8, R16, R24, R12 ;  /* 0x000000181008723c */ /* 0x008fe2000000180c */
[----:B--2---:R-:W0:Y:S11]  /*30400*/  LDSM.16.MT88.4 R16, [R7+0xd000] ;  /* 0x00d000000710783b */ /* 0x004e360000004200 */
[----:B------:R-:W-:Y:S11]  /*30410*/  @!UPT UIADD3 URZ, URZ, URZ, URZ ;  /* 0x0000003f3f3ff290 */ /* 0x000ff6000fffe03f */
[----:B------:R-:W-:Y:S01]  /*30420*/  STL.64 [R1+0x240], R8 ;  /* 0x0002400801007387 */ /* 0x000fe20000100a00 */
[----:B------:R-:W-:Y:S03]  /*30430*/  STL.64 [R1+0x248], R10 ;  /* 0x0002480a01007387 */ /* 0x000fe60000100a00 */
[----:B0-----:R-:W-:Y:S01]  /*30440*/  STL.64 [R1+0x2488], R18 ;  /* 0x0024881201007387 */ /* 0x001fe20000100a00 */
[----:B------:R0:W-:Y:S03]  /*30450*/  STL.64 [R1+0x2480], R16 ;  /* 0x0024801001007387 */ /* 0x0001e60000100a00 */
[----:B0-----:R-:W2:Y:S01]  /*30460*/  LDL.LU.64 R16, [R1+0x60] ;  /* 0x0000600001107983 */ /* 0x001ea20000300a00 */
[----:B------:R-:W3:Y:S01]  /*30470*/  LDL.64 R18, [R1+0x68] ;  /* 0x0000680001127983 */ /* 0x000ee20000100a00 */
[----:B------:R-:W-:-:S02]  /*30480*/  MOV R29, R24 ;  /* 0x00000018001d7202 */ /* 0x000fc40000000f00 */
[----:B------:R-:W-:Y:S02]  /*30490*/  MOV R28, R25 ;  /* 0x00000019001c7202 */ /* 0x000fe40000000f00 */
[----:B------:R-:W0:Y:S04]  /*304a0*/  LDSM.16.MT88.4 R24, [R7+0xd080] ;  /* 0x00d080000718783b */ /* 0x000e280000004200 */
[----:B---3--:R-:W-:Y:S01]  /*304b0*/  STL.64 [R1+0x2518], R18 ;  /* 0x0025181201007387 */ /* 0x008fe20000100a00 */
[----:B--2---:R-:W-:Y:S02]  /*304c0*/  STL.64 [R1+0x2510], R16 ;  /* 0x0025101001007387 */ /* 0x004fe40000100a00 */
        /* <DEDUP_REMOVED lines=10> */
[----:B------:R-:W-:Y:S01]  /*30570*/  IMAD.MOV.U32 R16, RZ, RZ, R5 ;  /* 0x000000ffff107224 */ /* 0x000fe200078e0005 */
[----:B------:R-:W-:Y:S01]  /*30580*/  MOV R17, R4 ;  /* 0x0000000400117202 */ /* 0x000fe20000000f00 */
[----:B------:R-:W3:Y:S04]  /*30590*/  LDL R7, [R1+0x1510] ;  /* 0x0015100001077983 */ /* 0x000ee80000100800 */
[----:B------:R-:W-:Y:S04]  /*305a0*/  STL.64 [R1+0x2530], R16 ;  /* 0x0025301001007387 */ /* 0x000fe80000100a00 */
[----:B--2---:R-:W-:Y:S01]  /*305b0*/  STL.64 [R1+0x2508], R14 ;  /* 0x0025080e01007387 */ /* 0x004fe20000100a00 */
[----:B----4-:R0:W-:Y:S03]  /*305c0*/  STL.64 [R1+0x2500], R12 ;  /* 0x0025000c01007387 */ /* 0x0101e60000100a00 */
[----:B---3--:R-:W1:Y:S04]  /*305d0*/  LDSM.16.MT88.4 R4, [R7+0xd000] ;  /* 0x00d000000704783b */ /* 0x008e680000004200 */
        /* <DEDUP_REMOVED lines=8> */
[----:B---3--:R-:W-:Y:S01]  /*30660*/  STL.64 [R1+0x2528], R14 ;  /* 0x0025280e01007387 */ /* 0x008fe20000100a00 */
[----:B--2---:R0:W-:Y:S03]  /*30670*/  STL.64 [R1+0x2520], R12 ;  /* 0x0025200c01007387 */ /* 0x0041e60000100a00 */
[----:B0-----:R-:W2:Y:S01]  /*30680*/  LDL.LU R12, [R1+0x170] ;  /* 0x00017000010c7983 */ /* 0x001ea20000300800 */
[----:B------:R-:W2:Y:S02]  /*30690*/  LDL.LU R13, [R1+0x174] ;  /* 0x00017400010d7983 */ /* 0x000ea40000300800 */
[----:B------:R-:W2:Y:S02]  /*306a0*/  LDL.LU R14, [R1+0x178] ;  /* 0x00017800010e7983 */ /* 0x000ea40000300800 */
[----:B------:R-:W2:Y:S01]  /*306b0*/  LDL.LU R15, [R1+0x17c] ;  /* 0x00017c00010f7983 */ /* 0x000ea20000300800 */
[----:B------:R-:W-:Y:S01]  /*306c0*/  STL.64 [R1+0x24c8], R26 ;  /* 0x0024c81a01007387 */ /* 0x000fe20000100a00 */
[----:B------:R0:W-:Y:S03]  /*306d0*/  STL.64 [R1+0x24c0], R24 ;  /* 0x0024c01801007387 */ /* 0x0001e60000100a00 */
        /* <DEDUP_REMOVED lines=16> */
[----:B0-----:R-:W4:Y:S01]  /*307e0*/  LDL.LU.64 R8, [R1+0x50] ;  /* 0x0000500001087983 */ /* 0x001f220000300a00 */
[----:B------:R-:W2:Y:S02]  /*307f0*/  LDL.64 R10, [R1+0x58] ;  /* 0x00005800010a7983 */ /* 0x000ea40000100a00 */
[----:B-1----:R0:W-:Y:S02]  /*30800*/  STL.64 [R1+0x23e8], R6 ;  /* 0x0023e80601007387 */ /* 0x0021e40000100a00 */
[----:B------:R-:W-:Y:S01]  /*30810*/  STL.64 [R1+0x23e0], R4 ;  /* 0x0023e00401007387 */ /* 0x000fe20000100a00 */
[----:B0-----:R-:W3:Y:S04]  /*30820*/  LDL R6, [R1+0x48] ;  /* 0x0000480001067983 */ /* 0x001ee80000100800 */
[----:B------:R-:W3:Y:S01]  /*30830*/  LDL R7, [R1+0x4c] ;  /* 0x00004c0001077983 */ /* 0x000ee20000100800 */
[C---:B----4-:R-:W-:Y:S11]  /*30840*/  HMMA.16816.F32 R16, R20.reuse, R8, R16 ;  /* 0x000000081410723c */ /* 0x050ff60000001810 */
[----:B------:R-:W-:Y:S11]  /*30850*/  @!UPT UIADD3 URZ, URZ, URZ, URZ ;  /* 0x0000003f3f3ff290 */ /* 0x000ff6000fffe03f */
[----:B------:R-:W-:Y:S01]  /*30860*/  @!UPT UIADD3 URZ, URZ, URZ, URZ ;  /* 0x0000003f3f3ff290 */ /* 0x000fe2000fffe03f */
[----:B------:R0:W-:Y:S01]  /*30870*/  STL.64 [R1+0x310], R16 ;  /* 0x0003101001007387 */ /* 0x0001e20000100a00 */
[----:B------:R1:W-:Y:S03]  /*30880*/  STL.64 [R1+0x318], R18 ;  /* 0x0003181201007387 */ /* 0x0003e60000100a00 */
[----:B0-----:R-:W1:Y:S02]  /*30890*/  LDL.LU.64 R16, [R1+0x2530] ;  /* 0x0025300001107983 */ /* 0x001e640000300a00 */
[C---:B-1----:R-:W-:Y:S02]  /*308a0*/  HMMA.16816.F32 R16, R20.reuse, R16, R12 ;  /* 0x000000101410723c */ /* 0x042fe4000000180c */
[----:B------:R-:W4:Y:S01]  /*308b0*/  LDL.LU.64 R14, [R1+0x2528] ;  /* 0x00252800010e7983 */ /* 0x000f220000300a00 */
[----:B------:R-:W4:Y:S11]  /*308c0*/  LDL.LU.64 R12, [R1+0x2520] ;  /* 0x00252000010c7983 */ /* 0x000f360000300a00 */
[----:B------:R-:W-:Y:S09]  /*308d0*/  @!UPT UIADD3 URZ, URZ, URZ, URZ ;  /* 0x0000003f3f3ff290 */ /* 0x000ff2000fffe03f */
[----:B------:R-:W-:Y:S01]  /*308e0*/  STL.64 [R1+0x320], R16 ;  /* 0x0003201001007387 */ /* 0x000fe20000100a00 */
[----:B------:R0:W-:Y:S03]  /*308f0*/  STL.64 [R1+0x328], R18 ;  /* 0x0003281201007387 */ /* 0x0001e60000100a00 */
[----:B0-----:R-:W2:Y:S01]  /*30900*/  LDL.LU.64 R18, [R1+0x2518] ;  /* 0x0025180001127983 */ /* 0x001ea20000300a00 */
        /* <DEDUP_REMOVED lines=8> */
[----:B------:R-:W-:Y:S01]  /*30990*/  MOV R4, R29 ;  /* 0x0000001d00047202 */ /* 0x000fe20000000f00 */
[----:B------:R-:W-:-:S07]  /*309a0*/  IMAD.MOV.U32 R5, RZ, RZ, R28 ;  /* 0x000000ffff057224 */ /* 0x000fce00078e001c */
[----:B----4-:R-:W-:Y:S01]  /*309b0*/  HMMA.16816.F32 R20, R20, R4, R12 ;  /* 0x000000041414723c */ /* 0x010fe2000000180c */
[----:B------:R-:W4:Y:S01]  /*309c0*/  LDL.LU.64 R14, [R1+0x24f8] ;  /* 0x0024f800010e7983 */ /* 0x000f220000300a00 */
[----:B------:R-:W4:Y:S05]  /*309d0*/  LDL.LU.64 R12, [R1+0x24f0] ;  /* 0x0024f000010c7983 */ /* 0x000f2a0000300a00 */
[----:B--2---:R-:W-:Y:S02]  /*309e0*/  MOV R5, R10 ;  /* 0x0000000a00057202 */ /* 0x004fe40000000f00 */
[----:B------:R-:W-:Y:S11]  /*309f0*/  MOV R4, R11 ;  /* 0x0000000b00047202 */ /* 0x000ff60000000f00 */
[----:B------:R-:W-:Y:S03]  /*30a00*/  @!UPT UIADD3 URZ, URZ, URZ, URZ ;  /* 0x0000003f3f3ff290 */ /* 0x000fe6000fffe03f */
[----:B------:R-:W-:Y:S01]  /*30a10*/  STL.64 [R1+0x300], R20 ;  /* 0x0003001401007387 */ /* 0x000fe20000100a00 */
[----:B------:R0:W-:Y:S03]  /*30a20*/  STL.64 [R1+0x308], R22 ;  /* 0x0003081601007387 */ /* 0x0001e60000100a00 */
[----:B0-----:R-:W2:Y:S04]  /*30a30*/  LDL R22, [R1+0x78] ;  /* 0x0000780001167983 */ /* 0x001ea80000100800 */
[----:B------:R-:W2:Y:S01]  /*30a40*/  LDL R23, [R1+0x7c] ;  /* 0x00007c0001177983 */ /* 0x000ea20000100800 */
[C---:B----4-:R-:W-:Y:S03]  /*30a50*/  HMMA.16816.F32 R24, R12.reuse, R10, R24 ;  /* 0x0000000a0c18723c */ /* 0x050fe60000001818 */
[----:B------:R-:W3:Y:S01]  /*30a60*/  LDL.LU.64 R10, [R1+0x24e8] ;  /* 0x0024e800010a7983 */ /* 0x000ee20000300a00 */
[----:B------:R-:W3:Y:S11]  /*30a70*/  LDL.LU.64 R8, [R1+0x24e0] ;  /* 0x0024e00001087983 */ /* 0x000ef60000300a00 */
[----:B------:R-:W-:Y:S08]  /*30a80*/  @!UPT UIADD3 URZ, URZ, URZ, URZ ;  /* 0x0000003f3f3ff290 */ /* 0x000ff0000fffe03f */
[----:B------:R0:W-:Y:S01]  /*30a90*/  STL.64 [R1+0x220], R24 ;  /* 0x0002201801007387 */ /* 0x0001e20000100a00 */
[----:B------:R-:W-:Y:S01]  /*30aa0*/  IMAD.MOV.U32 R28, RZ, RZ, R26 ;  /* 0x000000ffff1c7224 */ /* 0x000fe200078e001a */
[----:B------:R-:W-:Y:S02]  /*30ab0*/  MOV R29, R27 ;  /* 0x0000001b001d7202 */ /* 0x000fe40000000f00 */
[----:B------:R-:W2:Y:S04]  /*30ac0*/  LDL.LU.64 R26, [R1+0x24d8] ;  /* 0x0024d800011a7983 */ /* 0x000ea80000300a00 */
[----:B0-----:R-:W2:Y:S01]  /*30ad0*/  LDL.LU.64 R24, [R1+0x24d0] ;  /* 0x0024d00001187983 */ /* 0x001ea20000300a00 */
        /* <DEDUP_REMOVED lines=8> */
[----:B------:R-:W-:Y:S02]  /*30b60*/  STL.64 [R1+0x24a0], R22 ;  /* 0x0024a01601007387 */ /* 0x000fe40000100a00 */
[----:B------:R0:W-:Y:S01]  /*30b70*/  STL.64 [R1+0x24a8], R18 ;  /* 0x0024a81201007387 */ /* 0x0001e20000100a00 */
[----:B------:R-:W4:Y:S01]  /*30b80*/  LDL.LU R16, [R1+0x80] ;  /* 0x0000800001107983 */ /* 0x000f220000300800 */
[C---:B--2---:R-:W-:Y:S08]  /*30b90*/  HMMA.16816.F32 R24, R12.reuse, R18, R24 ;  /* 0x000000120c18723c */ /* 0x044ff00000001818 */
[----:B---3--:R-:W-:Y:S11]  /*30ba0*/  HMMA.16816.F32 R12, R12, R6, R8 ;  /* 0x000000060c0c723c */ /* 0x008ff60000001808 */
[----:B------:R-:W-:Y:S04]  /*30bb0*/  @!UPT UIADD3 URZ, URZ, URZ, URZ ;  /* 0x0000003f3f3ff290 */ /* 0x000fe8000fffe03f */
[----:B------:R1:W-:Y:S01]  /*30bc0*/  STL.64 [R1+0x1e0], R24 ;  /* 0x0001e01801007387 */ /* 0x0003e20000100a00 */
[----:B------:R2:W-:Y:S02]  /*30bd0*/  STL.64 [R1+0x1e8], R26 ;  /* 0x0001e81a01007387 */ /* 0x0005e40000100a00 */
[----:B------:R-:W4:Y:S02]  /*30be0*/  LDL.LU R17, [R1+0x84] ;  /* 0x0000840001117983 */ /* 0x000f240000300800 */
[----:B0-----:R-:W4:Y:S01]  /*30bf0*/  LDL.LU R18, [R1+0x88] ;  /* 0x0000880001127983 */ /* 0x001f220000300800 */
[----:B------:R-:W4:Y:S04]  /*30c00*/  LDL.LU R19, [R1+0x8c] ;  /* 0x00008c0001137983 */ /* 0x000f280000300800 */
[----:B-1----:R-:W3:Y:S01]  /*30c10*/  LDL.LU R24, [R1] ;  /* 0x0000000001187983 */ /* 0x002ee20000300800 */
[----:B------:R-:W3:Y:S02]  /*30c20*/  LDL.LU R25, [R1+0x4] ;  /* 0x0000040001197983 */ /* 0x000ee40000300800 */
[----:B--2---:R-:W3:Y:S02]  /*30c30*/  LDL.LU R26, [R1+0x8] ;  /* 0x00000800011a7983 */ /* 0x004ee40000300800 */
[----:B------:R-:W3:Y:S01]  /*30c40*/  LDL.LU R27, [R1+0xc] ;  /* 0x00000c00011b7983 */ /* 0x000ee20000300800 */
[----:B------:R-:W4:Y:S01]  /*30c50*/  LDL.LU.64 R10, [R1+0x24b8] ;  /* 0x0024b800010a7983 */ /* 0x000f220000300a00 */
[----:B------:R-:W4:Y:S01]  /*30c60*/  LDL.LU.64 R8, [R1+0x24b0] ;  /* 0x0024b00001087983 */ /* 0x000f220000300a00 */
[----:B------:R-:W-:Y:S01]  /*30c70*/  MOV R22, R5 ;  /* 0x0000000500167202 */ /* 0x000fe20000000f00 */
[----:B------:R-:W-:Y:S01]  /*30c80*/  IMAD.MOV.U32 R23, RZ, RZ, R4 ;  /* 0x000000ffff177224 */ /* 0x000fe200078e0004 */
[----:B------:R0:W-:Y:S01]  /*30c90*/  STL.64 [R1+0x1c0], R12 ;  /* 0x0001c00c01007387 */ /* 0x0001e20000100a00 */
[----:B------:R1:W-:Y:S03]  /*30ca0*/  STL.64 [R1+0x1c8], R14 ;  /* 0x0001c80e01007387 */ /* 0x0003e60000100a00 */
[----:B0-----:R-:W2:Y:S01]  /*30cb0*/  LDL.LU R12, [R1+0x30] ;  /* 0x00003000010c7983 */ /* 0x001ea20000300800 */
[----:B------:R-:W2:Y:S02]  /*30cc0*/  LDL.LU R13, [R1+0x34] ;  /* 0x00003400010d7983 */ /* 0x000ea40000300800 */
[----:B-1----:R-:W2:Y:S02]  /*30cd0*/  LDL.LU R14, [R1+0x38] ;  /* 0x00003800010e7983 */ /* 0x002ea40000300800 */
[----:B------:R-:W2:Y:S01]  /*30ce0*/  LDL.LU R15, [R1+0x3c] ;  /* 0x00003c00010f7983 */ /* 0x000ea20000300800 */
[C---:B----4-:R-:W-:Y:S01]  /*30cf0*/  HMMA.16816.F32 R20, R8.reuse, R22, R16 ;  /* 0x000000160814723c */ /* 0x050fe20000001810 */
[----:B------:R-:W4:Y:S11]  /*30d00*/  LDL.LU.64 R18, [R1+0x24a8] ;  /* 0x0024a80001127983 */ /* 0x000f360000300a00 */
[----:B------:R-:W-:Y:S11]  /*30d10*/  @!UPT UIADD3 URZ, URZ, URZ, URZ ;  /* 0x0000003f3f3ff290 */ /* 0x000ff6000fffe03f */
[----:B------:R-:W-:Y:S01]  /*30d20*/  STL.64 [R1+0x1b0], R20 ;  /* 0x0001b01401007387 */ /* 0x000fe20000100a00 */
[----:B------:R0:W-:Y:S03]  /*30d30*/  STL.64 [R1+0x1b8], R22 ;  /* 0x0001b81601007387 */ /* 0x0001e60000100a00 */
[----:B0-----:R-:W2:Y:S02]  /*30d40*/  LDL.LU.64 R22, [R1+0x24a0] ;  /* 0x0024a00001167983 */ /* 0x001ea40000300a00 */
[----:B--2---:R-:W-:Y:S02]  /*30d50*/  HMMA.16816.F32 R20, R8, R22, R12 ;  /* 0x000000160814723c */ /* 0x004fe4000000180c */
[----:B------:R-:W2:Y:S04]  /*30d60*/  LDL R14, [R1+0x1510] ;  /* 0x00151000010e7983 */ /* 0x000ea80000100800 */
[----:B------:R-:W2:Y:S11]  /*30d70*/  LDL R15, [R1+0x150c] ;  /* 0x00150c00010f7983 */ /* 0x000eb60000100800 */
[----:B------:R-:W-:Y:S06]  /*30d80*/  @!UPT UIADD3 URZ, URZ, URZ, URZ ;  /* 0x0000003f3f3ff290 */ /* 0x000fec000fffe03f */
[----:B------:R-:W-:Y:S01]  /*30d90*/  STL.64 [R1+0x170], R20 ;  /* 0x0001701401007387 */ /* 0x000fe20000100a00 */
[----:B------:R-:W-:Y:S03]  /*30da0*/  STL.64 [R1+0x178], R22 ;  /* 0x0001781601007387 */ /* 0x000fe60000100a00 */
[----:B--2---:R0:W-:Y:S01]  /*30db0*/  STL.64 [R1+0x23a0], R14 ;  /* 0x0023a00e01007387 */ /* 0x0041e20000100a00 */
[----:B------:R-:W2:Y:S02]  /*30dc0*/  LDL.LU R12, [R1+0x210] ;  /* 0x00021000010c7983 */ /* 0x000ea40000300800 */
[----:B------:R-:W2:Y:S01]  /*30dd0*/  LDL.LU R13, [R1+0x214] ;  /* 0x00021400010d7983 */ /* 0x000ea20000300800 */
[----:B0-----:R-:W2:Y:S01]  /*30de0*/  LDL.LU R14, [R1+0x218] ;  /* 0x00021800010e7983 */ /* 0x001ea20000300800 */
[----:B------:R-:W2:Y:S03]  /*30df0*/  LDL.LU R15, [R1+0x21c] ;  /* 0x00021c00010f7983 */ /* 0x000ea60000300800 */
[----:B--2---:R0:W-:Y:S01]  /*30e00*/  STL.64 [R1+0x23b0], R14 ;  /* 0x0023b00e01007387 */ /* 0x0041e20000100a00 */
[----:B------:R1:W-:Y:S03]  /*30e10*/  STL.64 [R1+0x23a8], R12 ;  /* 0x0023a80c01007387 */ /* 0x0003e60000100a00 */
[----:B0-----:R-:W2:Y:S01]  /*30e20*/  LDL.64 R14, [R1+0x78] ;  /* 0x00007800010e7983 */ /* 0x001ea20000100a00 */
[----:B------:R-:W-:-:S03]  /*30e30*/  MOV R22, R2 ;  /* 0x0000000200167202 */ /* 0x000fc60000000f00 */
[----:B--2---:R0:W-:Y:S01]  /*30e40*/  STL.64 [R1+0x2460], R14 ;  /* 0x0024600e01007387 */ /* 0x0041e20000100a00 */
[----:B-1----:R-:W4:Y:S02]  /*30e50*/  LDL.LU R12, [R1+0x20] ;  /* 0x00002000010c7983 */ /* 0x002f240000300800 */
[----:B------:R-:W4:Y:S01]  /*30e60*/  LDL.LU R13, [R1+0x24] ;  /* 0x00002400010d7983 */ /* 0x000f220000300800 */
[----:B0-----:R-:W4:Y:S01]  /*30e70*/  LDL.LU R14, [R1+0x28] ;  /* 0x00002800010e7983 */ /* 0x001f220000300800 */
[----:B------:R-:W4:Y:S02]  /*30e80*/  LDL.LU R15, [R1+0x2c] ;  /* 0x00002c00010f7983 */ /* 0x000f240000300800 */
[----:B------:R-:W2:Y:S02]  /*30e90*/  LDL.LU R20, [R1+0x230] ;  /* 0x0002300001147983 */ /* 0x000ea40000300800 */
[----:B------:R-:W-:Y:S01]  /*30ea0*/  IMAD.MOV.U32 R23, RZ, RZ, R3 ;  /* 0x000000ffff177224 */ /* 0x000fe200078e0003 */
[----:B------:R-:W-:-:S02]  /*30eb0*/  MOV R21, R0 ;  /* 0x0000000000157202 */ /* 0x000fc40000000f00 */
        /* <DEDUP_REMOVED lines=9> */
[----:B----4-:R-:W-:Y:S01]  /*30f50*/  HMMA.16816.F32 R12, R8, R18, R12 ;  /* 0x00000012080c723c */ /* 0x010fe2000000180c */
[----:B------:R-:W-:-:S02]  /*30f60*/  MOV R5, R18 ;  /* 0x0000001200057202 */ /* 0x000fc40000000f00 */
[----:B------:R-:W-:Y:S01]  /*30f70*/  MOV R4, R19 ;  /* 0x0000001300047202 */ /* 0x000fe20000000f00 */
[----:B--2---:R0:W-:Y:S01]  /*30f80*/  STL.64 [R1+0x23d0], R22 ;  /* 0x0023d01601007387 */ /* 0x0041e20000100a00 */
[----:B------:R-:W-:Y:S03]  /*30f90*/  STL.64 [R1+0x23c8], R20 ;  /* 0x0023c81401007387 */ /* 0x000fe60000100a00 */
[----:B0-----:R-:W2:Y:S11]  /*30fa0*/  LDL.64 R22, [R1+0x58] ;  /* 0x0000580001167983 */ /* 0x001eb60000100a00 */
[----:B------:R-:W-:Y:S04]  /*30fb0*/  @!UPT UIADD3 URZ, URZ, URZ, URZ ;  /* 0x0000003f3f3ff290 */ /* 0x000fe8000fffe03f */
[----:B------:R-:W-:Y:S02]  /*30fc0*/  STL.64 [R1+0x110], R12 ;  /* 0x0001100c01007387 */ /* 0x000fe40000100a00 */
[----:B------:R3:W-:Y:S02]  /*30fd0*/  STL.64 [R1+0x118], R14 ;  /* 0x0001180e01007387 */ /* 0x0007e40000100a00 */
[----:B------:R-:W2:Y:S01]  /*30fe0*/  LDL.LU.64 R18, [R1+0x2488] ;  /* 0x0024880001127983 */ /* 0x000ea20000300a00 */
[----:B------:R-:W2:Y:S01]  /*30ff0*/  LDL.LU.64 R16, [R1+0x2480] ;  /* 0x0024800001107983 */ /* 0x000ea20000300a00 */
[----:B------:R0:W-:Y:S01]  /*31000*/  STL.64 [R1+0x2440], R6 ;  /* 0x0024400601007387 */ /* 0x0001e20000100a00 */
[----:B---3--:R-:W-:Y:S02]  /*31010*/  HMMA.16816.F32 R12, R8, R6, R24 ;  /* 0x00000006080c723c */ /* 0x008fe40000001818 */
[----:B------:R-:W3:Y:S05]  /*31020*/  LDL R10, [R1+0x640] ;  /* 0x00064000010a7983 */ /* 0x000eea0000100800 */
[----:B0-----:R-:W-:Y:S01]  /*31030*/  IMAD.MOV.U32 R6, RZ, RZ, R5 ;  /* 0x000000ffff067224 */ /* 0x001fe200078e0005 */
[----:B------:R-:W-:Y:S01]  /*31040*/  MOV R7, R4 ;  /* 0x0000000400077202 */ /* 0x000fe20000000f00 */
[----:B------:R-:W-:Y:S01]  /*31050*/  IMAD.MOV.U32 R9, RZ, RZ, R3 ;  /* 0x000000ffff097224 */ /* 0x000fe200078e0003 */
[----:B------:R-:W-:Y:S11]  /*31060*/  MOV R11, R0 ;  /* 0x00000000000b7202 */ /* 0x000ff60000000f00 */
[----:B------:R-:W-:Y:S02]  /*31070*/  @!UPT UIADD3 URZ, URZ, URZ, URZ ;  /* 0x0000003f3f3ff290 */ /* 0x000fe4000fffe03f */
[----:B------:R-:W-:Y:S01]  /*31080*/  STL.64 [R1+0xb0], R12 ;  /* 0x0000b00c01007387 */ /* 0x000fe20000100a00 */
[----:B------:R-:W-:Y:S03]  /*31090*/  STL.64 [R1+0xb8], R14 ;  /* 0x0000b80e01007387 */ /* 0x000fe60000100a00 */
[----:B---3--:R0:W-:Y:S01]  /*310a0*/  STL [R1+0x23d8], R10 ;  /* 0x0023d80a01007387 */ /* 0x0081e20000100800 */
[----:B------:R-:W3:Y:S02]  /*310b0*/  LDL.LU R8, [R1+0x150] ;  /* 0x0001500001087983 */ /* 0x000ee40000300800 */
[----:B------:R-:W4:Y:S01]  /*310c0*/  LDL.LU R3, [R1+0x247c] ;  /* 0x00247c0001037983 */ /* 0x000f220000300800 */
[----:B0-----:R-:W-:Y:S02]  /*310d0*/  MOV R10, R2 ;  /* 0x00000002000a7202 */ /* 0x001fe40000000f00 */
[----:B------:R-:W2:Y:S01]  /*310e0*/  LDL.LU R2, [R1+0x2478] ;  /* 0x0024780001027983 */ /* 0x000ea20000300800 */
[----:B------:R-:W2:Y:S02]  /*310f0*/  LDL.LU R0, [R1+0x2474] ;  /* 0x0024740001007983 */ /* 0x000ea40000300800 */
[----:B------:R0:W-:Y:S02]  /*31100*/  STL.64 [R1+0x2458], R6 ;  /* 0x0024580601007387 */ /* 0x0001e40000100a00 */
[----:B------:R-:W2:Y:S01]  /*31110*/  LDL.LU R24, [R1+0xd0] ;  /* 0x0000d00001187983 */ /* 0x000ea20000300800 */
[----:B------:R-:W2:Y:S01]  /*31120*/  LDL.LU R25, [R1+0xd4] ;  /* 0x0000d40001197983 */ /* 0x000ea20000300800 */
[----:B------:R-:W2:Y:S02]  /*31130*/  LDL.LU R26, [R1+0xd8] ;  /* 0x0000d800011a7983 */ /* 0x000ea40000300800 */
[----:B------:R-:W2:Y:S02]  /*31140*/  LDL.LU R27, [R1+0xdc] ;  /* 0x0000dc00011b7983 */ /* 0x000ea40000300800 */
[----:B------:R-:W3:Y:S01]  /*31150*/  LDL.LU R4, [R1+0xc0] ;  /* 0x0000c00001047983 */ /* 0x000ee20000300800 */
[----:B------:R-:W3:Y:S04]  /*31160*/  LDL.LU R5, [R1+0xc4] ;  /* 0x0000c40001057983 */ /* 0x000ee80000300800 */
[----:B0-----:R-:W3:Y:S01]  /*31170*/  LDL.LU R6, [R1+0xc8] ;  /* 0x0000c80001067983 */ /* 0x001ee20000300800 */
[----:B------:R-:W3:Y:S02]  /*31180*/  LDL.LU R7, [R1+0xcc] ;  /* 0x0000cc0001077983 */ /* 0x000ee40000300800 */
[----:B------:R-:W3:Y:S02]  /*31190*/  LDL.LU R12, [R1+0x10] ;  /* 0x00001000010c7983 */ /* 0x000ee40000300800 */
[----:B------:R-:W3:Y:S01]  /*311a0*/  LDL.LU R13, [R1+0x14] ;  /* 0x00001400010d7983 */ /* 0x000ee20000300800 */
[----:B------:R-:W3:Y:S01]  /*311b0*/  LDL.LU R14, [R1+0x18] ;  /* 0x00001800010e7983 */ /* 0x000ee20000300800 */
[----:B------:R-:W3:Y:S03]  /*311c0*/  LDL.LU R15, [R1+0x1c] ;  /* 0x00001c00010f7983 */ /* 0x000ee60000300800 */
[----:B--2---:R-:W-:Y:S01]  /*311d0*/  STL.64 [R1+0x2450], R26 ;  /* 0x0024501a01007387 */ /* 0x004fe20000100a00 */
[----:B------:R0:W-:Y:S03]  /*311e0*/  STL.64 [R1+0x2448], R24 ;  /* 0x0024481801007387 */ /* 0x0001e60000100a00 */
[----:B0-----:R-:W2:Y:S01]  /*311f0*/  LDL.LU R24, [R1+0xe0] ;  /* 0x0000e00001187983 */ /* 0x001ea20000300800 */
[----:B------:R-:W2:Y:S02]  /*31200*/  LDL.LU R25, [R1+0xe4] ;  /* 0x0000e40001197983 */ /* 0x000ea40000300800 */
[----:B------:R-:W2:Y:S02]  /*31210*/  LDL.LU R26, [R1+0xe8] ;  /* 0x0000e800011a7983 */ /* 0x000ea40000300800 */
[----:B------:R-:W2:Y:S01]  /*31220*/  LDL.LU R27, [R1+0xec] ;  /* 0x0000ec00011b7983 */ /* 0x000ea20000300800 */
[----:B------:R-:W-:Y:S01]  /*31230*/  STL.64 [R1+0x23f8], R10 ;  /* 0x0023f80a01007387 */ /* 0x000fe20000100a00 */
[----:B---3--:R0:W-:Y:S03]  /*31240*/  STL.64 [R1+0x23f0], R8 ;  /* 0x0023f00801007387 */ /* 0x0081e60000100a00 */
[----:B0-----:R-:W3:Y:S01]  /*31250*/  LDL.LU R8, [R1+0x130] ;  /* 0x0001300001087983 */ /* 0x001ee20000300800 */
[----:B------:R-:W3:Y:S02]  /*31260*/  LDL.LU R9, [R1+0x134] ;  /* 0x0001340001097983 */ /* 0x000ee40000300800 */
[----:B------:R-:W2:Y:S02]  /*31270*/  LDL.LU R10, [R1+0x138] ;  /* 0x00013800010a7983 */ /* 0x000ea40000300800 */
[----:B------:R-:W2:Y:S02]  /*31280*/  LDL.LU R11, [R1+0x13c] ;  /* 0x00013c00010b7983 */ /* 0x000ea40000300800 */
[----:B--2---:R-:W-:Y:S01]  /*31290*/  STL.64 [R1+0x2408], R10 ;  /* 0x0024080a01007387 */ /* 0x004fe20000100a00 */
[----:B---3--:R0:W-:Y:S03]  /*312a0*/  STL.64 [R1+0x2400], R8 ;  /* 0x0024000801007387 */ /* 0x0081e60000100a00 */
[----:B0-----:R-:W2:Y:S01]  /*312b0*/  LDL.LU R8, [R1+0x140] ;  /* 0x0001400001087983 */ /* 0x001ea20000300800 */
[----:B------:R-:W-:Y:S01]  /*312c0*/  IMAD.MOV.U32 R10, RZ, RZ, R2 ;  /* 0x000000ffff0a7224 */ /* 0x000fe200078e0002 */
[----:B----4-:R-:W-:-:S02]  /*312d0*/  MOV R11, R3 ;  /* 0x00000003000b7202 */ /* 0x010fc40000000f00 */
[----:B------:R-:W-:Y:S02]  /*312e0*/  MOV R9, R0 ;  /* 0x0000000000097202 */ /* 0x000fe40000000f00 */
[----:B------:R-:W3:Y:S01]  /*312f0*/  LDL.LU R0, [R1+0x2470] ;  /* 0x0024700001007983 */ /* 0x000ee20000300800 */
[----:B------:R-:W4:Y:S02]  /*31300*/  LDL.LU R2, [R1+0x246c] ;  /* 0x00246c0001027983 */ /* 0x000f240000300800 */
[----:B------:R-:W3:Y:S02]  /*31310*/  LDL.LU R3, [R1+0x2468] ;  /* 0x0024680001037983 */ /* 0x000ee40000300800 */
[----:B------:R-:W-:Y:S01]  /*31320*/  STL.64 [R1+0x2418], R10 ;  /* 0x0024180a01007387 */ /* 0x000fe20000100a00 */
[C---:B------:R-:W-:Y:S01]  /*31330*/  HMMA.16816.F32 R12, R16.reuse, R22, R12 ;  /* 0x00000016100c723c */ /* 0x040fe2000000180c */
[----:B--2---:R0:W-:Y:S04]  /*31340*/  STL.64 [R1+0x2410], R8 ;  /* 0x0024100801007387 */ /* 0x0041e80000100a00 */
[----:B0-----:R-:W2:Y:S01]  /*31350*/  LDL.LU R8, [R1+0x120] ;  /* 0x0001200001087983 */ /* 0x001ea20000300800 */
[----:B------:R-:W2:Y:S02]  /*31360*/  LDL.LU R9, [R1+0x124] ;  /* 0x0001240001097983 */ /* 0x000ea40000300800 */
[----:B------:R-:W2:Y:S02]  /*31370*/  LDL.LU R10, [R1+0x128] ;  /* 0x00012800010a7983 */ /* 0x000ea40000300800 */
[----:B------:R-:W2:Y:S02]  /*31380*/  LDL.LU R11, [R1+0x12c] ;  /* 0x00012c00010b7983 */ /* 0x000ea40000300800 */
[----:B--2---:R-:W-:Y:S01]  /*31390*/  STL.64 [R1+0x2428], R10 ;  /* 0x0024280a01007387 */ /* 0x004fe20000100a00 */
[----:B------:R0:W-:Y:S03]  /*313a0*/  STL.64 [R1+0x2420], R8 ;  /* 0x0024200801007387 */ /* 0x0001e60000100a00 */
[----:B0-----:R-:W2:Y:S07]  /*313b0*/  LDL.LU R8, [R1+0x100] ;  /* 0x0001000001087983 */ /* 0x001eae0000300800 */
[----:B------:R-:W-:Y:S02]  /*313c0*/  STL.64 [R1+0xa0], R12 ;  /* 0x0000a00c01007387 */ /* 0x000fe40000100a00 */
[----:B------:R0:W-:Y:S02]  /*313d0*/  STL.64 [R1+0xa8], R14 ;  /* 0x0000a80e01007387 */ /* 0x0001e40000100a00 */
[----:B0-----:R-:W2:Y:S02]  /*313e0*/  LDL.LU.64 R14, [R1+0x2460] ;  /* 0x00246000010e7983 */ /* 0x001ea40000300a00 */
[C---:B--2---:R-:W-:Y:S11]  /*313f0*/  HMMA.16816.F32 R4, R16.reuse, R14, R4 ;  /* 0x0000000e1004723c */ /* 0x044ff60000001804 */
[----:B------:R-:W-:Y:S11]  /*31400*/  @!UPT UIADD3 URZ, URZ, URZ, URZ ;  /* 0x0000003f3f3ff290 */ /* 0x000ff6000fffe03f */
[----:B------:R-:W-:Y:S01]  /*31410*/  @!UPT UIADD3 URZ, URZ, URZ, URZ ;  /* 0x0000003f3f3ff290 */ /* 0x000fe2000fffe03f */
[----:B------:R-:W-:Y:S01]  /*31420*/  STL.64 [R1+0x90], R4 ;  /* 0x0000900401007387 */ /* 0x000fe20000100a00 */
[----:B------:R0:W-:Y:S03]  /*31430*/  STL.64 [R1+0x98], R6 ;  /* 0x0000980601007387 */ /* 0x0001e60000100a00 */
[----:B0-----:R-:W2:Y:S01]  /*31440*/  LDL.LU.64 R6, [R1+0x2458] ;  /* 0x0024580001067983 */ /* 0x001ea20000300a00 */
[----:B----4-:R-:W-:Y:S01]  /*31450*/  IMAD.MOV.U32 R10, RZ, RZ, R2 ;  /* 0x000000ffff0a7224 */ /* 0x010fe200078e0002 */
[----:B---3--:R-:W-:Y:S01]  /*31460*/  MOV R11, R0 ;  /* 0x00000000000b7202 */ /* 0x008fe20000000f00 */
[----:B--2---:R-:W-:Y:S01]  /*31470*/  HMMA.16816.F32 R4, R16, R6, R24 ;  /* 0x000000061004723c */ /* 0x004fe20000001818 */
[----:B------:R-:W2:Y:S01]  /*31480*/  LDL.LU.64 R26, [R1+0x2450] ;  /* 0x00245000011a7983 */ /* 0x000ea20000300a00 */
[----:B------:R-:W2:Y:S11]  /*31490*/  LDL.LU.64 R24, [R1+0x2448] ;  /* 0x0024480001187983 */ /* 0x000eb60000300a00 */
[----:B------:R-:W-:Y:S10]  /*314a0*/  @!UPT UIADD3 URZ, URZ, URZ, URZ ;  /* 0x0000003f3f3ff290 */ /* 0x000ff4000fffe03f */
[----:B------:R-:W-:Y:S01]  /*314b0*/  STL [R1+0x80], R4 ;  /* 0x0000800401007387 */ /* 0x000fe20000100800 */
[----:B------:R-:W-:Y:S01]  /*314c0*/  IMAD.MOV.U32 R2, RZ, RZ, R6 ;  /* 0x000000ffff027224 */ /* 0x000fe200078e0006 */
[----:B------:R-:W-:Y:S02]  /*314d0*/  MOV R0, R7 ;  /* 0x0000000700007202 */ /* 0x000fe40000000f00 */
[----:B------:R-:W2:Y:S01]  /*314e0*/  LDL.LU.64 R6, [R1+0x2440] ;  /* 0x0024400001067983 */ /* 0x000ea20000300a00 */
[----:B------:R-:W-:Y:S01]  /*314f0*/  MOV R9, R3 ;  /* 0x0000000300097202 */ /* 0x000fe20000000f00 */
[----:B------:R-:W-:-:S05]  /*31500*/  MOV R3, R5 ;  /* 0x0000000500037202 */ /* 0x000fca0000000f00 */
[----:B------:R-:W-:Y:S01]  /*31510*/  STL [R1+0x2398], R3 ;  /* 0x0023980301007387 */ /* 0x000fe20000100800 */
[----:B--2---:R-:W-:Y:S03]  /*31520*/  HMMA.16816.F32 R16, R16, R6, R24 ;  /* 0x000000061010723c */ /* 0x004fe60000001818 */
[----:B------:R-:W2:Y:S01]  /*31530*/  LDL.LU.64 R26, [R1+0x2438] ;  /* 0x00243800011a7983 */ /* 0x000ea20000300a00 */
[----:B------:R-:W2:Y:S11]  /*31540*/  LDL.LU.64 R24, [R1+0x2430] ;  /* 0x0024300001187983 */ /* 0x000eb60000300a00 */
[----:B------:R-:W-:Y:S08]  /*31550*/  @!UPT UIADD3 URZ, URZ, URZ, URZ ;  /* 0x0000003f3f3ff290 */ /* 0x000ff0000fffe03f */
[----:B------:R-:W-:Y:S01]  /*31560*/  STL.64 [R1+0x30], R16 ;  /* 0x0000301001007387 */ /* 0x000fe20000100a00 */
[----:B------:R0:W-:Y:S03]  /*31570*/  STL.64 [R1+0x38], R18 ;  /* 0x0000381201007387 */ /* 0x0001e60000100a00 */
[----:B0-----:R-:W3:Y:S01]  /*31580*/  LDL.64 R18, [R1+0x68] ;  /* 0x0000680001127983 */ /* 0x001ee20000100a00 */
        /* <DEDUP_REMOVED lines=25> */
[----:B------:R-:W2:Y:S01]  /*31720*/  LDL.LU.64 R4, [R1+0x23e0] ;  /* 0x0023e00001047983 */ /* 0x000ea20000300a00 */
[----:B------:R-:W-:Y:S01]  /*31730*/  MOV R29, R22 ;  /* 0x00000016001d7202 */ /* 0x000fe20000000f00 */
[----:B------:R-:W-:Y:S11]  /*31740*/  IMAD.MOV.U32 R3, RZ, RZ, R23 ;  /* 0x000000ffff037224 */ /* 0x000ff600078e0017 */
[----:B------:R-:W-:Y:S04]  /*31750*/  @!UPT UIADD3 URZ, URZ, URZ, URZ ;  /* 0x0000003f3f3ff290 */ /* 0x000fe8000fffe03f */
[----:B------:R-:W-:Y:S01]  /*31760*/  STL.64 [R1+0xc0], R24 ;  /* 0x0000c01801007387 */ /* 0x000fe20000100a00 */
[----:B------:R0:W-:Y:S03]  /*31770*/  STL.64 [R1+0xc8], R26 ;  /* 0x0000c81a01007387 */ /* 0x0001e60000100a00 */
[----:B0-----:R-:W3:Y:S01]  /*31780*/  LDL R27, [R1+0x1564] ;  /* 0x00156400011b7983 */ /* 0x001ee20000100800 */
[C---:B--2---:R-:W-:Y:S11]  /*31790*/  HMMA.16816.F32 R8, R4.reuse, R22, R8 ;  /* 0x000000160408723c */ /* 0x044ff60000001808 */
[----:B------:R-:W-:Y:S11]  /*317a0*/  @!UPT UIADD3 URZ, URZ, URZ, URZ ;  /* 0x0000003f3f3ff290 */ /* 0x000ff6000fffe03f */
[----:B------:R-:W-:Y:S01]  /*317b0*/  @!UPT UIADD3 URZ, URZ, URZ, URZ ;  /* 0x0000003f3f3ff290 */ /* 0x000fe2000fffe03f */
[----:B------:R-:W-:Y:S01]  /*317c0*/  STL.64 [R1+0x100], R8 ;  /* 0x0001000801007387 */ /* 0x000fe20000100a00 */
[----:B------:R0:W-:Y:S03]  /*317d0*/  STL.64 [R1+0x108], R10 ;  /* 0x0001080a01007387 */ /* 0x0001e60000100a00 */
[----:B0-----:R-:W2:Y:S01]  /*317e0*/  LDL.LU R10, [R1+0x23d8] ;  /* 0x0023d800010a7983 */ /* 0x001ea20000300800 */
[----:B------:R-:W4:Y:S02]  /*317f0*/  LDL.LU.64 R22, [R1+0x23d0] ;  /* 0x0023d00001167983 */ /* 0x000f240000300a00 */
[----:B------:R-:W4:Y:S01]  /*31800*/  LDL.LU.64 R20, [R1+0x23c8] ;  /* 0x0023c80001147983 */ /* 0x000f220000300a00 */
[----:B------:R-:W-:Y:S02]  /*31810*/  MOV R9, R14 ;  /* 0x0000000e00097202 */ /* 0x000fe40000000f00 */
[----:B------:R-:W-:Y:S01]  /*31820*/  MOV R8, R15 ;  /* 0x0000000f00087202 */ /* 0x000fe20000000f00 */
[C---:B----4-:R-:W-:Y:S11]  /*31830*/  HMMA.16816.F32 R20, R4.reuse, R14, R20 ;  /* 0x0000000e0414723c */ /* 0x050ff60000001814 */
[----:B------:R-:W-:Y:S11]  /*31840*/  @!UPT UIADD3 URZ, URZ, URZ, URZ ;  /* 0x0000003f3f3ff290 */ /* 0x000ff6000fffe03f */
[----:B------:R-:W-:Y:S01]  /*31850*/  @!UPT UIADD3 URZ, URZ, URZ, URZ ;  /* 0x0000003f3f3ff290 */ /* 0x000fe2000fffe03f */
[----:B------:R-:W-:Y:S01]  /*31860*/  STL.64 [R1+0x120], R20 ;  /* 0x0001201401007387 */ /* 0x000fe20000100a00 */
[----:B------:R0:W-:Y:S03]  /*31870*/  STL.64 [R1+0x128], R22 ;  /* 0x0001281601007387 */ /* 0x0001e60000100a00 */
[----:B0-----:R-:W4:Y:S01]  /*31880*/  LDL.LU.64 R22, [R1+0x23c0] ;  /* 0x0023c00001167983 */ /* 0x001f220000300a00 */
[----:B------:R-:W4:Y:S02]  /*31890*/  LDL.LU.64 R20, [R1+0x23b8] ;  /* 0x0023b80001147983 */ /* 0x000f240000300a00 */
[----:B------:R-:W2:Y:S02]  /*318a0*/  LDL.LU.64 R14, [R1+0x23b0] ;  /* 0x0023b000010e7983 */ /* 0x000ea40000300a00 */
[----:B------:R-:W2:Y:S02]  /*318b0*/  LDL.LU.64 R12, [R1+0x23a8] ;  /* 0x0023a800010c7983 */ /* 0x000ea40000300a00 */
[C---:B--2---:R-:W-:Y:S11]  /*318c0*/  HMMA.16816.F32 R12, R4.reuse, R18, R12 ;  /* 0x00000012040c723c */ /* 0x044ff6000000180c */
[----:B------:R-:W-:Y:S11]  /*318d0*/  @!UPT UIADD3 URZ, URZ, URZ, URZ ;  /* 0x0000003f3f3ff290 */ /* 0x000ff6000fffe03f */
[----:B------:R-:W-:Y:S01]  /*318e0*/  @!UPT UIADD3 URZ, URZ, URZ, URZ ;  /* 0x0000003f3f3ff290 */ /* 0x000fe2000fffe03f */
[----:B------:R-:W-:Y:S01]  /*318f0*/  STL.64 [R1+0x160], R12 ;  /* 0x0001600c01007387 */ /* 0x000fe20000100a00 */
[----:B------:R0:W-:Y:S03]  /*31900*/  STL.64 [R1+0x168], R14 ;  /* 0x0001680e01007387 */ /* 0x0001e60000100a00 */
[----:B0-----:R-:W2:Y:S01]  /*31910*/  LDL.LU.64 R14, [R1+0x23a0] ;  /* 0x0023a000010e7983 */ /* 0x001ea20000300a00 */
[----:B------:R-:W-:Y:S01]  /*31920*/  IMAD.MOV.U32 R25, RZ, RZ, R18 ;  /* 0x000000ffff197224 */ /* 0x000fe200078e0012 */
[----:B------:R-:W-:Y:S02]  /*31930*/  MOV R24, R19 ;  /* 0x0000001300187202 */ /* 0x000fe40000000f00 */
[----:B--2---:R-:W-:Y:S02]  /*31940*/  LDSM.16.MT88.4 R16, [R14+0xd080] ;  /* 0x00d080000e10783b */ /* 0x004fe40000004200 */
[----:B------:R-:W0:Y:S02]  /*31950*/  LDSM.16.MT88.4 R12, [R15+0xd000] ;  /* 0x00d000000f0c783b */ /* 0x000e240000004200 */
[----:B0-----:R0:W-:Y:S02]  /*31960*/  STL.64 [R1+0x2360], R14 ;  /* 0x0023600e01007387 */ /* 0x0011e40000100a00 */
[----:B------:R-:W-:Y:S02]  /*31970*/  STL.64 [R1+0x2358], R12 ;  /* 0x0023580c01007387 */ /* 0x000fe40000100a00 */
[----:B------:R-:W2:Y:S01]  /*31980*/  LDL R11, [R1+0x1514] ;  /* 0x00151400010b7983 */ /* 0x000ea20000100800 */
[----:B0-----:R-:W4:Y:S02]  /*31990*/  LDL.64 R14, [R1+0x48] ;  /* 0x00004800010e7983 */ /* 0x001f240000100a00 */
[----:B----4-:R-:W-:Y:S02]  /*319a0*/  HMMA.16816.F32 R4, R4, R14, R20 ;  /* 0x0000000e0404723c */ /* 0x010fe40000001814 */
[----:B------:R-:W0:Y:S04]  /*319b0*/  LDSM.16.MT88.4 R20, [R10+0xe000] ;  /* 0x00e000000a14783b */ /* 0x000e280000004200 */
[----:B------:R-:W-:Y:S02]  /*319c0*/  STL.64 [R1+0x2378], R14 ;  /* 0x0023780e01007387 */ /* 0x000fe40000100a00 */
[----:B---3--:R-:W-:Y:S11]  /*319d0*/  LDSM.16.M88.4 R12, [R27+0x18180] ;  /* 0x018180001b0c783b */ /* 0x008ff60000000200 */
[----:B------:R-:W-:Y:S04]  /*319e0*/  @!UPT UIADD3 URZ, URZ, URZ, URZ ;  /* 0x0000003f3f3ff290 */ /* 0x000fe8000fffe03f */
[----:B------:R-:W-:Y:S01]  /*319f0*/  STL.64 [R1+0x150], R4 ;  /* 0x0001500401007387 */ /* 0x000fe20000100a00 */
[----:B------:R-:W-:Y:S02]  /*31a00*/  STL.64 [R1+0x158], R6 ;  /* 0x0001580601007387 */ /* 0x000fe40000100a00 */
[----:B------:R-:W1:Y:S01]  /*31a10*/  LDSM.16.M88.4 R4, [R27+0x10180] ;  /* 0x010180001b04783b */ /* 0x000e620000000200 */
[----:B0-----:R-:W-:Y:S03]  /*31a20*/  STL.64 [R1+0x2300], R22 ;  /* 0x0023001601007387 */ /* 0x001fe60000100a00 */
[----:B------:R0:W-:Y:S02]  /*31a30*/  STL.64 [R1+0x22f8], R20 ;  /* 0x0022f81401007387 */ /* 0x0001e40000100a00 */
[----:B0-----:R-:W3:Y:S01]  /*31a40*/  LDL.LU R20, [R1+0x240] ;  /* 0x0002400001147983 */ /* 0x001ee20000300800 */
[----:B------:R-:W3:Y:S02]  /*31a50*/  LDL.LU R21, [R1+0x244] ;  /* 0x0002440001157983 */ /* 0x000ee40000300800 */
[----:B------:R-:W4:Y:S02]  /*31a60*/  LDL.LU R22, [R1+0x248] ;  /* 0x0002480001167983 */ /* 0x000f240000300800 */
[----:B------:R-:W4:Y:S02]  /*31a70*/  LDL.LU R23, [R1+0x24c] ;  /* 0x00024c0001177983 */ /* 0x000f240000300800 */
[----:B----4-:R0:W-:Y:S01]  /*31a80*/  STL.64 [R1+0x2310], R22 ;  /* 0x0023101601007387 */ /* 0x0101e20000100a00 */
[----:B---3--:R-:W-:Y:S01]  /*31a90*/  STL.64 [R1+0x2308], R20 ;  /* 0x0023081401007387 */ /* 0x008fe20000100a00 */
[----:B0-----:R-:W-:Y:S01]  /*31aa0*/  MOV R22, R25 ;  /* 0x0000001900167202 */ /* 0x001fe20000000f00 */
[----:B------:R-:W-:-:S05]  /*31ab0*/  IMAD.MOV.U32 R23, RZ, RZ, R24 ;  /* 0x000000ffff177224 */ /* 0x000fca00078e0018 */
[----:B------:R-:W-:Y:S02]  /*31ac0*/  STL.64 [R1+0x2380], R22 ;  /* 0x0023801601007387 */ /* 0x000fe40000100a00 */
[----:B------:R-:W0:Y:S04]  /*31ad0*/  LDSM.16.M88.4 R20, [R27+0x14180] ;  /* 0x014180001b14783b */ /* 0x000e280000000200 */
[----:B-1----:R-:W-:Y:S02]  /*31ae0*/  STL.64 [R1+0x20], R4 ;  /* 0x0000200401007387 */ /* 0x002fe40000100a00 */
[----:B------:R-:W-:Y:S02]  /*31af0*/  STL.64 [R1+0x28], R6 ;  /* 0x0000280601007387 */ /* 0x000fe40000100a00 */
[----:B------:R-:W1:Y:S02]  /*31b00*/  LDSM.16.M88.4 R4, [R27+0x1c180] ;  /* 0x01c180001b04783b */ /* 0x000e640000000200 */
[----:B------:R-:W3:Y:S02]  /*31b10*/  LDSM.16.MT88.4 R24, [R10+0xe080] ;  /* 0x00e080000a18783b */ /* 0x000ee40000004200 */
[----:B0-----:R-:W-:Y:S02]  /*31b20*/  STL.64 [R1+0x10], R20 ;  /* 0x0000101401007387 */ /* 0x001fe40000100a00 */
[----:B------:R-:W-:Y:S02]  /*31b30*/  STL.64 [R1+0x18], R22 ;  /* 0x0000181601007387 */ /* 0x000fe40000100a00 */
[----:B-1----:R-:W-:Y:S01]  /*31b40*/  STL [R1+0x20f4], R6 ;  /* 0x0020f40601007387 */ /* 0x002fe20000100800 */
[----:B------:R-:W-:Y:S03]  /*31b50*/  STL.64 [R1], R12 ;  /* 0x0000000c01007387 */ /* 0x000fe60000100a00 */
[----:B------:R-:W-:Y:S01]  /*31b60*/  STL.64 [R1+0x8], R14 ;  /* 0x0000080e01007387 */ /* 0x000fe20000100a00 */
[----:B------:R-:W-:Y:S02]  /*31b70*/  STL [R1+0x20f0], R7 ;  /* 0x0020f00701007387 */ /* 0x000fe40000100800 */
[----:B------:R0:W-:Y:S02]  /*31b80*/  STL.64 [R1+0x2318], R4 ;  /* 0x0023180401007387 */ /* 0x0001e40000100a00 */
[----:B0-----:R-:W4:Y:S01]  /*31b90*/  LDL.LU R4, [R1+0x260] ;  /* 0x0002600001047983 */ /* 0x001f220000300800 */
[----:B------:R-:W4:Y:S02]  /*31ba0*/  LDL.LU R5, [R1+0x264] ;  /* 0x0002640001057983 */ /* 0x000f240000300800 */
[----:B------:R-:W2:Y:S02]  /*31bb0*/  LDL.LU R6, [R1+0x268] ;  /* 0x0002680001067983 */ /* 0x000ea40000300800 */
[----:B------:R-:W2:Y:S02]  /*31bc0*/  LDL.LU R7, [R1+0x26c] ;  /* 0x00026c0001077983 */ /* 0x000ea40000300800 */
[----:B--2---:R0:W-:Y:S01]  /*31bd0*/  STL.64 [R1+0x2328], R6 ;  /* 0x0023280601007387 */ /* 0x0041e20000100a00 */
[----:B----4-:R1:W-:Y:S01]  /*31be0*/  STL.64 [R1+0x2320], R4 ;  /* 0x0023200401007387 */ /* 0x0103e20000100a00 */
[----:B0-----:R-:W-:-:S02]  /*31bf0*/  MOV R6, R9 ;  /* 0x0000000900067202 */ /* 0x001fc40000000f00 */
[----:B------:R-:W-:Y:S02]  /*31c00*/  MOV R7, R8 ;  /* 0x0000000800077202 */ /* 0x000fe40000000f00 */
[----:B------:R-:W0:Y:S04]  /*31c10*/  LDSM.16.MT88.4 R8, [R11+0xe000] ;  /* 0x00e000000b08783b */ /* 0x000e280000004200 */
[----:B------:R2:W-:Y:S01]  /*31c20*/  STL.64 [R1+0x2388], R6 ;  /* 0x0023880601007387 */ /* 0x0005e20000100a00 */
[----:B---3--:R-:W-:Y:S02]  /*31c30*/  STL.64 [R1+0x22d8], R26 ;  /* 0x0022d81a01007387 */ /* 0x008fe40000100a00 */
[----:B------:R3:W-:Y:S02]  /*31c40*/  STL.64 [R1+0x22d0], R24 ;  /* 0x0022d01801007387 */ /* 0x0007e40000100a00 */
[----:B------:R-:W4:Y:S01]  /*31c50*/  LDL.LU R20, [R1+0x290] ;  /* 0x0002900001147983 */ /* 0x000f220000300800 */
[----:B------:R-:W4:Y:S01]  /*31c60*/  LDL.LU R21, [R1+0x294] ;  /* 0x0002940001157983 */ /* 0x000f220000300800 */
[----:B------:R-:W4:Y:S02]  /*31c70*/  LDL.LU R22, [R1+0x298] ;  /* 0x0002980001167983 */ /* 0x000f240000300800 */
[----:B------:R-:W4:Y:S02]  /*31c80*/  LDL.LU R23, [R1+0x29c] ;  /* 0x00029c0001177983 */ /* 0x000f240000300800 */
[----:B-1----:R-:W4:Y:S01]  /*31c90*/  LDL.LU R4, [R1+0x2a0] ;  /* 0x0002a00001047983 */ /* 0x002f220000300800 */
[----:B------:R-:W4:Y:S04]  /*31ca0*/  LDL.LU R5, [R1+0x2a4] ;  /* 0x0002a40001057983 */ /* 0x000f280000300800 */
[----:B--2---:R-:W4:Y:S01]  /*31cb0*/  LDL.LU R6, [R1+0x2a8] ;  /* 0x0002a80001067983 */ /* 0x004f220000300800 */
[----:B------:R-:W4:Y:S02]  /*31cc0*/  LDL.LU R7, [R1+0x2ac] ;  /* 0x0002ac0001077983 */ /* 0x000f240000300800 */
[----:B------:R-:W2:Y:S02]  /*31cd0*/  LDL.LU R12, [R1+0x280] ;  /* 0x00028000010c7983 */ /* 0x000ea40000300800 */
[----:B------:R-:W2:Y:S01]  /*31ce0*/  LDL.LU R13, [R1+0x284] ;  /* 0x00028400010d7983 */ /* 0x000ea20000300800 */
[----:B------:R-:W2:Y:S01]  /*31cf0*/  LDL.LU R14, [R1+0x288] ;  /* 0x00028800010e7983 */ /* 0x000ea20000300800 */
[----:B------:R-:W2:Y:S02]  /*31d00*/  LDL.LU R15, [R1+0x28c] ;  /* 0x00028c00010f7983 */ /* 0x000ea40000300800 */
[----:B---3--:R-:W3:Y:S02]  /*31d10*/  LDL.64 R24, [R1+0x20] ;  /* 0x0000200001187983 */ /* 0x008ee40000100a00 */
[----:B---3--:R1:W-:Y:S04]  /*31d20*/  STL.64 [R1+0x2330], R24 ;  /* 0x0023301801007387 */ /* 0x0083e80000100a00 */
[----:B-1----:R-:W3:Y:S01]  /*31d30*/  LDL.LU R24, [R1+0x250] ;  /* 0x0002500001187983 */ /* 0x002ee20000300800 */
[----:B------:R-:W3:Y:S02]  /*31d40*/  LDL.LU R25, [R1+0x254] ;  /* 0x0002540001197983 */ /* 0x000ee40000300800 */
[----:B------:R-:W2:Y:S02]  /*31d50*/  LDL.LU R26, [R1+0x258] ;  /* 0x00025800011a7983 */ /* 0x000ea40000300800 */
[----:B------:R-:W2:Y:S02]  /*31d60*/  LDL.LU R27, [R1+0x25c] ;  /* 0x00025c00011b7983 */ /* 0x000ea40000300800 */
[----:B--2---:R1:W-:Y:S01]  /*31d70*/  STL.64 [R1+0x2340], R26 ;  /* 0x0023401a01007387 */ /* 0x0043e20000100a00 */
[----:B---3--:R-:W-:Y:S02]  /*31d80*/  STL.64 [R1+0x2338], R24 ;  /* 0x0023381801007387 */ /* 0x008fe40000100a00 */
[----:B-1----:R-:W-:Y:S01]  /*31d90*/  IMAD.MOV.U32 R26, RZ, RZ, R29 ;  /* 0x000000ffff1a7224 */ /* 0x002fe200078e001d */
[----:B------:R-:W-:Y:S01]  /*31da0*/  MOV R27, R3 ;  /* 0x00000003001b7202 */ /* 0x000fe20000000f00 */
[----:B------:R-:W2:Y:S01]  /*31db0*/  LDL.LU R29, [R1+0x239c] ;  /* 0x00239c00011d7983 */ /* 0x000ea20000300800 */
[----:B------:R-:W3:Y:S02]  /*31dc0*/  LDL.LU R3, [R1+0x2398] ;  /* 0x0023980001037983 */ /* 0x000ee40000300800 */
[----:B0-----:R-:W-:Y:S02]  /*31dd0*/  STL.64 [R1+0x2298], R10 ;  /* 0x0022980a01007387 */ /* 0x001fe40000100a00 */
[----:B------:R0:W-:Y:S02]  /*31de0*/  STL.64 [R1+0x2290], R8 ;  /* 0x0022900801007387 */ /* 0x0001e40000100a00 */
[----:B0-----:R-:W3:Y:S01]  /*31df0*/  LDL.LU R8, [R1+0x220] ;  /* 0x0002200001087983 */ /* 0x001ee20000300800 */
[----:B------:R-:W3:Y:S01]  /*31e00*/  LDL.LU R9, [R1+0x224] ;  /* 0x0002240001097983 */ /* 0x000ee20000300800 */
[----:B------:R-:W-:-:S02]  /*31e10*/  MOV R10, R28 ;  /* 0x0000001c000a7202 */ /* 0x000fc40000000f00 */
[----:B------:R-:W4:Y:S01]  /*31e20*/  LDL.LU R28, [R1+0x2394] ;  /* 0x00239400011c7983 */ /* 0x000f220000300800 */
[----:B--2---:R-:W-:-:S03]  /*31e30*/  IMAD.MOV.U32 R11, RZ, RZ, R29 ;  /* 0x000000ffff0b7224 */ /* 0x004fc600078e001d */
[----:B------:R-:W2:Y:S02]  /*31e40*/  LDL.LU R29, [R1+0x2390] ;  /* 0x00239000011d7983 */ /* 0x000ea40000300800 */
[----:B------:R-:W-:Y:S02]  /*31e50*/  STL.64 [R1+0x2350], R10 ;  /* 0x0023500a01007387 */ /* 0x000fe40000100a00 */
[----:B---3--:R0:W-:Y:S04]  /*31e60*/  STL.64 [R1+0x2348], R8 ;  /* 0x0023480801007387 */ /* 0x0081e80000100a00 */
[----:B0-----:R-:W3:Y:S01]  /*31e70*/  LDL.LU R8, [R1+0x270] ;  /* 0x0002700001087983 */ /* 0x001ee20000300800 */
[----:B------:R-:W3:Y:S02]  /*31e80*/  LDL.LU R9, [R1+0x274] ;  /* 0x0002740001097983 */ /* 0x000ee40000300800 */
[----:B------:R-:W2:Y:S02]  /*31e90*/  LDL.LU R10, [R1+0x278] ;  /* 0x00027800010a7983 */ /* 0x000ea40000300800 */
[----:B------:R-:W2:Y:S01]  /*31ea0*/  LDL.LU R11, [R1+0x27c] ;  /* 0x00027c00010b7983 */ /* 0x000ea20000300800 */
[C---:B----4-:R-:W-:Y:S01]  /*31eb0*/  HMMA.16816.F32 R4, R16.reuse, R26, R4 ;  /* 0x0000001a1004723c */ /* 0x050fe20000001804 */
[----:B--2---:R-:W-:Y:S01]  /*31ec0*/  STL.64 [R1+0x2370], R10 ;  /* 0x0023700a01007387 */ /* 0x004fe20000100a00 */
[----:B---3--:R0:W-:Y:S03]  /*31ed0*/  STL.64 [R1+0x2368], R8 ;  /* 0x0023680801007387 */ /* 0x0081e60000100a00 */
[----:B0-----:R-:W2:Y:S01]  /*31ee0*/  LDL.LU R8, [R1+0x1f0] ;  /* 0x0001f00001087983 */ /* 0x001ea20000300800 */
[----:B------:R-:W2:Y:S11]  /*31ef0*/  LDL.LU R9, [R1+0x1f4] ;  /* 0x0001f40001097983 */ /* 0x000eb60000300800 */
[----:B------:R-:W-:Y:S06]  /*31f00*/  @!UPT UIADD3 URZ, URZ, URZ, URZ ;  /* 0x0000003f3f3ff290 */ /* 0x000fec000fffe03f */
[----:B------:R-:W-:Y:S02]  /*31f10*/  STL.64 [R1+0x1a0], R4 ;  /* 0x0001a00401007387 */ /* 0x000fe40000100a00 */
[----:B------:R0:W-:Y:S02]  /*31f20*/  STL.64 [R1+0x1a8], R6 ;  /* 0x0001a80601007387 */ /* 0x0001e40000100a00 */
[----:B0-----:R-:W3:Y:S01]  /*31f30*/  LDL.LU.64 R6, [R1+0x2388] ;  /* 0x0023880001067983 */ /* 0x001ee20000300a00 */
[----:B------:R-:W-:Y:S02]  /*31f40*/  MOV R10, R29 ;  /* 0x0000001d000a7202 */ /* 0x000fe40000000f00 */
[----:B------:R-:W-:Y:S01]  /*31f50*/  MOV R11, R28 ;  /* 0x0000001c000b7202 */ /* 0x000fe20000000f00 */
[C---:B---3--:R-:W-:Y:S11]  /*31f60*/  HMMA.16816.F32 R20, R16.reuse, R6, R20 ;  /* 0x000000061014723c */ /* 0x048ff60000001814 */
[----:B------:R-:W-:Y:S11]  /*31f70*/  @!UPT UIADD3 URZ, URZ, URZ, URZ ;  /* 0x0000003f3f3ff290 */ /* 0x000ff6000fffe03f */
[----:B------:R-:W-:Y:S01]  /*31f80*/  @!UPT UIADD3 URZ, URZ, URZ, URZ ;  /* 0x0000003f3f3ff290 */ /* 0x000fe2000fffe03f */
[----:B------:R-:W-:Y:S01]  /*31f90*/  STL.64 [R1+0x190], R20 ;  /* 0x0001901401007387 */ /* 0x000fe20000100a00 */
[----:B------:R-:W-:Y:S01]  /*31fa0*/  IMAD.MOV.U32 R29, RZ, RZ, R22 ;  /* 0x000000ffff1d7224 */ /* 0x000fe200078e0016 */
[----:B------:R-:W-:Y:S02]  /*31fb0*/  MOV R28, R23 ;  /* 0x00000017001c7202 */ /* 0x000fe40000000f00 */
[----:B------:R-:W3:Y:S03]  /*31fc0*/  LDL.LU.64 R22, [R1+0x2380] ;  /* 0x0023800001167983 */ /* 0x000ee60000300a00 */
[----:B------:R-:W-:Y:S02]  /*31fd0*/  STL [R1+0x223c], R28 ;  /* 0x00223c1c01007387 */ /* 0x000fe40000100800 */
[----:B------:R-:W-:Y:S01]  /*31fe0*/  STL [R1+0x2238], R29 ;  /* 0x0022381d01007387 */ /* 0x000fe20000100800 */
        /* <DEDUP_REMOVED lines=8> */
[----:B------:R-:W2:Y:S01]  /*32070*/  LDL.LU.64 R8, [R1+0x2368] ;  /* 0x0023680001087983 */ /* 0x000ea20000300a00 */
[----:B------:R-:W-:Y:S01]  /*32080*/  MOV R5, R14 ;  /* 0x0000000e00057202 */ /* 0x000fe20000000f00 */
[----:B------:R-:W-:Y:S11]  /*32090*/  IMAD.MOV.U32 R4, RZ, RZ, R15 ;  /* 0x000000ffff047224 */ /* 0x000ff600078e000f */
[----:B------:R-:W-:Y:S07]  /*320a0*/  @!UPT UIADD3 URZ, URZ, URZ, URZ ;  /* 0x0000003f3f3ff290 */ /* 0x000fee000fffe03f */
[----:B------:R-:W-:Y:S01]  /*320b0*/  STL.64 [R1+0x140], R16 ;  /* 0x0001401001007387 */ /* 0x000fe20000100a00 */
[----:B------:R-:W-:Y:S02]  /*320c0*/  STL.64 [R1+0x148], R18 ;  /* 0x0001481201007387 */ /* 0x000fe40000100a00 */
[----:B------:R-:W2:Y:S02]  /*320d0*/  LDL.LU.64 R14, [R1+0x2360] ;  /* 0x00236000010e7983 */ /* 0x000ea40000300a00 */
        /* <DEDUP_REMOVED lines=9> */
[----:B------:R-:W-:Y:S02]  /*32170*/  MOV R18, R5 ;  /* 0x0000000500127202 */ /* 0x000fe40000000f00 */
[----:B------:R-:W-:Y:S02]  /*32180*/  MOV R19, R4 ;  /* 0x0000000400137202 */ /* 0x000fe40000000f00 */
[C---:B---3--:R-:W-:Y:S01]  /*32190*/  HMMA.16816.F32 R4, R12.reuse, R6, R24 ;  /* 0x000000060c04723c */ /* 0x048fe20000001818 */
[----:B------:R-:W2:Y:S11]  /*321a0*/  LDL.LU.64 R24, [R1+0x2330] ;  /* 0x0023300001187983 */ /* 0x000eb60000300a00 */
[----:B------:R-:W-:Y:S11]  /*321b0*/  @!UPT UIADD3 URZ, URZ, URZ, URZ ;  /* 0x0000003f3f3ff290 */ /* 0x000ff6000fffe03f */
        /* <DEDUP_REMOVED lines=8> */
[----:B------:R0:W-:Y:S03]  /*32240*/  STL.64 [R1+0x288], R22 ;  /* 0x0002881601007387 */ /* 0x0001e60000100a00 */
[----:B0-----:R-:W4:Y:S01]  /*32250*/  LDL.LU.64 R22, [R1+0x2310] ;  /* 0x0023100001167983 */ /* 0x001f220000300a00 */
[----:B------:R-:W4:Y:S02]  /*32260*/  LDL.LU.64 R20, [R1+0x2308] ;  /* 0x0023080001147983 */ /* 0x000f240000300a00 */
[----:B----4-:R-:W-:Y:S01]  /*32270*/  HMMA.16816.F32 R12, R12, R18, R20 ;  /* 0x000000120c0c723c */ /* 0x010fe20000001814 */
[----:B------:R-:W2:Y:S01]  /*32280*/  LDL.LU.64 R22, [R1+0x2300] ;  /* 0x0023000001167983 */ /* 0x000ea20000300a00 */
[----:B------:R-:W2:Y:S02]  /*32290*/  LDL.LU.64 R20, [R1+0x22f8] ;  /* 0x0022f80001147983 */ /* 0x000ea40000300a00 */
[----:B------:R-:W4:Y:S11]  /*322a0*/  LDL.LU R16, [R1+0x30] ;  /* 0x0000300001107983 */ /* 0x000f360000300800 */
[----:B------:R-:W-:Y:S08]  /*322b0*/  @!UPT UIADD3 URZ, URZ, URZ, URZ ;  /* 0x0000003f3f3ff290 */ /* 0x000ff0000fffe03f */
[----:B------:R-:W-:Y:S01]  /*322c0*/  STL.64 [R1+0x270], R12 ;  /* 0x0002700c01007387 */ /* 0x000fe20000100a00 */
[----:B------:R-:W-:Y:S02]  /*322d0*/  STL.64 [R1+0x278], R14 ;  /* 0x0002780e01007387 */ /* 0x000fe40000100a00 */
[----:B------:R-:W4:Y:S02]  /*322e0*/  LDL.LU R17, [R1+0x34] ;  /* 0x0000340001117983 */ /* 0x000f240000300800 */
[----:B------:R-:W2:Y:S01]  /*322f0*/  LDL.LU R18, [R1+0x38] ;  /* 0x0000380001127983 */ /* 0x000ea20000300800 */
[----:B------:R-:W2:Y:S04]  /*32300*/  LDL.LU R19, [R1+0x3c] ;  /* 0x00003c0001137983 */ /* 0x000ea80000300800 */
[----:B--2---:R-:W-:Y:S01]  /*32310*/  STL.64 [R1+0x2250], R18 ;  /* 0x0022501201007387 */ /* 0x004fe20000100a00 */
[----:B----4-:R0:W-:Y:S03]  /*32320*/  STL.64 [R1+0x2248], R16 ;  /* 0x0022481001007387 */ /* 0x0101e60000100a00 */
[----:B0-----:R-:W2:Y:S04]  /*32330*/  LDL.64 R16, [R1] ;  /* 0x0000000001107983 */ /* 0x001ea80000100a00 */
[----:B--2---:R-:W-:Y:S01]  /*32340*/  STL.64 [R1+0x22f0], R16 ;  /* 0x0022f01001007387 */ /* 0x004fe20000100a00 */
[----:B------:R-:W2:Y:S01]  /*32350*/  LDL R15, [R1+0x1514] ;  /* 0x00151400010f7983 */ /* 0x000ea20000100800 */
[----:B------:R-:W-:Y:S01]  /*32360*/  MOV R14, R2 ;  /* 0x00000002000e7202 */ /* 0x000fe20000000f00 */
[----:B------:R-:W-:Y:S01]  /*32370*/  IMAD.MOV.U32 R13, RZ, RZ, R3 ;  /* 0x000000ffff0d7224 */ /* 0x000fe200078e0003 */
[----:B--2---:R0:W-:Y:S01]  /*32380*/  STL [R1+0x2258], R15 ;  /* 0x0022580f01007387 */ /* 0x0041e20000100800 */
[----:B------:R-:W2:Y:S01]  /*32390*/  LDL.LU R12, [R1+0x80] ;  /* 0x00008000010c7983 */ /* 0x000ea20000300800 */
[----:B------:R-:W-:Y:S01]  /*323a0*/  HMMA.16816.F32 R8, R20, R24, R8 ;  /* 0x000000181408723c */ /* 0x000fe20000001808 */
[----:B0-----:R-:W-:-:S05]  /*323b0*/  MOV R15, R0 ;  /* 0x00000000000f7202 */ /* 0x001fca0000000f00 */
[----:B------:R0:W-:Y:S02]  /*323c0*/  STL.64 [R1+0x2268], R14 ;  /* 0x0022680e01007387 */ /* 0x0001e40000100a00 */
[----:B0-----:R-:W-:Y:S01]  /*323d0*/  IMAD.MOV.U32 R15, RZ, RZ, R24 ;  /* 0x000000ffff0f7224 */ /* 0x001fe200078e0018 */
[----:B------:R-:W-:Y:S01]  /*323e0*/  MOV R14, R25 ;  /* 0x00000019000e7202 */ /* 0x000fe20000000f00 */
[----:B--2---:R0:W-:Y:S04]  /*323f0*/  STL.64 [R1+0x2260], R12 ;  /* 0x0022600c01007387 */ /* 0x0041e80000100a00 */
[----:B0-----:R-:W2:Y:S01]  /*32400*/  LDL.64 R12, [R1+0x10] ;  /* 0x00001000010c7983 */ /* 0x001ea20000100a00 */
[----:B------:R-:W4:Y:S02]  /*32410*/  LDL.LU R24, [R1+0x1c0] ;  /* 0x0001c00001187983 */ /* 0x000f240000300800 */
[----:B------:R-:W4:Y:S02]  /*32420*/  LDL.LU R25, [R1+0x1c4] ;  /* 0x0001c40001197983 */ /* 0x000f240000300800 */
[----:B------:R-:W2:Y:S01]  /*32430*/  LDL.LU R26, [R1+0x1c8] ;  /* 0x0001c800011a7983 */ /* 0x000ea20000300800 */
[----:B------:R-:W2:Y:S01]  /*32440*/  LDL.LU R27, [R1+0x1cc] ;  /* 0x0001cc00011b7983 */ /* 0x000ea20000300800 */
[----:B------:R-:W3:Y:S02]  /*32450*/  LDL.LU R16, [R1+0x200] ;  /* 0x0002000001107983 */ /* 0x000ee40000300800 */
[----:B------:R-:W3:Y:S02]  /*32460*/  LDL.LU R17, [R1+0x204] ;  /* 0x0002040001117983 */ /* 0x000ee40000300800 */
[----:B------:R-:W3:Y:S01]  /*32470*/  LDL.LU R18, [R1+0x208] ;  /* 0x0002080001127983 */ /* 0x000ee20000300800 */
[----:B------:R-:W3:Y:S01]  /*32480*/  LDL.LU R19, [R1+0x20c] ;  /* 0x00020c0001137983 */ /* 0x000ee20000300800 */
[----:B------:R-:W-:Y:S01]  /*32490*/  MOV R7, R8 ;  /* 0x0000000800077202 */ /* 0x000fe20000000f00 */
[----:B------:R-:W-:Y:S01]  /*324a0*/  IMAD.MOV.U32 R3, RZ, RZ, R9 ;  /* 0x000000ffff037224 */ /* 0x000fe200078e0009 */
[----:B------:R-:W-:-:S02]  /*324b0*/  MOV R2, R10 ;  /* 0x0000000a00027202 */ /* 0x000fc40000000f00 */
[----:B------:R-:W-:Y:S01]  /*324c0*/  MOV R0, R11 ;  /* 0x0000000b00007202 */ /* 0x000fe20000000f00 */
        /* <DEDUP_REMOVED lines=15> */
[----:B------:R-:W4:Y:S01]  /*325c0*/  LDL.LU R11, [R1+0x11c] ;  /* 0x00011c00010b7983 */ /* 0x000f220000300800 */
[C---:B---3--:R-:W-:Y:S01]  /*325d0*/  HMMA.16816.F32 R16, R20.reuse, R12, R16 ;  /* 0x0000000c1410723c */ /* 0x048fe20000001810 */
[----:B----4-:R-:W-:Y:S01]  /*325e0*/  STL.64 [R1+0x22b8], R10 ;  /* 0x0022b80a01007387 */ /* 0x010fe20000100a00 */
        /* <DEDUP_REMOVED lines=14> */
[----:B------:R0:W-:Y:S01]  /*326d0*/  STL.64 [R1+0x240], R16 ;  /* 0x0002401001007387 */ /* 0x0001e20000100a00 */
[----:B------:R-:W-:Y:S04]  /*326e0*/  STL [R1+0x248], R18 ;  /* 0x0002481201007387 */ /* 0x000fe80000100800 */
[----:B0-----:R-:W3:Y:S02]  /*326f0*/  LDL.LU.64 R16, [R1+0x22f0] ;  /* 0x0022f00001107983 */ /* 0x001ee40000300a00 */
[C---:B---3--:R-:W-:Y:S11]  /*32700*/  HMMA.16816.F32 R24, R20.reuse, R16, R24 ;  /* 0x000000101418723c */ /* 0x048ff60000001818 */
[----:B------:R-:W-:Y:S11]  /*32710*/  @!UPT UIADD3 URZ, URZ, URZ, URZ ;  /* 0x0000003f3f3ff290 */ /* 0x000ff6000fffe03f */
[----:B------:R-:W-:Y:S01]  /*32720*/  @!UPT UIADD3 URZ, URZ, URZ, URZ ;  /* 0x0000003f3f3ff290 */ /* 0x000fe2000fffe03f */
        /* <DEDUP_REMOVED lines=8> */
[----:B---3--:R-:W-:Y:S01]  /*327b0*/  HMMA.16816.F32 R20, R20, R4, R24 ;  /* 0x000000041414723c */ /* 0x008fe20000001818 */
[----:B------:R-:W2:Y:S01]  /*327c0*/  LDL.LU.64 R26, [R1+0x22d8] ;  /* 0x0022d800011a7983 */ /* 0x000ea20000300a00 */
[----:B------:R-:W2:Y:S11]  /*327d0*/  LDL.LU.64 R24, [R1+0x22d0] ;  /* 0x0022d00001187983 */ /* 0x000eb60000300a00 */
[----:B------:R-:W-:Y:S10]  /*327e0*/  @!UPT UIADD3 URZ, URZ, URZ, URZ ;  /* 0x0000003f3f3ff290 */ /* 0x000ff4000fffe03f */
[----:B------:R-:W-:Y:S01]  /*327f0*/  STL.64 [R1+0x220], R20 ;  /* 0x0002201401007387 */ /* 0x000fe20000100a00 */
[----:B------:R0:W-:Y:S03]  /*32800*/  STL.64 [R1+0x228], R22 ;  /* 0x0002281601007387 */ /* 0x0001e60000100a00 */
[----:B0-----:R-:W3:Y:S04]  /*32810*/  LDL R23, [R1+0x1510] ;  /* 0x0015100001177983 */ /* 0x001ee80000100800 */
[----:B---3--:R0:W-:Y:S01]  /*32820*/  STL [R1+0x2270], R23 ;  /* 0x0022701701007387 */ /* 0x0081e20000100800 */
[----:B------:R-:W3:Y:S02]  /*32830*/  LDL.LU R20, [R1+0x90] ;  /* 0x0000900001147983 */ /* 0x000ee40000300800 */
[----:B------:R-:W3:Y:S02]  /*32840*/  LDL.LU R21, [R1+0x94] ;  /* 0x0000940001157983 */ /* 0x000ee40000300800 */
[----:B------:R-:W4:Y:S01]  /*32850*/  LDL.LU R22, [R1+0x98] ;  /* 0x0000980001167983 */ /* 0x000f220000300800 */
[----:B0-----:R-:W4:Y:S04]  /*32860*/  LDL.LU R23, [R1+0x9c] ;  /* 0x00009c0001177983 */ /* 0x001f280000300800 */
[----:B----4-:R-:W-:Y:S01]  /*32870*/  STL.64 [R1+0x2280], R22 ;  /* 0x0022801601007387 */ /* 0x010fe20000100a00 */
[----:B---3--:R0:W-:Y:S02]  /*32880*/  STL.64 [R1+0x2278], R20 ;  /* 0x0022781401007387 */ /* 0x0081e40000100a00 */
        /* <DEDUP_REMOVED lines=32> */
[----:B------:R-:W-:Y:S01]  /*32a90*/  STL.64 [R1+0x210], R24 ;  /* 0x0002101801007387 */ /* 0x000fe20000100a00 */
[----:B------:R0:W-:Y:S03]  /*32aa0*/  STL.64 [R1+0x218], R26 ;  /* 0x0002181a01007387 */ /* 0x0001e60000100a00 */
[----:B0-----:R-:W2:Y:S01]  /*32ab0*/  LDL R27, [R1+0x150c] ;  /* 0x00150c00011b7983 */ /* 0x001ea20000100800 */
[C---:B---3--:R-:W-:Y:S03]  /*32ac0*/  HMMA.16816.F32 R20, R8.reuse, R20, R12 ;  /* 0x000000140814723c */ /* 0x048fe6000000180c */
[----:B------:R-:W3:Y:S11]  /*32ad0*/  LDL.LU.64 R12, [R1+0x2288] ;  /* 0x00228800010c7983 */ /* 0x000ef60000300a00 */
[----:B------:R-:W-:Y:S09]  /*32ae0*/  @!UPT UIADD3 URZ, URZ, URZ, URZ ;  /* 0x0000003f3f3ff290 */ /* 0x000ff2000fffe03f */
[----:B------:R-:W-:Y:S01]  /*32af0*/  STL.64 [R1+0x200], R20 ;  /* 0x0002001401007387 */ /* 0x000fe20000100a00 */
[----:B------:R0:W-:Y:S03]  /*32b00*/  STL.64 [R1+0x208], R22 ;  /* 0x0002081601007387 */ /* 0x0001e60000100a00 */
[----:B0-----:R-:W4:Y:S01]  /*32b10*/  LDL.LU.64 R22, [R1+0x2280] ;  /* 0x0022800001167983 */ /* 0x001f220000300a00 */
[----:B------:R-:W4:Y:S02]  /*32b20*/  LDL.LU.64 R20, [R1+0x2278] ;  /* 0x0022780001147983 */ /* 0x000f240000300a00 */
[----:B---3--:R-:W-:Y:S01]  /*32b30*/  IMAD.MOV.U32 R28, RZ, RZ, R12 ;  /* 0x000000ffff1c7224 */ /* 0x008fe200078e000c */
[----:B------:R-:W-:Y:S01]  /*32b40*/  MOV R29, R13 ;  /* 0x0000000d001d7202 */ /* 0x000fe20000000f00 */
[C---:B----4-:R-:W-:Y:S11]  /*32b50*/  HMMA.16816.F32 R20, R8.reuse, R12, R20 ;  /* 0x0000000c0814723c */ /* 0x050ff60000001814 */
[----:B------:R-:W-:Y:S11]  /*32b60*/  @!UPT UIADD3 URZ, URZ, URZ, URZ ;  /* 0x0000003f3f3ff290 */ /* 0x000ff6000fffe03f */
[----:B------:R-:W-:Y:S01]  /*32b70*/  @!UPT UIADD3 URZ, URZ, URZ, URZ ;  /* 0x0000003f3f3ff290 */ /* 0x000fe2000fffe03f */
[----:B------:R-:W-:Y:S01]  /*32b80*/  STL.64 [R1+0x1e0], R20 ;  /* 0x0001e01401007387 */ /* 0x000fe20000100a00 */
[----:B------:R0:W-:Y:S03]  /*32b90*/  STL.64 [R1+0x1e8], R22 ;  /* 0x0001e81601007387 */ /* 0x0001e60000100a00 */
[----:B0-----:R-:W3:Y:S01]  /*32ba0*/  LDL.LU R23, [R1+0x2270] ;  /* 0x0022700001177983 */ /* 0x001ee20000300800 */
[----:B------:R-:W4:Y:S02]  /*32bb0*/  LDL.LU.64 R14, [R1+0x2268] ;  /* 0x00226800010e7983 */ /* 0x000f240000300a00 */
[----:B------:R-:W4:Y:S02]  /*32bc0*/  LDL.LU.64 R12, [R1+0x2260] ;  /* 0x00226000010c7983 */ /* 0x000f240000300a00 */
[----:B------:R-:W-:Y:S01]  /*32bd0*/  IMAD.MOV.U32 R6, RZ, RZ, R19 ;  /* 0x000000ffff067224 */ /* 0x000fe200078e0013 */
[----:B------:R-:W-:Y:S01]  /*32be0*/  MOV R2, R16 ;  /* 0x0000001000027202 */ /* 0x000fe20000000f00 */
[----:B------:R-:W-:Y:S01]  /*32bf0*/  IMAD.MOV.U32 R0, RZ, RZ, R17 ;  /* 0x000000ffff007224 */ /* 0x000fe200078e0011 */
[C---:B----4-:R-:W-:Y:S11]  /*32c00*/  HMMA.16816.F32 R12, R8.reuse, R16, R12 ;  /* 0x00000010080c723c */ /* 0x050ff6000000180c */
[----:B------:R-:W-:Y:S11]  /*32c10*/  @!UPT UIADD3 URZ, URZ, URZ, URZ ;  /* 0x0000003f3f3ff290 */ /* 0x000ff6000fffe03f */
[----:B------:R-:W-:Y:S01]  /*32c20*/  @!UPT UIADD3 URZ, URZ, URZ, URZ ;  /* 0x0000003f3f3ff290 */ /* 0x000fe2000fffe03f */
[----:B------:R-:W-:Y:S01]  /*32c30*/  STL.64 [R1+0x1d0], R12 ;  /* 0x0001d00c01007387 */ /* 0x000fe20000100a00 */
[----:B------:R0:W-:Y:S03]  /*32c40*/  STL.64 [R1+0x1d8], R14 ;  /* 0x0001d80e01007387 */ /* 0x0001e60000100a00 */
[----:B0-----:R-:W4:Y:S01]  /*32c50*/  LDL.LU R15, [R1+0x2258] ;  /* 0x00225800010f7983 */ /* 0x001f220000300800 */
[----:B------:R-:W2:Y:S02]  /*32c60*/  LDL.LU.64 R18, [R1+0x2250] ;  /* 0x0022500001127983 */ /* 0x000ea40000300a00 */
[----:B------:R-:W2:Y:S01]  /*32c70*/  LDL.LU.64 R16, [R1+0x2248] ;  /* 0x0022480001107983 */ /* 0x000ea20000300a00 */
[----:B----4-:R-:W-:Y:S01]  /*32c80*/  LDSM.16.MT88.4 R12, [R15+0xe080] ;  /* 0x00e080000f0c783b */ /* 0x010fe20000004200 */
[----:B--2---:R-:W-:Y:S01]  /*32c90*/  HMMA.16816.F32 R16, R8, R4, R16 ;  /* 0x000000040810723c */ /* 0x004fe20000001810 */
[----:B------:R-:W2:Y:S02]  /*32ca0*/  LDL R11, [R1+0x640] ;  /* 0x00064000010b7983 */ /* 0x000ea40000100800 */
[----:B------:R-:W-:Y:S11]  /*32cb0*/  STL.64 [R1+0x2208], R6 ;  /* 0x0022080601007387 */ /* 0x000ff60000100a00 */
[----:B------:R-:W-:Y:S09]  /*32cc0*/  @!UPT UIADD3 URZ, URZ, URZ, URZ ;  /* 0x0000003f3f3ff290 */ /* 0x000ff2000fffe03f */
[----:B------:R-:W-:Y:S01]  /*32cd0*/  STL.64 [R1+0x1c0], R16 ;  /* 0x0001c01001007387 */ /* 0x000fe20000100a00 */
[----:B------:R-:W-:Y:S02]  /*32ce0*/  STL.64 [R1+0x1c8], R18 ;  /* 0x0001c81201007387 */ /* 0x000fe40000100a00 */
[----:B---3--:R-:W0:Y:S04]  /*32cf0*/  LDSM.16.MT88.4 R16, [R23+0xe000] ;  /* 0x00e000001710783b */ /* 0x008e280000004200 */
[----:B------:R-:W-:Y:S01]  /*32d00*/  STL.64 [R1+0x2200], R4 ;  /* 0x0022000401007387 */ /* 0x000fe20000100a00 */
[----:B------:R-:W1:Y:S04]  /*32d10*/  LDSM.16.MT88.4 R20, [R23+0xe080] ;  /* 0x00e080001714783b */ /* 0x000e680000004200 */
[----:B0-----:R-:W-:Y:S01]  /*32d20*/  STL.64 [R1+0x21f8], R18 ;  /* 0x0021f81201007387 */ /* 0x001fe20000100a00 */
[----:B------:R-:W-:Y:S02]  /*32d30*/  STL.64 [R1+0x21f0], R16 ;  /* 0x0021f01001007387 */ /* 0x000fe40000100a00 */
[----:B------:R-:W0:Y:S02]  /*32d40*/  LDSM.16.MT88.4 R16, [R27+0xd080] ;  /* 0x00d080001b10783b */ /* 0x000e240000004200 */
[----:B------:R-:W3:Y:S04]  /*32d50*/  LDSM.16.MT88.4 R24, [R27+0xe000] ;  /* 0x00e000001b18783b */ /* 0x000ee80000004200 */
[----:B-1----:R-:W-:Y:S01]  /*32d60*/  STL.64 [R1+0x21b8], R22 ;  /* 0x0021b81601007387 */ /* 0x002fe20000100a00 */
[----:B------:R-:W-:Y:S02]  /*32d70*/  STL.64 [R1+0x21b0], R20 ;  /* 0x0021b01401007387 */ /* 0x000fe40000100a00 */
[----:B0-----:R-:W-:Y:S01]  /*32d80*/  IMAD.MOV.U32 R5, RZ, RZ, R18 ;  /* 0x000000ffff057224 */ /* 0x001fe200078e0012 */
[----:B------:R-:W-:-:S02]  /*32d90*/  MOV R6, R17 ;  /* 0x0000001100067202 */ /* 0x000fc40000000f00 */
[----:B------:R-:W-:Y:S02]  /*32da0*/  MOV R4, R19 ;  /* 0x0000001300047202 */ /* 0x000fe40000000f00 */
[----:B------:R-:W-:Y:S01]  /*32db0*/  MOV R7, R16 ;  /* 0x0000001000077202 */ /* 0x000fe20000000f00 */
[----:B------:R-:W-:Y:S01]  /*32dc0*/  STL.64 [R1+0x80], R16 ;  /* 0x0000801001007387 */ /* 0x000fe20000100a00 */
[----:B------:R-:W-:Y:S02]  /*32dd0*/  STL.64 [R1+0x88], R18 ;  /* 0x0000881201007387 */ /* 0x000fe40000100a00 */
[----:B---3--:R0:W-:Y:S02]  /*32de0*/  STL.64 [R1+0x2130], R26 ;  /* 0x0021301a01007387 */ /* 0x0081e40000100a00 */
[----:B------:R1:W-:Y:S01]  /*32df0*/  STL.64 [R1+0x2128], R24 ;  /* 0x0021281801007387 */ /* 0x0003e20000100a00 */
[----:B0-----:R-:W-:Y:S02]  /*32e00*/  MOV R26, R5 ;  /* 0x00000005001a7202 */ /* 0x001fe40000000f00 */
[----:B------:R-:W-:-:S02]  /*32e10*/  MOV R27, R4 ;  /* 0x00000004001b7202 */ /* 0x000fc40000000f00 */
[----:B-1----:R-:W-:Y:S01]  /*32e20*/  MOV R24, R7 ;  /* 0x0000000700187202 */ /* 0x002fe20000000f00 */
[----:B------:R-:W-:Y:S02]  /*32e30*/  IMAD.MOV.U32 R25, RZ, RZ, R6 ;  /* 0x000000ffff197224 */ /* 0x000fe400078e0006 */
[----:B------:R-:W-:Y:S03]  /*32e40*/  STL.64 [R1+0x2168], R26 ;  /* 0x0021681a01007387 */ /* 0x000fe60000100a00 */
[----:B------:R0:W-:Y:S02]  /*32e50*/  STL.64 [R1+0x2160], R24 ;  /* 0x0021601801007387 */ /* 0x0001e40000100a00 */
[----:B0-----:R-:W-:Y:S01]  /*32e60*/  IMAD.MOV.U32 R24, RZ, RZ, R2 ;  /* 0x000000ffff187224 */ /* 0x001fe200078e0002 */
[----:B------:R-:W-:Y:S01]  /*32e70*/  MOV R25, R0 ;  /* 0x0000000000197202 */ /* 0x000fe20000000f00 */
[----:B------:R-:W3:Y:S01]  /*32e80*/  LDL.LU R2, [R1+0x2244] ;  /* 0x0022440001027983 */ /* 0x000ee20000300800 */
[----:B------:R-:W4:Y:S03]  /*32e90*/  LDL.LU R0, [R1+0x2240] ;  /* 0x0022400001007983 */ /* 0x000f260000300800 */
[----:B------:R-:W-:Y:S04]  /*32ea0*/  STL.64 [R1+0x2210], R24 ;  /* 0x0022101801007387 */ /* 0x000fe80000100a00 */
[----:B--2---:R-:W0:Y:S04]  /*32eb0*/  LDSM.16.MT88.4 R8, [R11+0xf000] ;  /* 0x00f000000b08783b */ /* 0x004e280000004200 */
[----:B0-----:R0:W-:Y:S01]  /*32ec0*/  STL.64 [R1+0x20e8], R10 ;  /* 0x0020e80a01007387 */ /* 0x0011e20000100a00 */
[----:B------:R1:W-:Y:S03]  /*32ed0*/  STL.64 [R1+0x20e0], R8 ;  /* 0x0020e00801007387 */ /* 0x0003e60000100a00 */
[----:B0-----:R-:W2:Y:S01]  /*32ee0*/  LDL.LU R10, [R1+0x58] ;  /* 0x00005800010a7983 */ /* 0x001ea20000300800 */
[----:B------:R-:W2:Y:S03]  /*32ef0*/  LDL.LU R11, [R1+0x5c] ;  /* 0x00005c00010b7983 */ /* 0x000ea60000300800 */
[----:B--2---:R0:W-:Y:S01]  /*32f00*/  STL.64 [R1+0x2170], R10 ;  /* 0x0021700a01007387 */ /* 0x0041e20000100a00 */
[----:B-1----:R-:W2:Y:S02]  /*32f10*/  LDL.LU R8, [R1+0x180] ;  /* 0x0001800001087983 */ /* 0x002ea40000300800 */
[----:B------:R-:W2:Y:S01]  /*32f20*/  LDL.LU R9, [R1+0x184] ;  /* 0x0001840001097983 */ /* 0x000ea20000300800 */
[----:B0-----:R-:W2:Y:S01]  /*32f30*/  LDL.LU R10, [R1+0x188] ;  /* 0x00018800010a7983 */ /* 0x001ea20000300800 */
[----:B------:R-:W2:Y:S02]  /*32f40*/  LDL.LU R11, [R1+0x18c] ;  /* 0x00018c00010b7983 */ /* 0x000ea40000300800 */
[----:B------:R-:W2:Y:S02]  /*32f50*/  LDL.LU R16, [R1+0xc0] ;  /* 0x0000c00001107983 */ /* 0x000ea40000300800 */
[----:B------:R-:W2:Y:S01]  /*32f60*/  LDL.LU R17, [R1+0xc4] ;  /* 0x0000c40001117983 */ /* 0x000ea20000300800 */
[----:B------:R-:W2:Y:S01]  /*32f70*/  LDL.LU R18, [R1+0xc8] ;  /* 0x0000c80001127983 */ /* 0x000ea20000300800 */
[----:B------:R-:W2:Y:S03]  /*32f80*/  LDL.LU R19, [R1+0xcc] ;  /* 0x0000cc0001137983 */ /* 0x000ea60000300800 */
[----:B--2---:R-:W-:Y:S01]  /*32f90*/  STL.64 [R1+0x2220], R18 ;  /* 0x0022201201007387 */ /* 0x004fe20000100a00 */
[----:B------:R-:W-:Y:S02]  /*32fa0*/  STL.64 [R1+0x2218], R16 ;  /* 0x0022181001007387 */ /* 0x000fe40000100a00 */
        /* <DEDUP_REMOVED lines=9> */
[----:B------:R-:W2:Y:S01]  /*33040*/  LDL.LU R27, [R1+0xfc] ;  /* 0x0000fc00011b7983 */ /* 0x000ea20000300800 */
[----:B------:R-:W2:Y:S01]  /*33050*/  LDL.64 R16, [R1+0x20] ;  /* 0x0000200001107983 */ /* 0x000ea20000100a00 */
[----:B------:R-:W2:Y:S02]  /*33060*/  LDL.LU R4, [R1+0xd0] ;  /* 0x0000d00001047983 */ /* 0x000ea40000300800 */
[----:B------:R-:W2:Y:S02]  /*33070*/  LDL.LU R5, [R1+0xd4] ;  /* 0x0000d40001057983 */ /* 0x000ea40000300800 */
[----:B------:R-:W2:Y:S01]  /*33080*/  LDL.LU R6, [R1+0xd8] ;  /* 0x0000d80001067983 */ /* 0x000ea20000300800 */
[----:B------:R-:W2:Y:S01]  /*33090*/  LDL.LU R7, [R1+0xdc] ;  /* 0x0000dc0001077983 */ /* 0x000ea20000300800 */
[----:B------:R-:W-:Y:S02]  /*330a0*/  STL.64 [R1+0x2180], R10 ;  /* 0x0021800a01007387 */ /* 0x000fe40000100a00 */
[----:B------:R0:W-:Y:S02]  /*330b0*/  STL.64 [R1+0x2178], R8 ;  /* 0x0021780801007387 */ /* 0x0001e40000100a00 */
[----:B0-----:R-:W-:Y:S01]  /*330c0*/  MOV R8, R28 ;  /* 0x0000001c00087202 */ /* 0x001fe20000000f00 */
[----:B------:R-:W-:Y:S01]  /*330d0*/  IMAD.MOV.U32 R9, RZ, RZ, R29 ;  /* 0x000000ffff097224 */ /* 0x000fe200078e001d */
[----:B------:R-:W2:Y:S01]  /*330e0*/  LDL.LU R28, [R1+0x223c] ;  /* 0x00223c00011c7983 */ /* 0x000ea20000300800 */
        /* <DEDUP_REMOVED lines=24> */
[----:B------:R-:W-:Y:S01]  /*33270*/  STL.64 [R1+0x1b0], R24 ;  /* 0x0001b01801007387 */ /* 0x000fe20000100a00 */
[----:B------:R0:W-:Y:S03]  /*33280*/  STL.64 [R1+0x1b8], R26 ;  /* 0x0001b81a01007387 */ /* 0x0001e60000100a00 */
[----:B0-----:R-:W2:Y:S01]  /*33290*/  LDL.LU.64 R26, [R1+0x2230] ;  /* 0x00223000011a7983 */ /* 0x001ea20000300a00 */
[----:B------:R-:W2:Y:S01]  /*332a0*/  LDL.LU.64 R24, [R1+0x2228] ;  /* 0x0022280001187983 */ /* 0x000ea20000300a00 */
[----:B------:R-:W-:-:S02]  /*332b0*/  MOV R11, R16 ;  /* 0x00000010000b7202 */ /* 0x000fc40000000f00 */
[----:B------:R-:W-:Y:S01]  /*332c0*/  MOV R10, R17 ;  /* 0x00000011000a7202 */ /* 0x000fe20000000f00 */
[----:B------:R-:W3:Y:S01]  /*332d0*/  LDL.LU.64 R18, [R1+0x2220] ;  /* 0x0022200001127983 */ /* 0x000ee20000300a00 */
[----:B------:R-:W3:Y:S01]  /*332e0*/  LDL.LU.64 R16, [R1+0x2218] ;  /* 0x0022180001107983 */ /* 0x000ee20000300a00 */
[C---:B--2---:R-:W-:Y:S11]  /*332f0*/  HMMA.16816.F32 R24, R12.reuse, R8, R24 ;  /* 0x000000080c18723c */ /* 0x044ff60000001818 */
        /* <DEDUP_REMOVED lines=11> */
[----:B------:R-:W3:Y:S02]  /*333b0*/  LDL.LU.64 R4, [R1+0x2200] ;  /* 0x0022000001047983 */ /* 0x000ee40000300a00 */
[----:B---3--:R-:W-:Y:S01]  /*333c0*/  HMMA.16816.F32 R12, R12, R4, R16 ;  /* 0x000000040c0c723c */ /* 0x008fe20000001810 */
        /* <DEDUP_REMOVED lines=8> */
[----:B------:R-:W2:Y:S02]  /*33450*/  LDL.LU R15, [R1+0x31c] ;  /* 0x00031c00010f7983 */ /* 0x000ea40000300800 */
[----:B--2---:R-:W-:Y:S01]  /*33460*/  STL.64 [R1+0x2190], R14 ;  /* 0x0021900e01007387 */ /* 0x004fe20000100a00 */
[----:B------:R0:W-:Y:S03]  /*33470*/  STL.64 [R1+0x2188], R12 ;  /* 0x0021880c01007387 */ /* 0x0001e60000100a00 */
[----:B0-----:R-:W2:Y:S01]  /*33480*/  LDL.LU R12, [R1+0x190] ;  /* 0x00019000010c7983 */ /* 0x001ea20000300800 */
[----:B------:R-:W2:Y:S02]  /*33490*/  LDL.LU R13, [R1+0x194] ;  /* 0x00019400010d7983 */ /* 0x000ea40000300800 */
[----:B------:R-:W-:Y:S01]  /*334a0*/  IMAD.MOV.U32 R14, RZ, RZ, R29 ;  /* 0x000000ffff0e7224 */ /* 0x000fe200078e001d */
[----:B------:R-:W-:-:S05]  /*334b0*/  MOV R15, R28 ;  /* 0x0000001c000f7202 */ /* 0x000fca0000000f00 */
[----:B------:R-:W-:Y:S04]  /*334c0*/  STL.64 [R1+0x21a0], R14 ;  /* 0x0021a00e01007387 */ /* 0x000fe80000100a00 */
[----:B--2---:R0:W-:Y:S02]  /*334d0*/  STL.64 [R1+0x2198], R12 ;  /* 0x0021980c01007387 */ /* 0x0041e40000100a00 */
[----:B0-----:R-:W-:Y:S01]  /*334e0*/  MOV R12, R11 ;  /* 0x0000000b000c7202 */ /* 0x001fe20000000f00 */
[----:B------:R-:W-:-:S07]  /*334f0*/  IMAD.MOV.U32 R13, RZ, RZ, R10 ;  /* 0x000000ffff0d7224 */ /* 0x000fce00078e000a */
        /* <DEDUP_REMOVED lines=11> */
[----:B------:R-:W-:Y:S02]  /*335b0*/  MOV R29, R22 ;  /* 0x00000016001d7202 */ /* 0x000fe40000000f00 */
[----:B------:R-:W-:Y:S02]  /*335c0*/  MOV R28, R23 ;  /* 0x00000017001c7202 */ /* 0x000fe40000000f00 */
[----:B------:R-:W2:Y:S04]  /*335d0*/  LDL.LU.64 R22, [R1+0x21d8] ;  /* 0x0021d80001167983 */ /* 0x000ea80000300a00 */
[----:B0-----:R-:W2:Y:S01]  /*335e0*/  LDL.LU.64 R20, [R1+0x21d0] ;  /* 0x0021d00001147983 */ /* 0x001ea20000300a00 */
[----:B------:R0:W-:Y:S03]  /*335f0*/  STL.64 [R1+0x21a8], R8 ;  /* 0x0021a80801007387 */ /* 0x0001e60000100a00 */
[----:B0-----:R-:W3:Y:S01]  /*33600*/  LDL.LU R8, [R1+0x1a0] ;  /* 0x0001a00001087983 */ /* 0x001ee20000300800 */
[----:B------:R-:W3:Y:S02]  /*33610*/  LDL.LU R9, [R1+0x1a4] ;  /* 0x0001a40001097983 */ /* 0x000ee40000300800 */
[----:B------:R-:W3:Y:S02]  /*33620*/  LDL.LU R10, [R1+0x1a8] ;  /* 0x0001a800010a7983 */ /* 0x000ee40000300800 */
[----:B------:R-:W3:Y:S01]  /*33630*/  LDL.LU R11, [R1+0x1ac] ;  /* 0x0001ac00010b7983 */ /* 0x000ee20000300800 */
[----:B------:R-:W-:Y:S01]  /*33640*/  STL [R1+0x1fec], R28 ;  /* 0x001fec1c01007387 */ /* 0x000fe20000100800 */
        /* <DEDUP_REMOVED lines=13> */
[----:B------:R-:W-:Y:S01]  /*33720*/  IMAD.MOV.U32 R28, RZ, RZ, R18 ;  /* 0x000000ffff1c7224 */ /* 0x000fe200078e0012 */
[----:B------:R-:W-:Y:S02]  /*33730*/  MOV R29, R19 ;  /* 0x00000013001d7202 */ /* 0x000fe40000000f00 */
[----:B0-----:R-:W2:Y:S01]  /*33740*/  LDL.LU R16, [R1+0x140] ;  /* 0x0001400001107983 */ /* 0x001ea20000300800 */
[----:B------:R-:W2:Y:S02]  /*33750*/  LDL.LU R17, [R1+0x144] ;  /* 0x0001440001117983 */ /* 0x000ea40000300800 */
[----:B------:R-:W2:Y:S02]  /*33760*/  LDL.LU R18, [R1+0x148] ;  /* 0x0001480001127983 */ /* 0x000ea40000300800 */
[----:B------:R-:W2:Y:S01]  /*33770*/  LDL.LU R19, [R1+0x14c] ;  /* 0x00014c0001137983 */ /* 0x000ea20000300800 */
[----:B------:R-:W-:Y:S01]  /*33780*/  STL [R1+0x1ff4], R28 ;  /* 0x001ff41c01007387 */ /* 0x000fe20000100800 */
[----:B------:R-:W-:Y:S01]  /*33790*/  STL [R1+0x1ff0], R29 ;  /* 0x001ff01d01007387 */ /* 0x000fe20000100800 */
        /* <DEDUP_REMOVED lines=13> */
[----:B0-----:R-:W2:Y:S01]  /*33870*/  LDL.LU.64 R10, [R1+0x2180] ;  /* 0x00218000010a7983 */ /* 0x001ea20000300a00 */
[----:B------:R-:W2:Y:S02]  /*33880*/  LDL.LU.64 R8, [R1+0x2178] ;  /* 0x0021780001087983 */ /* 0x000ea40000300a00 */
[C---:B--2---:R-:W-:Y:S01]  /*33890*/  HMMA.16816.F32 R24, R20.reuse, R24, R8 ;  /* 0x000000181418723c */ /* 0x044fe20000001808 */
[----:B------:R-:W3:Y:S11]  /*338a0*/  LDL.LU.64 R10, [R1+0x2170] ;  /* 0x00217000010a7983 */ /* 0x000ef60000300a00 */
[----:B------:R-:W-:Y:S11]  /*338b0*/  @!UPT UIADD3 URZ, URZ, URZ, URZ ;  /* 0x0000003f3f3ff290 */ /* 0x000ff6000fffe03f */
[----:B------:R-:W-:Y:S01]  /*338c0*/  STL.64 [R1+0x2e0], R24 ;  /* 0x0002e01801007387 */ /* 0x000fe20000100a00 */
[----:B------:R0:W-:Y:S03]  /*338d0*/  STL.64 [R1+0x2e8], R26 ;  /* 0x0002e81a01007387 */ /* 0x0001e60000100a00 */
[----:B0-----:R-:W3:Y:S01]  /*338e0*/  LDL.LU.64 R26, [R1+0x2168] ;  /* 0x00216800011a7983 */ /* 0x001ee20000300a00 */
[----:B------:R-:W3:Y:S01]  /*338f0*/  LDL.LU.64 R24, [R1+0x2160] ;  /* 0x0021600001187983 */ /* 0x000ee20000300a00 */
[----:B------:R-:W-:Y:S01]  /*33900*/  HMMA.16816.F32 R16, R20, R4, R16 ;  /* 0x000000041410723c */ /* 0x000fe20000001810 */
[----:B------:R-:W-:Y:S01]  /*33910*/  STL.64 [R1+0x2100], R6 ;  /* 0x0021000601007387 */ /* 0x000fe20000100a00 */
[----:B------:R-:W-:Y:S11]  /*33920*/  STL.64 [R1+0x20f8], R4 ;  /* 0x0020f80401007387 */ /* 0x000ff60000100a00 */
[----:B------:R-:W-:Y:S10]  /*33930*/  @!UPT UIADD3 URZ, URZ, URZ, URZ ;  /* 0x0000003f3f3ff290 */ /* 0x000ff4000fffe03f */
[----:B------:R-:W-:Y:S01]  /*33940*/  STL.64 [R1+0x2f0], R16 ;  /* 0x0002f01001007387 */ /* 0x000fe20000100a00 */
[----:B------:R-:W-:Y:S01]  /*33950*/  STL.64 [R1+0x2f8], R18 ;  /* 0x0002f81201007387 */ /* 0x000fe20000100a00 */
[----:B---3--:R-:W-:Y:S11]  /*33960*/  HMMA.16816.F32 R8, R24, R10, R12 ;  /* 0x0000000a1808723c */ /* 0x008ff6000000180c */
[----:B------:R-:W-:Y:S11]  /*33970*/  @!UPT UIADD3 URZ, URZ, URZ, URZ ;  /* 0x0000003f3f3ff290 */ /* 0x000ff6000fffe03f */
[----:B------:R-:W-:Y:S01]  /*33980*/  @!UPT UIADD3 URZ, URZ, URZ, URZ ;  /* 0x0000003f3f3ff290 */ /* 0x000fe2000fffe03f */
[----:B------:R-:W-:Y:S01]  /*33990*/  STL.64 [R1+0xc8], R10 ;  /* 0x0000c80a01007387 */ /* 0x000fe20000100a00 */
[----:B------:R-:W2:Y:S02]  /*339a0*/  LDL.LU R20, [R1+0x280] ;  /* 0x0002800001147983 */ /* 0x000ea40000300800 */
[----:B------:R-:W2:Y:S02]  /*339b0*/  LDL.LU R21, [R1+0x284] ;  /* 0x0002840001157983 */ /* 0x000ea40000300800 */
[----:B------:R-:W3:Y:S01]  /*339c0*/  LDL.LU R22, [R1+0x288] ;  /* 0x0002880001167983 */ /* 0x000ee20000300800 */
[----:B------:R-:W3:Y:S04]  /*339d0*/  LDL.LU R23, [R1+0x28c] ;  /* 0x00028c0001177983 */ /* 0x000ee80000300800 */
[----:B---3--:R-:W-:Y:S01]  /*339e0*/  STL.64 [R1+0x2110], R22 ;  /* 0x0021101601007387 */ /* 0x008fe20000100a00 */
[----:B--2---:R0:W-:Y:S03]  /*339f0*/  STL.64 [R1+0x2108], R20 ;  /* 0x0021081401007387 */ /* 0x0041e60000100a00 */
[----:B0-----:R-:W2:Y:S04]  /*33a00*/  LDL.LU.64 R20, [R1+0x20] ;  /* 0x0000200001147983 */ /* 0x001ea80000300a00 */
[----:B--2---:R-:W-:Y:S01]  /*33a10*/  STL.64 [R1+0x2138], R20 ;  /* 0x0021381401007387 */ /* 0x004fe20000100a00 */
[----:B------:R-:W2:Y:S02]  /*33a20*/  LDL.LU R4, [R1+0x250] ;  /* 0x0002500001047983 */ /* 0x000ea40000300800 */
[----:B------:R-:W2:Y:S02]  /*33a30*/  LDL.LU R5, [R1+0x254] ;  /* 0x0002540001057983 */ /* 0x000ea40000300800 */
[----:B------:R-:W3:Y:S01]  /*33a40*/  LDL.LU R6, [R1+0x258] ;  /* 0x0002580001067983 */ /* 0x000ee20000300800 */
[----:B------:R-:W3:Y:S01]  /*33a50*/  LDL.LU R7, [R1+0x25c] ;  /* 0x00025c0001077983 */ /* 0x000ee20000300800 */
[----:B------:R-:W2:Y:S02]  /*33a60*/  LDL.LU R22, [R1+0x48] ;  /* 0x0000480001167983 */ /* 0x000ea40000300800 */
[----:B------:R-:W4:Y:S01]  /*33a70*/  LDL.LU R23, [R1+0x4c] ;  /* 0x00004c0001177983 */ /* 0x000f220000300800 */
        /* <DEDUP_REMOVED lines=8> */
[----:B0-----:R-:W4:Y:S01]  /*33b00*/  LDL.LU R4, [R1+0x300] ;  /* 0x0003000001047983 */ /* 0x001f220000300800 */
[----:B------:R-:W4:Y:S02]  /*33b10*/  LDL.LU R5, [R1+0x304] ;  /* 0x0003040001057983 */ /* 0x000f240000300800 */
[----:B------:R-:W4:Y:S02]  /*33b20*/  LDL.LU R6, [R1+0x308] ;  /* 0x0003080001067983 */ /* 0x000f240000300800 */
[----:B------:R-:W4:Y:S01]  /*33b30*/  LDL.LU R7, [R1+0x30c] ;  /* 0x00030c0001077983 */ /* 0x000f220000300800 */
[----:B------:R-:W2:Y:S04]  /*33b40*/  LDL R15, [R1+0x640] ;  /* 0x00064000010f7983 */ /* 0x000ea80000100800 */
[----:B--2---:R0:W-:Y:S01]  /*33b50*/  STL [R1+0x2098], R15 ;  /* 0x0020980f01007387 */ /* 0x0041e20000100800 */
[----:B------:R-:W2:Y:S02]  /*33b60*/  LDL R19, [R1+0x1514] ;  /* 0x0015140001137983 */ /* 0x000ea40000100800 */
[----:B------:R-:W3:Y:S01]  /*33b70*/  LDL.64 R12, [R1] ;  /* 0x00000000010c7983 */ /* 0x000ee20000100a00 */
[----:B0-----:R-:W3:Y:S04]  /*33b80*/  LDL.64 R14, [R1+0x8] ;  /* 0x00000800010e7983 */ /* 0x001ee80000100a00 */
[----:B--2---:R0:W-:Y:S01]  /*33b90*/  STL [R1+0x2094], R19 ;  /* 0x0020941301007387 */ /* 0x0041e20000100800 */
[----:B------:R-:W2:Y:S02]  /*33ba0*/  LDL.LU R16, [R1+0x220] ;  /* 0x0002200001107983 */ /* 0x000ea40000300800 */
[----:B------:R-:W2:Y:S02]  /*33bb0*/  LDL.LU R17, [R1+0x224] ;  /* 0x0002240001117983 */ /* 0x000ea40000300800 */
[----:B------:R-:W2:Y:S01]  /*33bc0*/  LDL.LU R18, [R1+0x228] ;  /* 0x0002280001127983 */ /* 0x000ea20000300800 */
[----:B0-----:R-:W2:Y:S01]  /*33bd0*/  LDL.LU R19, [R1+0x22c] ;  /* 0x00022c0001137983 */ /* 0x001ea20000300800 */
[----:B------:R-:W-:Y:S01]  /*33be0*/  MOV R28, R8 ;  /* 0x00000008001c7202 */ /* 0x000fe20000000f00 */
[----:B------:R-:W-:-:S02]  /*33bf0*/  IMAD.MOV.U32 R29, RZ, RZ, R9 ;  /* 0x000000ffff1d7224 */ /* 0x000fc400078e0009 */
[----:B------:R-:W3:Y:S01]  /*33c00*/  LDL.LU R8, [R1+0x270] ;  /* 0x0002700001087983 */ /* 0x000ee20000300800 */
[----:B------:R-:W3:Y:S01]  /*33c10*/  LDL.LU R9, [R1+0x274] ;  /* 0x0002740001097983 */ /* 0x000ee20000300800 */
[----:B------:R-:W3:Y:S02]  /*33c20*/  LDL.LU R10, [R1+0x278] ;  /* 0x00027800010a7983 */ /* 0x000ee40000300800 */
[----:B------:R-:W3:Y:S01]  /*33c30*/  LDL.LU R11, [R1+0x27c] ;  /* 0x00027c00010b7983 */ /* 0x000ee20000300800 */
[----:B----4-:R-:W-:Y:S01]  /*33c40*/  HMMA.16816.F32 R24, R24, R22, R4 ;  /* 0x000000161818723c */ /* 0x010fe20000001804 */
[----:B--2---:R-:W-:Y:S01]  /*33c50*/  STL.64 [R1+0x20a8], R18 ;  /* 0x0020a81201007387 */ /* 0x004fe20000100a00 */
[----:B------:R0:W-:Y:S03]  /*33c60*/  STL.64 [R1+0x20a0], R16 ;  /* 0x0020a01001007387 */ /* 0x0001e60000100a00 */
[----:B0-----:R-:W2:Y:S01]  /*33c70*/  LDL.LU R16, [R1+0x230] ;  /* 0x0002300001107983 */ /* 0x001ea20000300800 */
[----:B------:R-:W-:Y:S01]  /*33c80*/  MOV R18, R2 ;  /* 0x0000000200127202 */ /* 0x000fe20000000f00 */
[----:B------:R-:W-:Y:S01]  /*33c90*/  IMAD.MOV.U32 R19, RZ, RZ, R3 ;  /* 0x000000ffff137224 */ /* 0x000fe200078e0003 */
[----:B------:R-:W-:-:S02]  /*33ca0*/  MOV R17, R0 ;  /* 0x0000000000117202 */ /* 0x000fc40000000f00 */
[----:B------:R-:W4:Y:S01]  /*33cb0*/  LDL.LU R0, [R1+0x2158] ;  /* 0x0021580001007983 */ /* 0x000f220000300800 */
[----:B------:R-:W3:Y:S02]  /*33cc0*/  LDL.LU R2, [R1+0x2154] ;  /* 0x0021540001027983 */ /* 0x000ee40000300800 */
[----:B------:R-:W3:Y:S02]  /*33cd0*/  LDL.LU R3, [R1+0x2150] ;  /* 0x0021500001037983 */ /* 0x000ee40000300800 */
[----:B------:R0:W-:Y:S01]  /*33ce0*/  STL.64 [R1+0x20b8], R18 ;  /* 0x0020b81201007387 */ /* 0x0001e20000100a00 */
[----:B--2---:R1:W-:Y:S01]  /*33cf0*/  STL.64 [R1+0x20b0], R16 ;  /* 0x0020b01001007387 */ /* 0x0043e20000100a00 */
[----:B0-----:R-:W2:Y:S03]  /*33d00*/  LDL.64 R18, [R1+0x18] ;  /* 0x0000180001127983 */ /* 0x001ea60000100a00 */
[----:B-1----:R-:W2:Y:S01]  /*33d10*/  LDL.64 R16, [R1+0x10] ;  /* 0x0000100001107983 */ /* 0x002ea20000100a00 */
[----:B------:R-:W-:Y:S02]  /*33d20*/  STL [R1+0x1ffc], R29 ;  /* 0x001ffc1d01007387 */ /* 0x000fe40000100800 */
[----:B------:R-:W-:Y:S02]  /*33d30*/  STL [R1+0x1ff8], R28 ;  /* 0x001ff81c01007387 */ /* 0x000fe40000100800 */
[----:B------:R-:W2:Y:S01]  /*33d40*/  LDL.LU.64 R6, [R1+0x2148] ;  /* 0x0021480001067983 */ /* 0x000ea20000300a00 */
[----:B------:R-:W2:Y:S01]  /*33d50*/  LDL.LU.64 R4, [R1+0x2140] ;  /* 0x0021400001047983 */ /* 0x000ea20000300a00 */
[----:B------:R-:W2:Y:S02]  /*33d60*/  LDL.LU.64 R20, [R1+0x2138] ;  /* 0x0021380001147983 */ /* 0x000ea40000300a00 */
[----:B------:R-:W-:Y:S02]  /*33d70*/  STL.64 [R1+0xb0], R24 ;  /* 0x0000b01801007387 */ /* 0x000fe40000100a00 */
[----:B------:R0:W-:Y:S02]  /*33d80*/  STL.64 [R1+0xb8], R26 ;  /* 0x0000b81a01007387 */ /* 0x0001e40000100a00 */
[----:B0-----:R-:W2:Y:S01]  /*33d90*/  LDL.LU.64 R26, [R1+0x2130] ;  /* 0x00213000011a7983 */ /* 0x001ea20000300a00 */
[----:B------:R-:W2:Y:S02]  /*33da0*/  LDL.LU.64 R24, [R1+0x2128] ;  /* 0x0021280001187983 */ /* 0x000ea40000300a00 */
[----:B--2---:R-:W-:Y:S01]  /*33db0*/  HMMA.16816.F32 R4, R24, R20, R4 ;  /* 0x000000141804723c */ /* 0x004fe20000001804 */
[----:B------:R-:W-:-:S02]  /*33dc0*/  MOV R29, R20 ;  /* 0x00000014001d7202 */ /* 0x000fc40000000f00 */
[----:B------:R-:W-:Y:S11]  /*33dd0*/  MOV R28, R21 ;  /* 0x00000015001c7202 */ /* 0x000ff60000000f00 */
[----:B------:R-:W-:Y:S09]  /*33de0*/  @!UPT UIADD3 URZ, URZ, URZ, URZ ;  /* 0x0000003f3f3ff290 */ /* 0x000ff2000fffe03f */
[----:B------:R-:W-:Y:S01]  /*33df0*/  STL.64 [R1+0xa0], R4 ;  /* 0x0000a00401007387 */ /* 0x000fe20000100a00 */
[----:B------:R0:W-:Y:S03]  /*33e00*/  STL.64 [R1+0xa8], R6 ;  /* 0x0000a80601007387 */ /* 0x0001e60000100a00 */
[----:B0-----:R-:W2:Y:S01]  /*33e10*/  LDL.LU.64 R6, [R1+0x2120] ;  /* 0x0021200001067983 */ /* 0x001ea20000300a00 */
[----:B------:R-:W2:Y:S02]  /*33e20*/  LDL.LU.64 R4, [R1+0x2118] ;  /* 0x0021180001047983 */ /* 0x000ea40000300a00 */
[----:B------:R-:W3:Y:S02]  /*33e30*/  LDL.LU.64 R22, [R1+0x2110] ;  /* 0x0021100001167983 */ /* 0x000ee40000300a00 */
[----:B------:R-:W3:Y:S01]  /*33e40*/  LDL.LU.64 R20, [R1+0x2108] ;  /* 0x0021080001147983 */ /* 0x000ee20000300a00 */
[----:B------:R-:W-:Y:S01]  /*33e50*/  STL [R1+0x2004], R29 ;  /* 0x0020041d01007387 */ /* 0x000fe20000100800 */
[----:B------:R-:W-:Y:S01]  /*33e60*/  STL [R1+0x2000], R28 ;  /* 0x0020001c01007387 */ /* 0x000fe20000100800 */
[C---:B--2---:R-:W-:Y:S08]  /*33e70*/  HMMA.16816.F32 R4, R24.reuse, R16, R4 ;  /* 0x000000101804723c */ /* 0x044ff00000001804 */
[----:B---3--:R-:W-:Y:S11]  /*33e80*/  HMMA.16816.F32 R20, R24, R12, R20 ;  /* 0x0000000c1814723c */ /* 0x008ff60000001814 */
[----:B------:R-:W-:Y:S04]  /*33e90*/  @!UPT UIADD3 URZ, URZ, URZ, URZ ;  /* 0x0000003f3f3ff290 */ /* 0x000fe8000fffe03f */
[----:B------:R-:W-:Y:S01]  /*33ea0*/  STL.64 [R1+0x90], R4 ;  /* 0x0000900401007387 */ /* 0x000fe20000100a00 */
[----:B------:R0:W-:Y:S03]  /*33eb0*/  STL.64 [R1+0x98], R6 ;  /* 0x0000980601007387 */ /* 0x0001e60000100a00 */
[----:B0-----:R-:W2:Y:S01]  /*33ec0*/  LDL.LU.64 R6, [R1+0x2100] ;  /* 0x0021000001067983 */ /* 0x001ea20000300a00 */
[----:B------:R-:W3:Y:S02]  /*33ed0*/  LDL.LU.64 R4, [R1+0x20f8] ;  /* 0x0020f80001047983 */ /* 0x000ee40000300a00 */
[----:B------:R0:W-:Y:S02]  /*33ee0*/  STL.64 [R1+0x20c8], R18 ;  /* 0x0020c81201007387 */ /* 0x0001e40000100a00 */
[----:B0-----:R-:W4:Y:S01]  /*33ef0*/  LDL.64 R18, [R1+0x28] ;  /* 0x0000280001127983 */ /* 0x001f220000100a00 */
[----:B------:R0:W-:Y:S02]  /*33f00*/  STL.64 [R1+0x20c0], R14 ;  /* 0x0020c00e01007387 */ /* 0x0001e40000100a00 */
[----:B------:R-:W4:Y:S02]  /*33f10*/  LDL.LU R12, [R1+0x240] ;  /* 0x00024000010c7983 */ /* 0x000f240000300800 */
[----:B------:R-:W-:Y:S01]  /*33f20*/  STL.64 [R1+0x50], R20 ;  /* 0x0000501401007387 */ /* 0x000fe20000100a00 */
[----:B------:R-:W-:Y:S01]  /*33f30*/  STL.64 [R1+0x58], R22 ;  /* 0x0000581601007387 */ /* 0x000fe20000100a00 */
[----:B------:R-:W4:Y:S03]  /*33f40*/  LDL.LU R13, [R1+0x244] ;  /* 0x00024400010d7983 */ /* 0x000f260000300800 */
[----:B0-----:R-:W4:Y:S01]  /*33f50*/  LDL.LU R14, [R1+0x248] ;  /* 0x00024800010e7983 */ /* 0x001f220000300800 */
[----:B--2---:R-:W-:-:S03]  /*33f60*/  IMAD.MOV.U32 R15, RZ, RZ, R6 ;  /* 0x000000ffff0f7224 */ /* 0x004fc600078e0006 */
[----:B------:R-:W2:Y:S01]  /*33f70*/  LDL.LU R6, [R1+0x20f4] ;  /* 0x0020f40001067983 */ /* 0x000ea20000300800 */
[----:B---3--:R-:W-:Y:S03]  /*33f80*/  HMMA.16816.F32 R24, R24, R4, R8 ;  /* 0x000000041818723c */ /* 0x008fe60000001808 */
[----:B----4-:R-:W-:Y:S01]  /*33f90*/  STL.64 [R1+0x20d8], R14 ;  /* 0x0020d80e01007387 */ /* 0x010fe20000100a00 */
[----:B------:R0:W-:Y:S02]  /*33fa0*/  STL.64 [R1+0x20d0], R12 ;  /* 0x0020d00c01007387 */ /* 0x0001e40000100a00 */
[----:B0-----:R-:W-:Y:S02]  /*33fb0*/  MOV R12, R7 ;  /* 0x00000007000c7202 */ /* 0x001fe40000000f00 */
[----:B------:R-:W2:Y:S01]  /*33fc0*/  LDL.LU R7, [R1+0x20f0] ;  /* 0x0020f00001077983 */ /* 0x000ea20000300800 */
[----:B------:R-:W3:Y:S02]  /*33fd0*/  LDL R23, [R1+0x1510] ;  /* 0x0015100001177983 */ /* 0x000ee40000100800 */
[----:B------:R-:W4:Y:S02]  /*33fe0*/  LDL.LU.64 R10, [R1+0x20e8] ;  /* 0x0020e800010a7983 */ /* 0x000f240000300a00 */
[----:B------:R-:W4:Y:S01]  /*33ff0*/  LDL.LU.64 R8, [R1+0x20e0] ;  /* 0x0020e00001087983 */ /* 0x000f220000300a00 */
[----:B------:R-:W-:Y:S01]  /*34000*/  MOV R13, R3 ;  /* 0x00000003000d7202 */ /* 0x000fe20000000f00 */
[----:B------:R-:W-:Y:S01]  /*34010*/  IMAD.MOV.U32 R14, RZ, RZ, R2 ;  /* 0x000000ffff0e7224 */ /* 0x000fe200078e0002 */
[----:B------:R-:W-:-:S08]  /*34020*/  MOV R15, R0 ;  /* 0x00000000000f7202 */ /* 0x000fd00000000f00 */
[----:B------:R-:W-:Y:S02]  /*34030*/  MOV R0, R27 ;  /* 0x0000001b00007202 */ /* 0x000fe40000000f00 */
[----:B------:R-:W-:Y:S01]  /*34040*/  IMAD.MOV.U32 R2, RZ, RZ, R25 ;  /* 0x000000ffff027224 */ /* 0x000fe200078e0019 */
[----:B------:R-:W-:Y:S01]  /*34050*/  MOV R3, R24 ;  /* 0x0000001800037202 */ /* 0x000fe20000000f00 */
[----:B------:R-:W-:Y:S01]  /*34060*/  STL [R1+0x48], R26 ;  /* 0x0000481a01007387 */ /* 0x000fe20000100800 */
[----:B------:R-:W2:Y:S02]  /*34070*/  LDL R27, [R1+0x150c] ;  /* 0x00150c00011b7983 */ /* 0x000ea40000100800 */
[----:B------:R-:W-:Y:S02]  /*34080*/  STL [R1+0x2090], R0 ;  /* 0x0020900001007387 */ /* 0x000fe40000100800 */
[----:B------:R-:W-:Y:S01]  /*34090*/  STL [R1+0x200c], R2 ;  /* 0x00200c0201007387 */ /* 0x000fe20000100800 */
[----:B------:R-:W-:Y:S01]  /*340a0*/  STL [R1+0x2008], R3 ;  /* 0x0020080301007387 */ /* 0x000fe20000100800 */
[----:B------:R-:W-:Y:S01]  /*340b0*/  MOV R25, R18 ;  /* 0x0000001200197202 */ /* 0x000fe20000000f00 */
[----:B------:R-:W-:-:S02]  /*340c0*/  IMAD.MOV.U32 R24, RZ, RZ, R19 ;  /* 0x000000ffff187224 */ /* 0x000fc400078e0013 */
[----:B---3--:R-:W-:Y:S01]  /*340d0*/  LDSM.16.MT88.4 R20, [R23+0xf000] ;  /* 0x00f000001714783b */ /* 0x008fe20000004200 */
[C---:B----4-:R-:W-:Y:S11]  /*340e0*/  HMMA.16816.F32 R12, R8.reuse, R18, R12 ;  /* 0x00000012080c723c */ /* 0x050ff6000000180c */
[----:B------:R-:W-:Y:S11]  /*340f0*/  @!UPT UIADD3 URZ, URZ, URZ, URZ ;  /* 0x0000003f3f3ff290 */ /* 0x000ff6000fffe03f */
[----:B------:R-:W-:Y:S01]  /*34100*/  @!UPT UIADD3 URZ, URZ, URZ, URZ ;  /* 0x0000003f3f3ff290 */ /* 0x000fe2000fffe03f */
[----:B------:R-:W-:Y:S01]  /*34110*/  STL.64 [R1+0x280], R12 ;  /* 0x0002800c01007387 */ /* 0x000fe20000100a00 */
[----:B------:R0:W-:Y:S03]  /*34120*/  STL.64 [R1+0x288], R14 ;  /* 0x0002880e01007387 */ /* 0x0001e60000100a00 */
[----:B0-----:R-:W3:Y:S01]  /*34130*/  LDL.LU.64 R14, [R1+0x20d8] ;  /* 0x0020d800010e7983 */ /* 0x001ee20000300a00 */
[----:B------:R-:W3:Y:S02]  /*34140*/  LDL.LU.64 R12, [R1+0x20d0] ;  /* 0x0020d000010c7983 */ /* 0x000ee40000300a00 */
[----:B------:R-:W3:Y:S02]  /*34150*/  LDL.LU.64 R18, [R1+0x20c8] ;  /* 0x0020c80001127983 */ /* 0x000ee40000300a00 */
[C---:B---3--:R-:W-:Y:S01]  /*34160*/  HMMA.16816.F32 R12, R8.reuse, R18, R12 ;  /* 0x00000012080c723c */ /* 0x048fe2000000180c */
[----:B------:R-:W-:Y:S11]  /*34170*/  MOV R0, R19 ;  /* 0x0000001300007202 */ /* 0x000ff60000000f00 */
[----:B------:R-:W-:Y:S11]  /*34180*/  @!UPT UIADD3 URZ, URZ, URZ, URZ ;  /* 0x0000003f3f3ff290 */ /* 0x000ff6000fffe03f */
[----:B------:R-:W-:Y:S01]  /*34190*/  STL.64 [R1+0x270], R12 ;  /* 0x0002700c01007387 */ /* 0x000fe20000100a00 */
[----:B------:R0:W-:Y:S03]  /*341a0*/  STL.64 [R1+0x278], R14 ;  /* 0x0002780e01007387 */ /* 0x0001e60000100a00 */
[----:B0-----:R-:W3:Y:S01]  /*341b0*/  LDL.LU.64 R14, [R1+0x20c0] ;  /* 0x0020c000010e7983 */ /* 0x001ee20000300a00 */
[----:B------:R-:W3:Y:S02]  /*341c0*/  LDL.LU.64 R18, [R1+0x20b8] ;  /* 0x0020b80001127983 */ /* 0x000ee40000300a00 */
        /* <DEDUP_REMOVED lines=8> */
[----:B------:R-:W-:Y:S02]  /*34250*/  IMAD.MOV.U32 R2, RZ, RZ, R15 ;  /* 0x000000ffff027224 */ /* 0x000fe400078e000f */
[----:B------:R-:W3:Y:S01]  /*34260*/  LDL.LU R15, [R1+0x2098] ;  /* 0x00209800010f7983 */ /* 0x000ee20000300800 */
[----:B--2---:R-:W-:Y:S03]  /*34270*/  HMMA.16816.F32 R8, R8, R6, R16 ;  /* 0x000000060808723c */ /* 0x004fe60000001810 */
[----:B------:R-:W2:Y:S01]  /*34280*/  LDL.LU R19, [R1+0x2094] ;  /* 0x0020940001137983 */ /* 0x000ea20000300800 */
[----:B------:R-:W-:Y:S02]  /*34290*/  STL.64 [R1+0x2070], R6 ;  /* 0x0020700601007387 */ /* 0x000fe40000100a00 */
[----:B------:R-:W-:Y:S02]  /*342a0*/  STL.64 [R1+0x2068], R4 ;  /* 0x0020680401007387 */ /* 0x000fe40000100a00 */
[----:B------:R-:W-:Y:S11]  /*342b0*/  LDSM.16.MT88.4 R4, [R27+0xe080] ;  /* 0x00e080001b04783b */ /* 0x000ff60000004200 */
[----:B------:R-:W-:Y:S04]  /*342c0*/  @!UPT UIADD3 URZ, URZ, URZ, URZ ;  /* 0x0000003f3f3ff290 */ /* 0x000fe8000fffe03f */
[----:B------:R-:W-:Y:S01]  /*342d0*/  STL.64 [R1+0x240], R8 ;  /* 0x0002400801007387 */ /* 0x000fe20000100a00 */
[----:B------:R-:W-:Y:S01]  /*342e0*/  STL.64 [R1+0x248], R10 ;  /* 0x0002480a01007387 */ /* 0x000fe20000100a00 */
[----:B------:R-:W-:Y:S02]  /*342f0*/  MOV R3, R14 ;  /* 0x0000000e00037202 */ /* 0x000fe40000000f00 */
[----:B---3--:R-:W-:Y:S04]  /*34300*/  LDSM.16.MT88.4 R12, [R15+0xf080] ;  /* 0x00f080000f0c783b */ /* 0x008fe80000004200 */
[----:B--2---:R-:W0:Y:S02]  /*34310*/  LDSM.16.MT88.4 R8, [R19+0xf000] ;  /* 0x00f000001308783b */ /* 0x004e240000004200 */
[----:B------:R-:W1:Y:S02]  /*34320*/  LDSM.16.MT88.4 R16, [R19+0xf080] ;  /* 0x00f080001310783b */ /* 0x000e640000004200 */
[----:B0-----:R-:W-:Y:S02]  /*34330*/  STL.64 [R1+0x2060], R10 ;  /* 0x0020600a01007387 */ /* 0x001fe40000100a00 */
[----:B------:R-:W-:Y:S02]  /*34340*/  STL.64 [R1+0x2058], R8 ;  /* 0x0020580801007387 */ /* 0x000fe40000100a00 */
[----:B-1----:R0:W-:Y:S02]  /*34350*/  STL.64 [R1+0x2018], R18 ;  /* 0x0020181201007387 */ /* 0x0021e40000100a00 */
[----:B------:R1:W-:Y:S01]  /*34360*/  STL.64 [R1+0x2010], R16 ;  /* 0x0020101001007387 */ /* 0x0003e20000100a00 */
[----:B0-----:R-:W-:-:S02]  /*34370*/  MOV R18, R3 ;  /* 0x0000000300127202 */ /* 0x001fc40000000f00 */
[----:B------:R-:W-:-:S05]  /*34380*/  MOV R19, R2 ;  /* 0x0000000200137202 */ /* 0x000fca0000000f00 */
[----:B------:R0:W-:Y:S01]  /*34390*/  STL.64 [R1+0x2078], R18 ;  /* 0x0020781201007387 */ /* 0x0001e20000100a00 */
[----:B------:R-:W-:Y:S02]  /*343a0*/  STL.64 [R1+0x30], R4 ;  /* 0x0000300401007387 */ /* 0x000fe40000100a00 */
[----:B------:R-:W-:Y:S02]  /*343b0*/  STL.64 [R1+0x38], R6 ;  /* 0x0000380601007387 */ /* 0x000fe40000100a00 */
[----:B------:R-:W2:Y:S01]  /*343c0*/  LDL.LU R8, [R1+0x210] ;  /* 0x0002100001087983 */ /* 0x000ea20000300800 */
[----:B------:R-:W2:Y:S01]  /*343d0*/  LDL.LU R9, [R1+0x214] ;  /* 0x0002140001097983 */ /* 0x000ea20000300800 */
[----:B------:R-:W3:Y:S02]  /*343e0*/  LDL.LU R10, [R1+0x218] ;  /* 0x00021800010a7983 */ /* 0x000ee40000300800 */
[----:B------:R-:W3:Y:S02]  /*343f0*/  LDL.LU R11, [R1+0x21c] ;  /* 0x00021c00010b7983 */ /* 0x000ee40000300800 */
[----:B------:R-:W-:Y:S01]  /*34400*/  IMAD.MOV.U32 R2, RZ, RZ, R4 ;  /* 0x000000ffff027224 */ /* 0x000fe200078e0004 */
[----:B------:R-:W-:-:S02]  /*34410*/  MOV R3, R5 ;  /* 0x0000000500037202 */ /* 0x000fc40000000f00 */
[----:B------:R-:W-:Y:S01]  /*34420*/  MOV R29, R6 ;  /* 0x00000006001d7202 */ /* 0x000fe20000000f00 */
[----:B------:R-:W-:Y:S01]  /*34430*/  IMAD.MOV.U32 R28, RZ, RZ, R7 ;  /* 0x000000ffff1c7224 */ /* 0x000fe200078e0007 */
[----:B---3--:R-:W-:Y:S01]  /*34440*/  STL.64 [R1+0x2088], R10 ;  /* 0x0020880a01007387 */ /* 0x008fe20000100a00 */
[----:B--2---:R2:W-:Y:S02]  /*34450*/  STL.64 [R1+0x2080], R8 ;  /* 0x0020800801007387 */ /* 0x0045e40000100a00 */
[----:B-1----:R-:W3:Y:S02]  /*34460*/  LDL.LU R16, [R1+0x2a0] ;  /* 0x0002a00001107983 */ /* 0x002ee40000300800 */
[----:B------:R-:W3:Y:S01]  /*34470*/  LDL.LU R17, [R1+0x2a4] ;  /* 0x0002a40001117983 */ /* 0x000ee20000300800 */
[----:B0-----:R-:W3:Y:S01]  /*34480*/  LDL.LU R18, [R1+0x2a8] ;  /* 0x0002a80001127983 */ /* 0x001ee20000300800 */
[----:B------:R-:W3:Y:S03]  /*34490*/  LDL.LU R19, [R1+0x2ac] ;  /* 0x0002ac0001137983 */ /* 0x000ee60000300800 */
        /* <DEDUP_REMOVED lines=8> */
[----:B------:R-:W-:Y:S01]  /*34520*/  STL.64 [R1+0x1fa0], R22 ;  /* 0x001fa01601007387 */ /* 0x000fe20000100a00 */
        /* <DEDUP_REMOVED lines=17> */
[----:B--2---:R0:W-:Y:S02]  /*34640*/  STL.64 [R1+0x2048], R22 ;  /* 0x0020481601007387 */ /* 0x0041e40000100a00 */
[----:B0-----:R-:W-:-:S02]  /*34650*/  MOV R22, R25 ;  /* 0x0000001900167202 */ /* 0x001fc40000000f00 */
[----:B------:R-:W-:Y:S02]  /*34660*/  MOV R23, R24 ;  /* 0x0000001800177202 */ /* 0x000fe40000000f00 */
[----:B------:R-:W0:Y:S04]  /*34670*/  LDSM.16.MT88.4 R24, [R27+0xf000] ;  /* 0x00f000001b18783b */ /* 0x000e280000004200 */
[----:B------:R-:W-:Y:S04]  /*34680*/  STL.64 [R1+0x2040], R20 ;  /* 0x0020401401007387 */ /* 0x000fe80000100a00 */
[----:B0-----:R0:W-:Y:S01]  /*34690*/  STL.64 [R1+0x1f60], R26 ;  /* 0x001f601a01007387 */ /* 0x0011e20000100a00 */
[----:B------:R-:W-:Y:S03]  /*346a0*/  STL.64 [R1+0x1f58], R24 ;  /* 0x001f581801007387 */ /* 0x000fe60000100a00 */
[----:B0-----:R-:W3:Y:S01]  /*346b0*/  LDL R26, [R1+0x18] ;  /* 0x00001800011a7983 */ /* 0x001ee20000100800 */
[----:B------:R-:W-:Y:S01]  /*346c0*/  IMAD.MOV.U32 R27, RZ, RZ, R0 ;  /* 0x000000ffff1b7224 */ /* 0x000fe200078e0000 */
[C---:B------:R-:W-:Y:S01]  /*346d0*/  HMMA.16816.F32 R8, R12.reuse, R22, R8 ;  /* 0x000000160c08723c */ /* 0x040fe20000001808 */
[----:B------:R-:W2:Y:S11]  /*346e0*/  LDL.LU R0, [R1+0x2090] ;  /* 0x0020900001007983 */ /* 0x000eb60000300800 */
[----:B------:R-:W-:Y:S11]  /*346f0*/  @!UPT UIADD3 URZ, URZ, URZ, URZ ;  /* 0x0000003f3f3ff290 */ /* 0x000ff6000fffe03f */
[----:B------:R-:W-:Y:S01]  /*34700*/  STL.64 [R1+0x230], R8 ;  /* 0x0002300801007387 */ /* 0x000fe20000100a00 */
[----:B------:R0:W-:Y:S03]  /*34710*/  STL.64 [R1+0x238], R10 ;  /* 0x0002380a01007387 */ /* 0x0001e60000100a00 */
[----:B0-----:R-:W2:Y:S01]  /*34720*/  LDL.LU.64 R10, [R1+0x2088] ;  /* 0x00208800010a7983 */ /* 0x001ea20000300a00 */
[----:B------:R-:W2:Y:S01]  /*34730*/  LDL.LU.64 R8, [R1+0x2080] ;  /* 0x0020800001087983 */ /* 0x000ea20000300a00 */
[C---:B---3--:R-:W-:Y:S11]  /*34740*/  HMMA.16816.F32 R16, R12.reuse, R26, R16 ;  /* 0x0000001a0c10723c */ /* 0x048ff60000001810 */
[----:B------:R-:W-:Y:S11]  /*34750*/  @!UPT UIADD3 URZ, URZ, URZ, URZ ;  /* 0x0000003f3f3ff290 */ /* 0x000ff6000fffe03f */
[----:B------:R-:W-:Y:S01]  /*34760*/  @!UPT UIADD3 URZ, URZ, URZ, URZ ;  /* 0x0000003f3f3ff290 */ /* 0x000fe2000fffe03f */
[----:B------:R-:W-:Y:S01]  /*34770*/  STL.64 [R1+0x220], R16 ;  /* 0x0002201001007387 */ /* 0x000fe20000100a00 */
[----:B------:R0:W-:Y:S03]  /*34780*/  STL.64 [R1+0x228], R18 ;  /* 0x0002281201007387 */ /* 0x0001e60000100a00 */
[----:B0-----:R-:W4:Y:S01]  /*34790*/  LDL.LU.64 R18, [R1+0x2078] ;  /* 0x0020780001127983 */ /* 0x001f220000300a00 */
[----:B------:R0:W-:Y:S02]  /*347a0*/  STL.64 [R1+0x2050], R26 ;  /* 0x0020501a01007387 */ /* 0x0001e40000100a00 */
[----:B------:R-:W3:Y:S02]  /*347b0*/  LDL.LU R24, [R1+0x200] ;  /* 0x0002000001187983 */ /* 0x000ee40000300800 */
[----:B------:R-:W3:Y:S01]  /*347c0*/  LDL.LU R25, [R1+0x204] ;  /* 0x0002040001197983 */ /* 0x000ee20000300800 */
[----:B0-----:R-:W3:Y:S01]  /*347d0*/  LDL.LU R26, [R1+0x208] ;  /* 0x00020800011a7983 */ /* 0x001ee20000300800 */
[----:B------:R-:W3:Y:S01]  /*347e0*/  LDL.LU R27, [R1+0x20c] ;  /* 0x00020c00011b7983 */ /* 0x000ee20000300800 */
[C---:B----4-:R-:W-:Y:S11]  /*347f0*/  HMMA.16816.F32 R4, R12.reuse, R18, R4 ;  /* 0x000000120c04723c */ /* 0x050ff60000001804 */
[----:B------:R-:W-:Y:S11]  /*34800*/  @!UPT UIADD3 URZ, URZ, URZ, URZ ;  /* 0x0000003f3f3ff290 */ /* 0x000ff6000fffe03f */
[----:B------:R-:W-:Y:S01]  /*34810*/  @!UPT UIADD3 URZ, URZ, URZ, URZ ;  /* 0x0000003f3f3ff290 */ /* 0x000fe2000fffe03f */
[----:B------:R-:W-:Y:S01]  /*34820*/  STL.64 [R1+0x250], R4 ;  /* 0x0002500401007387 */ /* 0x000fe20000100a00 */
[----:B------:R0:W-:Y:S03]  /*34830*/  STL.64 [R1+0x258], R6 ;  /* 0x0002580601007387 */ /* 0x0001e60000100a00 */
[----:B0-----:R-:W2:Y:S01]  /*34840*/  LDL.LU.64 R6, [R1+0x2070] ;  /* 0x0020700001067983 */ /* 0x001ea20000300a00 */
[----:B------:R-:W4:Y:S01]  /*34850*/  LDL.LU.64 R4, [R1+0x2068] ;  /* 0x0020680001047983 */ /* 0x000f220000300a00 */
[----:B--2---:R-:W-:Y:S02]  /*34860*/  HMMA.16816.F32 R12, R12, R6, R8 ;  /* 0x000000060c0c723c */ /* 0x004fe40000001808 */
[----:B------:R-:W3:Y:S01]  /*34870*/  LDL.LU.64 R10, [R1+0x2060] ;  /* 0x00206000010a7983 */ /* 0x000ee20000300a00 */
[----:B------:R-:W3:Y:S11]  /*34880*/  LDL.LU.64 R8, [R1+0x2058] ;  /* 0x0020580001087983 */ /* 0x000ef60000300a00 */
[----:B------:R-:W-:Y:S09]  /*34890*/  @!UPT UIADD3 URZ, URZ, URZ, URZ ;  /* 0x0000003f3f3ff290 */ /* 0x000ff2000fffe03f */
        /* <DEDUP_REMOVED lines=27> */
[----:B------:R-:W2:Y:S01]  /*34a50*/  LDL.LU.64 R16, [R1+0x2010] ;  /* 0x0020100001107983 */ /* 0x000ea20000300a00 */
[----:B---3--:R-:W-:Y:S02]  /*34a60*/  HMMA.16816.F32 R20, R8, R6, R20 ;  /* 0x000000060814723c */ /* 0x008fe40000001814 */
[----:B------:R-:W2:Y:S11]  /*34a70*/  LDL.LU R8, [R1+0x1b0] ;  /* 0x0001b00001087983 */ /* 0x000eb60000300800 */
[----:B------:R-:W-:Y:S10]  /*34a80*/  @!UPT UIADD3 URZ, URZ, URZ, URZ ;  /* 0x0000003f3f3ff290 */ /* 0x000ff4000fffe03f */
[----:B------:R-:W-:Y:S01]  /*34a90*/  STL.64 [R1+0x160], R20 ;  /* 0x0001601401007387 */ /* 0x000fe20000100a00 */
[----:B------:R-:W-:Y:S02]  /*34aa0*/  STL.64 [R1+0x168], R22 ;  /* 0x0001681601007387 */ /* 0x000fe40000100a00 */
[----:B------:R-:W2:Y:S02]  /*34ab0*/  LDL.LU R9, [R1+0x1b4] ;  /* 0x0001b40001097983 */ /* 0x000ea40000300800 */
[----:B------:R-:W2:Y:S01]  /*34ac0*/  LDL.LU R10, [R1+0x1b8] ;  /* 0x0001b800010a7983 */ /* 0x000ea20000300800 */
[----:B------:R-:W2:Y:S01]  /*34ad0*/  LDL.LU R11, [R1+0x1bc] ;  /* 0x0001bc00010b7983 */ /* 0x000ea20000300800 */
[----:B------:R0:W-:Y:S02]  /*34ae0*/  STL.64 [R1+0x1fd8], R6 ;  /* 0x001fd80601007387 */ /* 0x0001e40000100a00 */
[----:B----4-:R-:W-:Y:S01]  /*34af0*/  STL.64 [R1+0x1fd0], R4 ;  /* 0x001fd00401007387 */ /* 0x010fe20000100a00 */
[----:B0-----:R-:W2:Y:S01]  /*34b00*/  LDL.64 R6, [R1+0x28] ;  /* 0x0000280001067983 */ /* 0x001ea20000100a00 */
[----:B------:R-:W-:-:S02]  /*34b10*/  MOV R20, R2 ;  /* 0x0000000200147202 */ /* 0x000fc40000000f00 */
[----:B------:R-:W3:Y:S01]  /*34b20*/  LDL.LU R2, [R1+0x200c] ;  /* 0x00200c0001027983 */ /* 0x000ee20000300800 */
[----:B------:R-:W-:Y:S01]  /*34b30*/  MOV R21, R3 ;  /* 0x0000000300157202 */ /* 0x000fe20000000f00 */
[----:B------:R-:W-:Y:S01]  /*34b40*/  IMAD.MOV.U32 R22, RZ, RZ, R29 ;  /* 0x000000ffff167224 */ /* 0x000fe200078e001d */
[----:B------:R-:W4:Y:S01]  /*34b50*/  LDL.LU R3, [R1+0x2008] ;  /* 0x0020080001037983 */ /* 0x000f220000300800 */
[----:B------:R-:W3:Y:S01]  /*34b60*/  LDL.LU R29, [R1+0x2004] ;  /* 0x00200400011d7983 */ /* 0x000ee20000300800 */
[----:B------:R-:W-:Y:S02]  /*34b70*/  MOV R23, R28 ;  /* 0x0000001c00177202 */ /* 0x000fe40000000f00 */
[----:B------:R-:W3:Y:S03]  /*34b80*/  LDL.LU R28, [R1+0x2000] ;  /* 0x00200000011c7983 */ /* 0x000ee60000300800 */
[----:B------:R-:W-:Y:S02]  /*34b90*/  STL.64 [R1+0x1fc8], R22 ;  /* 0x001fc81601007387 */ /* 0x000fe40000100a00 */
[----:B------:R2:W-:Y:S02]  /*34ba0*/  STL.64 [R1+0x1fc0], R20 ;  /* 0x001fc01401007387 */ /* 0x0005e40000100a00 */
[----:B--2---:R-:W-:Y:S07]  /*34bb0*/  HMMA.16816.F32 R20, R16, R6, R8 ;  /* 0x000000061014723c */ /* 0x004fee0000001808 */
[----:B------:R-:W-:Y:S01]  /*34bc0*/  MOV R9, R6 ;  /* 0x0000000600097202 */ /* 0x000fe20000000f00 */
[----:B------:R-:W-:-:S02]  /*34bd0*/  IMAD.MOV.U32 R8, RZ, RZ, R7 ;  /* 0x000000ffff087224 */ /* 0x000fc400078e0007 */
[C---:B------:R-:W-:Y:S11]  /*34be0*/  HMMA.16816.F32 R4, R16.reuse, R26, R12 ;  /* 0x0000001a1004723c */ /* 0x040ff6000000180c */
[----:B------:R-:W-:Y:S02]  /*34bf0*/  @!UPT UIADD3 URZ, URZ, URZ, URZ ;  /* 0x0000003f3f3ff290 */ /* 0x000fe4000fffe03f */
[----:B------:R-:W-:Y:S01]  /*34c00*/  STL.64 [R1+0x180], R20 ;  /* 0x0001801401007387 */ /* 0x000fe20000100a00 */
[----:B------:R-:W-:Y:S02]  /*34c10*/  STL.64 [R1+0x188], R22 ;  /* 0x0001881601007387 */ /* 0x000fe40000100a00 */
[----:B------:R3:W-:Y:S02]  /*34c20*/  STL.64 [R1+0x1fa8], R8 ;  /* 0x001fa80801007387 */ /* 0x0007e40000100a00 */
[----:B---3--:R-:W-:Y:S02]  /*34c30*/  MOV R8, R29 ;  /* 0x0000001d00087202 */ /* 0x008fe40000000f00 */
[----:B------:R-:W-:Y:S01]  /*34c40*/  MOV R9, R28 ;  /* 0x0000001c00097202 */ /* 0x000fe20000000f00 */
[----:B------:R-:W2:Y:S02]  /*34c50*/  LDL.LU R29, [R1+0x1ffc] ;  /* 0x001ffc00011d7983 */ /* 0x000ea40000300800 */
[----:B------:R-:W-:Y:S02]  /*34c60*/  STL.64 [R1+0x150], R4 ;  /* 0x0001500401007387 */ /* 0x000fe40000100a00 */
[----:B------:R-:W-:Y:S02]  /*34c70*/  STL.64 [R1+0x158], R6 ;  /* 0x0001580601007387 */ /* 0x000fe40000100a00 */
[----:B------:R-:W3:Y:S01]  /*34c80*/  LDL.LU R28, [R1+0x1ff8] ;  /* 0x001ff800011c7983 */ /* 0x000ee20000300800 */
[----:B------:R0:W-:Y:S04]  /*34c90*/  STL.64 [R1+0x1fe0], R8 ;  /* 0x001fe00801007387 */ /* 0x0001e80000100a00 */
        /* <DEDUP_REMOVED lines=9> */
[----:B------:R-:W2:Y:S02]  /*34d30*/  LDL.LU R12, [R1+0xb0] ;  /* 0x0000b000010c7983 */ /* 0x000ea40000300800 */
[----:B------:R-:W2:Y:S02]  /*34d40*/  LDL.LU R13, [R1+0xb4] ;  /* 0x0000b400010d7983 */ /* 0x000ea40000300800 */
[----:B------:R-:W2:Y:S01]  /*34d50*/  LDL.LU R14, [R1+0xb8] ;  /* 0x0000b800010e7983 */ /* 0x000ea20000300800 */
[----:B------:R-:W2:Y:S04]  /*34d60*/  LDL.LU R15, [R1+0xbc] ;  /* 0x0000bc00010f7983 */ /* 0x000ea80000300800 */
[----:B--2---:R-:W-:Y:S01]  /*34d70*/  STL.64 [R1+0x1fb8], R14 ;  /* 0x001fb80e01007387 */ /* 0x004fe20000100a00 */
[----:B------:R3:W-:Y:S02]  /*34d80*/  STL.64 [R1+0x1fb0], R12 ;  /* 0x001fb00c01007387 */ /* 0x0007e40000100a00 */
[----:B---3--:R-:W-:Y:S01]  /*34d90*/  IMAD.MOV.U32 R12, RZ, RZ, R28 ;  /* 0x000000ffff0c7224 */ /* 0x008fe200078e001c */
[----:B------:R-:W-:Y:S01]  /*34da0*/  MOV R13, R29 ;  /* 0x0000001d000d7202 */ /* 0x000fe20000000f00 */
[----:B------:R-:W2:Y:S01]  /*34db0*/  LDL.LU R28, [R1+0x1ff4] ;  /* 0x001ff400011c7983 */ /* 0x000ea20000300800 */
[----:B------:R-:W3:Y:S02]  /*34dc0*/  LDL.LU R29, [R1+0x1ff0] ;  /* 0x001ff000011d7983 */ /* 0x000ee40000300800 */
[----:B------:R-:W4:Y:S02]  /*34dd0*/  LDL.LU R14, [R1+0xc8] ;  /* 0x0000c800010e7983 */ /* 0x000f240000300800 */
[----:B------:R-:W4:Y:S01]  /*34de0*/  LDL.LU R15, [R1+0xcc] ;  /* 0x0000cc00010f7983 */ /* 0x000f220000300800 */
[----:B------:R-:W4:Y:S01]  /*34df0*/  LDL.LU R24, [R1+0xd0] ;  /* 0x0000d00001187983 */ /* 0x000f220000300800 */
[----:B------:R-:W4:Y:S01]  /*34e00*/  LDL.LU R25, [R1+0xd4] ;  /* 0x0000d40001197983 */ /* 0x000f220000300800 */
[----:B--2---:R-:W-:Y:S01]  /*34e10*/  MOV R26, R28 ;  /* 0x0000001c001a7202 */ /* 0x004fe20000000f00 */
[----:B---3--:R-:W-:Y:S01]  /*34e20*/  IMAD.MOV.U32 R27, RZ, RZ, R29 ;  /* 0x000000ffff1b7224 */ /* 0x008fe200078e001d */
[----:B------:R-:W2:Y:S01]  /*34e30*/  LDL.LU R28, [R1+0x1fec] ;  /* 0x001fec00011c7983 */ /* 0x000ea20000300800 */
[----:B------:R-:W3:Y:S03]  /*34e40*/  LDL.LU R29, [R1+0x1fe8] ;  /* 0x001fe800011d7983 */ /* 0x000ee60000300800 */
[----:B------:R-:W-:Y:S01]  /*34e50*/  STL.64 [R1+0x1f70], R26 ;  /* 0x001f701a01007387 */ /* 0x000fe20000100a00 */
[----:B----4-:R0:W-:Y:S03]  /*34e60*/  STL.64 [R1+0x1f68], R24 ;  /* 0x001f681801007387 */ /* 0x0101e60000100a00 */
[----:B0-----:R-:W4:Y:S01]  /*34e70*/  LDL.LU R24, [R1+0xf0] ;  /* 0x0000f00001187983 */ /* 0x001f220000300800 */
[----:B------:R-:W4:Y:S02]  /*34e80*/  LDL.LU R25, [R1+0xf4] ;  /* 0x0000f40001197983 */ /* 0x000f240000300800 */
[----:B------:R-:W2:Y:S02]  /*34e90*/  LDL.LU R26, [R1+0xf8] ;  /* 0x0000f800011a7983 */ /* 0x000ea40000300800 */
[----:B------:R-:W2:Y:S01]  /*34ea0*/  LDL.LU R27, [R1+0xfc] ;  /* 0x0000fc00011b7983 */ /* 0x000ea20000300800 */
[----:B------:R-:W-:Y:S01]  /*34eb0*/  HMMA.16816.F32 R8, R16, R6, R8 ;  /* 0x000000061008723c */ /* 0x000fe20000001808 */
[----:B--2---:R0:W-:Y:S01]  /*34ec0*/  STL.64 [R1+0x1f80], R26 ;  /* 0x001f801a01007387 */ /* 0x0041e20000100a00 */
[----:B----4-:R1:W-:Y:S03]  /*34ed0*/  STL.64 [R1+0x1f78], R24 ;  /* 0x001f781801007387 */ /* 0x0103e60000100a00 */
[----:B0-----:R-:W2:Y:S04]  /*34ee0*/  LDL.64 R26, [R1+0x18] ;  /* 0x00001800011a7983 */ /* 0x001ea80000100a00 */
[----:B--2---:R0:W-:Y:S01]  /*34ef0*/  STL.64 [R1+0x1f90], R26 ;  /* 0x001f901a01007387 */ /* 0x0041e20000100a00 */
[----:B-1----:R-:W2:Y:S02]  /*34f00*/  LDL.LU R24, [R1+0x110] ;  /* 0x0001100001187983 */ /* 0x002ea40000300800 */
[----:B------:R-:W2:Y:S01]  /*34f10*/  LDL.LU R25, [R1+0x114] ;  /* 0x0001140001197983 */ /* 0x000ea20000300800 */
[----:B0-----:R-:W2:Y:S01]  /*34f20*/  LDL.LU R26, [R1+0x118] ;  /* 0x00011800011a7983 */ /* 0x001ea20000300800 */
[----:B------:R-:W2:Y:S09]  /*34f30*/  LDL.LU R27, [R1+0x11c] ;  /* 0x00011c00011b7983 */ /* 0x000eb20000300800 */
[----:B------:R0:W-:Y:S02]  /*34f40*/  STL.64 [R1+0x140], R8 ;  /* 0x0001400801007387 */ /* 0x0001e40000100a00 */
[----:B------:R1:W-:Y:S01]  /*34f50*/  STL.64 [R1+0x148], R10 ;  /* 0x0001480a01007387 */ /* 0x0003e20000100a00 */
[----:B0-----:R-:W4:Y:S01]  /*34f60*/  LDL.LU.64 R8, [R1+0x1fe0] ;  /* 0x001fe00001087983 */ /* 0x001f220000300a00 */
[----:B-1----:R-:W-:-:S02]  /*34f70*/  MOV R11, R6 ;  /* 0x00000006000b7202 */ /* 0x002fc40000000f00 */
[----:B------:R-:W-:Y:S02]  /*34f80*/  MOV R10, R7 ;  /* 0x00000007000a7202 */ /* 0x000fe40000000f00 */
[----:B------:R-:W2:Y:S01]  /*34f90*/  LDL.LU.64 R6, [R1+0x1fd8] ;  /* 0x001fd80001067983 */ /* 0x000ea20000300a00 */
[----:B------:R-:W3:Y:S01]  /*34fa0*/  LDL.LU.64 R4, [R1+0x1fd0] ;  /* 0x001fd00001047983 */ /* 0x000ee20000300a00 */
[----:B--2---:R-:W-:Y:S02]  /*34fb0*/  HMMA.16816.F32 R16, R16, R6, R20 ;  /* 0x000000061010723c */ /* 0x004fe40000001814 */
[----:B------:R-:W4:Y:S01]  /*34fc0*/  LDL.LU.64 R22, [R1+0x1fc8] ;  /* 0x001fc80001167983 */ /* 0x000f220000300a00 */
[----:B------:R-:W4:Y:S11]  /*34fd0*/  LDL.LU.64 R20, [R1+0x1fc0] ;  /* 0x001fc00001147983 */ /* 0x000f360000300a00 */
[----:B------:R-:W-:Y:S09]  /*34fe0*/  @!UPT UIADD3 URZ, URZ, URZ, URZ ;  /* 0x0000003f3f3ff290 */ /* 0x000ff2000fffe03f */
[----:B------:R-:W-:Y:S01]  /*34ff0*/  STL.64 [R1+0x130], R16 ;  /* 0x0001301001007387 */ /* 0x000fe20000100a00 */
[----:B------:R0:W-:Y:S02]  /*35000*/  STL.64 [R1+0x138], R18 ;  /* 0x0001381201007387 */ /* 0x0001e40000100a00 */
[----:B0-----:R-:W-:Y:S01]  /*35010*/  IMAD.MOV.U32 R18, RZ, RZ, R11 ;  /* 0x000000ffff127224 */ /* 0x001fe200078e000b */
[----:B------:R-:W-:-:S05]  /*35020*/  MOV R19, R10 ;  /* 0x0000000a00137202 */ /* 0x000fca0000000f00 */
[----:B------:R-:W-:Y:S01]  /*35030*/  STL.64 [R1+0x1f88], R18 ;  /* 0x001f881201007387 */ /* 0x000fe20000100a00 */
[----:B------:R-:W2:Y:S02]  /*35040*/  LDL.LU R16, [R1+0x100] ;  /* 0x0001000001107983 */ /* 0x000ea40000300800 */
[----:B------:R-:W2:Y:S01]  /*35050*/  LDL.LU R17, [R1+0x104] ;  /* 0x0001040001117983 */ /* 0x000ea20000300800 */
[C---:B----4-:R-:W-:Y:S01]  /*35060*/  HMMA.16816.F32 R8, R20.reuse, R8, R12 ;  /* 0x000000081408723c */ /* 0x050fe2000000180c */
[----:B------:R-:W4:Y:S01]  /*35070*/  LDL.LU.64 R14, [R1+0x1fb8] ;  /* 0x001fb800010e7983 */ /* 0x000f220000300a00 */
[----:B------:R-:W4:Y:S11]  /*35080*/  LDL.LU.64 R12, [R1+0x1fb0] ;  /* 0x001fb000010c7983 */ /* 0x000f360000300a00 */
[----:B------:R-:W-:Y:S10]  /*35090*/  @!UPT UIADD3 URZ, URZ, URZ, URZ ;  /* 0x0000003f3f3ff290 */ /* 0x000ff4000fffe03f */
[----:B------:R0:W-:Y:S04]  /*350a0*/  STL.64 [R1+0x120], R8 ;  /* 0x0001200801007387 */ /* 0x0001e80000100a00 */
[----:B0-----:R-:W2:Y:S01]  /*350b0*/  LDL.LU.64 R8, [R1+0x1fa8] ;  /* 0x001fa80001087983 */ /* 0x001ea20000300a00 */
[----:B---3--:R-:W-:Y:S01]  /*350c0*/  MOV R18, R29 ;  /* 0x0000001d00127202 */ /* 0x008fe20000000f00 */
[----:B------:R-:W-:Y:S02]  /*350d0*/  MOV R29, R10 ;  /* 0x0000000a001d7202 */ /* 0x000fe40000000f00 */
[----:B------:R-:W-:Y:S01]  /*350e0*/  IMAD.MOV.U32 R19, RZ, RZ, R28 ;  /* 0x000000ffff137224 */ /* 0x000fe200078e001c */
[----:B------:R-:W-:Y:S02]  /*350f0*/  MOV R28, R11 ;  /* 0x0000000b001c7202 */ /* 0x000fe40000000f00 */
[----:B------:R-:W-:Y:S01]  /*35100*/  STL [R1+0x1f34], R29 ;  /* 0x001f341d01007387 */ /* 0x000fe20000100800 */
[----:B----4-:R-:W-:Y:S11]  /*35110*/  HMMA.16816.F32 R20, R20, R4, R12 ;  /* 0x000000041414723c */ /* 0x010ff6000000180c */
[----:B------:R-:W-:Y:S11]  /*35120*/  @!UPT UIADD3 URZ, URZ, URZ, URZ ;  /* 0x0000003f3f3ff290 */ /* 0x000ff6000fffe03f */
[----:B------:R-:W-:Y:S01]  /*35130*/  @!UPT UIADD3 URZ, URZ, URZ, URZ ;  /* 0x0000003f3f3ff290 */ /* 0x000fe2000fffe03f */
[----:B------:R0:W-:Y:S01]  /*35140*/  STL.64 [R1+0xe0], R20 ;  /* 0x0000e01401007387 */ /* 0x0001e20000100a00 */
[----:B------:R-:W-:Y:S01]  /*35150*/  IMAD.MOV.U32 R12, RZ, RZ, R22 ;  /* 0x000000ffff0c7224 */ /* 0x000fe200078e0016 */
[----:B------:R-:W-:Y:S02]  /*35160*/  MOV R11, R23 ;  /* 0x00000017000b7202 */ /* 0x000fe40000000f00 */
[----:B------:R-:W3:Y:S04]  /*35170*/  LDL.LU.64 R22, [R1+0x1fa0] ;  /* 0x001fa00001167983 */ /* 0x000ee80000300a00 */
[----:B0-----:R-:W3:Y:S01]  /*35180*/  LDL.LU.64 R20, [R1+0x1f98] ;  /* 0x001f980001147983 */ /* 0x001ee20000300a00 */
[----:B------:R-:W-:Y:S02]  /*35190*/  STL [R1+0x1f44], R12 ;  /* 0x001f440c01007387 */ /* 0x000fe40000100800 */
[----:B--2---:R-:W-:-:S02]  /*351a0*/  IMAD.MOV.U32 R15, RZ, RZ, R8 ;  /* 0x000000ffff0f7224 */ /* 0x004fc400078e0008 */
[----:B------:R0:W-:Y:S01]  /*351b0*/  STL [R1+0x1f40], R11 ;  /* 0x001f400b01007387 */ /* 0x0001e20000100800 */
[----:B------:R-:W-:Y:S01]  /*351c0*/  MOV R14, R9 ;  /* 0x00000009000e7202 */ /* 0x000fe20000000f00 */
[----:B------:R-:W2:Y:S01]  /*351d0*/  LDL.LU R8, [R1+0x90] ;  /* 0x0000900001087983 */ /* 0x000ea20000300800 */
[----:B------:R-:W2:Y:S02]  /*351e0*/  LDL.LU R9, [R1+0x94] ;  /* 0x0000940001097983 */ /* 0x000ea40000300800 */
[----:B------:R-:W4:Y:S01]  /*351f0*/  LDL.LU R10, [R1+0x98] ;  /* 0x00009800010a7983 */ /* 0x000f220000300800 */
[----:B0-----:R-:W4:Y:S02]  /*35200*/  LDL.LU R11, [R1+0x9c] ;  /* 0x00009c00010b7983 */ /* 0x001f240000300800 */
[C---:B---3--:R-:W-:Y:S02]  /*35210*/  HMMA.16816.F32 R24, R20.reuse, R14, R24 ;  /* 0x0000000e1418723c */ /* 0x048fe40000001818 */
[----:B----4-:R-:W-:Y:S01]  /*35220*/  STL.64 [R1+0x1f50], R10 ;  /* 0x001f500a01007387 */ /* 0x010fe20000100a00 */
[----:B--2---:R0:W-:Y:S03]  /*35230*/  STL.64 [R1+0x1f48], R8 ;  /* 0x001f480801007387 */ /* 0x0041e60000100a00 */
[----:B0-----:R-:W2:Y:S01]  /*35240*/  LDL.LU R8, [R1+0xa0] ;  /* 0x0000a00001087983 */ /* 0x001ea20000300800 */
[----:B------:R-:W2:Y:S02]  /*35250*/  LDL.LU R9, [R1+0xa4] ;  /* 0x0000a40001097983 */ /* 0x000ea40000300800 */
[----:B------:R-:W2:Y:S02]  /*35260*/  LDL.LU R10, [R1+0xa8] ;  /* 0x0000a800010a7983 */ /* 0x000ea40000300800 */
[----:B------:R-:W2:Y:S11]  /*35270*/  LDL.LU R11, [R1+0xac] ;  /* 0x0000ac00010b7983 */ /* 0x000eb60000300800 */
[----:B------:R-:W-:Y:S01]  /*35280*/  @!UPT UIADD3 URZ, URZ, URZ, URZ ;  /* 0x0000003f3f3ff290 */ /* 0x000fe2000fffe03f */
[----:B------:R-:W-:Y:S01]  /*35290*/  STL.64 [R1+0x110], R24 ;  /* 0x0001101801007387 */ /* 0x000fe20000100a00 */
[----:B------:R0:W-:Y:S03]  /*352a0*/  STL.64 [R1+0x118], R26 ;  /* 0x0001181a01007387 */ /* 0x0001e60000100a00 */
[----:B0-----:R-:W3:Y:S02]  /*352b0*/  LDL.LU.64 R26, [R1+0x1f90] ;  /* 0x001f9000011a7983 */ /* 0x001ee40000300a00 */
[C---:B---3--:R-:W-:Y:S01]  /*352c0*/  HMMA.16816.F32 R16, R20.reuse, R26, R16 ;  /* 0x0000001a1410723c */ /* 0x048fe20000001810 */
[----:B------:R-:W-:Y:S02]  /*352d0*/  MOV R5, R26 ;  /* 0x0000001a00057202 */ /* 0x000fe40000000f00 */
[----:B------:R-:W-:Y:S11]  /*352e0*/  MOV R4, R27 ;  /* 0x0000001b00047202 */ /* 0x000ff60000000f00 */
[----:B------:R-:W-:Y:S09]  /*352f0*/  @!UPT UIADD3 URZ, URZ, URZ, URZ ;  /* 0x0000003f3f3ff290 */ /* 0x000ff2000fffe03f */
        /* <DEDUP_REMOVED lines=17> */
[----:B------:R0:W-:Y:S02]  /*35410*/  STL.64 [R1+0xb8], R22 ;  /* 0x0000b81601007387 */ /* 0x0001e40000100a00 */
[----:B------:R1:W-:Y:S01]  /*35420*/  STL.64 [R1+0x1f38], R6 ;  /* 0x001f380601007387 */ /* 0x0003e20000100a00 */
[----:B0-----:R-:W-:Y:S01]  /*35430*/  MOV R23, R4 ;  /* 0x0000000400177202 */ /* 0x001fe20000000f00 */
[----:B------:R-:W-:Y:S01]  /*35440*/  IMAD.MOV.U32 R22, RZ, RZ, R5 ;  /* 0x000000ffff167224 */ /* 0x000fe200078e0005 */
[----:B------:R-:W3:Y:S01]  /*35450*/  LDL.LU R4, [R1+0x50] ;  /* 0x0000500001047983 */ /* 0x000ee20000300800 */
[----:B------:R-:W3:Y:S02]  /*35460*/  LDL.LU R5, [R1+0x54] ;  /* 0x0000540001057983 */ /* 0x000ee40000300800 */
[----:B-1----:R-:W3:Y:S02]  /*35470*/  LDL.LU R6, [R1+0x58] ;  /* 0x0000580001067983 */ /* 0x002ee40000300800 */
[----:B------:R-:W3:Y:S01]  /*35480*/  LDL.LU R7, [R1+0x5c] ;  /* 0x00005c0001077983 */ /* 0x000ee20000300800 */
[C---:B--2---:R-:W-:Y:S01]  /*35490*/  HMMA.16816.F32 R12, R24.reuse, R14, R8 ;  /* 0x0000000e180c723c */ /* 0x044fe20000001808 */
[----:B------:R-:W2:Y:S01]  /*354a0*/  LDL.LU.64 R10, [R1+0x1f50] ;  /* 0x001f5000010a7983 */ /* 0x000ea20000300a00 */
[----:B------:R-:W2:Y:S11]  /*354b0*/  LDL.LU.64 R8, [R1+0x1f48] ;  /* 0x001f480001087983 */ /* 0x000eb60000300a00 */
[----:B------:R-:W-:Y:S10]  /*354c0*/  @!UPT UIADD3 URZ, URZ, URZ, URZ ;  /* 0x0000003f3f3ff290 */ /* 0x000ff4000fffe03f */
[----:B------:R0:W-:Y:S01]  /*354d0*/  STL.64 [R1+0xa0], R12 ;  /* 0x0000a00c01007387 */ /* 0x0001e20000100a00 */
[----:B------:R-:W-:Y:S03]  /*354e0*/  STL.64 [R1+0xa8], R14 ;  /* 0x0000a80e01007387 */ /* 0x000fe60000100a00 */
[----:B0-----:R-:W4:Y:S01]  /*354f0*/  LDL.LU R12, [R1+0x1f44] ;  /* 0x001f4400010c7983 */ /* 0x001f220000300800 */
[C---:B---3--:R-:W-:Y:S08]  /*35500*/  HMMA.16816.F32 R16, R24.reuse, R18, R4 ;  /* 0x000000121810723c */ /* 0x048ff00000001804 */
[----:B--2---:R-:W-:Y:S01]  /*35510*/  HMMA.16816.F32 R20, R24, R22, R8 ;  /* 0x000000161814723c */ /* 0x004fe20000001808 */
[----:B------:R-:W2:Y:S11]  /*35520*/  LDL.LU R11, [R1+0x1f40] ;  /* 0x001f4000010b7983 */ /* 0x000eb60000300800 */
[----:B------:R-:W-:Y:S11]  /*35530*/  @!UPT UIADD3 URZ, URZ, URZ, URZ ;  /* 0x0000003f3f3ff290 */ /* 0x000ff6000fffe03f */
[----:B------:R-:W-:Y:S01]  /*35540*/  STL [R1+0x1f30], R21 ;  /* 0x001f301501007387 */ /* 0x000fe20000100800 */
[----:B------:R-:W-:Y:S02]  /*35550*/  STL [R1+0x1f08], R23 ;  /* 0x001f081701007387 */ /* 0x000fe40000100800 */
[----:B------:R-:W-:Y:S02]  /*35560*/  STL [R1+0x1f04], R20 ;  /* 0x001f041401007387 */ /* 0x000fe40000100800 */
[----:B------:R0:W-:Y:S02]  /*35570*/  STL [R1+0x1f00], R22 ;  /* 0x001f001601007387 */ /* 0x0001e40000100800 */
[----:B0-----:R-:W3:Y:S01]  /*35580*/  LDL.LU R22, [R1+0x48] ;  /* 0x0000480001167983 */ /* 0x001ee20000300800 */
[----:B------:R-:W3:Y:S01]  /*35590*/  LDL.LU.64 R6, [R1+0x1f38] ;  /* 0x001f380001067983 */ /* 0x000ee20000300a00 */
[----:B------:R-:W-:Y:S02]  /*355a0*/  MOV R20, R3 ;  /* 0x0000000300147202 */ /* 0x000fe40000000f00 */
[----:B------:R-:W0:Y:S04]  /*355b0*/  S2R R15, SR_TID.X ;  /* 0x00000000000f7919 */ /* 0x000e280000002100 */
[----:B------:R-:W1:Y:S01]  /*355c0*/  S2R R3, SR_CTAID.X ;  /* 0x0000000000037919 */ /* 0x000e620000002500 */
[----:B------:R-:W-:Y:S01]  /*355d0*/  IMAD.MOV.U32 R21, RZ, RZ, R2 ;  /* 0x000000ffff157224 */ /* 0x000fe200078e0002 */
[----:B------:R-:W-:Y:S01]  /*355e0*/  MOV R23, R0 ;  /* 0x0000000000177202 */ /* 0x000fe20000000f00 */
[----:B------:R-:W4:Y:S01]  /*355f0*/  S2R R2, SR_TID.X ;  /* 0x0000000000027919 */ /* 0x000f220000002100 */
[----:B------:R-:W-:Y:S01]  /*35600*/  STL.64 [R1+0x50], R16 ;  /* 0x0000501001007387 */ /* 0x000fe20000100a00 */
[----:B------:R0:W-:Y:S02]  /*35610*/  STL.64 [R1+0x58], R18 ;  /* 0x0000581201007387 */ /* 0x0001e40000100a00 */
[----:B0-----:R-:W-:-:S02]  /*35620*/  LOP3.LUT R10, R15, 0x1c, RZ, 0xc0, !PT ;  /* 0x0000001c0f0a7812 */ /* 0x001fc400078ec0ff */
[----:B-1----:R-:W-:-:S04]  /*35630*/  SHF.L.U32 R3, R3, 0x7, RZ ;  /* 0x0000000703037819 */ /* 0x002fc800000006ff */
[CC--:B------:R-:W-:Y:S02]  /*35640*/  LEA.HI R14, R10.reuse, R3.reuse, RZ, 0x1e ;  /* 0x000000030a0e7211 */ /* 0x0c0fe400078ff0ff */
[----:B------:R-:W-:Y:S02]  /*35650*/  LEA.HI R29, R10, R3, RZ, 0x1e ;  /* 0x000000030a1d7211 */ /* 0x000fe400078ff0ff */
[----:B------:R-:W0:Y:S01]  /*35660*/  S2R R3, SR_TID.X ;  /* 0x0000000000037919 */ /* 0x000e220000002100 */
[----:B------:R-:W-:Y:S02]  /*35670*/  LOP3.LUT R9, R15, 0x1c, RZ, 0xc0, !PT ;  /* 0x0000001c0f097812 */ /* 0x000fe400078ec0ff */
[----:B------:R-:W1:Y:S01]  /*35680*/  S2R R15, SR_CTAID.X ;  /* 0x00000000000f7919 */ /* 0x000e620000002500 */
[C---:B----4-:R-:W-:Y:S01]  /*35690*/  LOP3.LUT R0, R2.reuse, 0x3, RZ, 0xc0, !PT ;  /* 0x0000000302007812 */ /* 0x050fe200078ec0ff */
[----:B------:R-:W-:-:S04]  /*356a0*/  LOP3.LUT R2, R2, 0x60, RZ, 0xc0, !PT ;  /* 0x0000006002027812 */ /* 0x000fc800078ec0ff */
[----:B------:R-:W-:Y:S01]  /*356b0*/  IMAD.SHL.U32 R0, R0, 0x2, RZ ;  /* 0x0000000200007824 */ /* 0x000fe200078e00ff */
[----:B------:R-:W-:-:S04]  /*356c0*/  IADD3 R14, R14, 0x78, RZ ;  /* 0x000000780e0e7810 */ /* 0x000fc80007ffe0ff */
[----:B------:R-:W-:Y:S02]  /*356d0*/  LEA.HI R0, R2, R0, RZ, 0x1e ;  /* 0x0000000002007211 */ /* 0x000fe400078ff0ff */
[----:B------:R-:W-:Y:S02]  /*356e0*/  IADD3 R29, R29, 0x70, RZ ;  /* 0x000000701d1d7810 */ /* 0x000fe40007ffe0ff */
[----:B------:R-:W-:Y:S02]  /*356f0*/  IADD3 R0, P1, R0, UR4, RZ ;  /* 0x0000000400007c10 */ /* 0x000fe4000ff3e0ff */
[----:B0-----:R-:W-:Y:S02]  /*35700*/  LOP3.LUT R3, R3, 0x1c, RZ, 0xc0, !PT ;  /* 0x0000001c03037812 */ /* 0x001fe400078ec0ff */
[----:B------:R-:W-:Y:S02]  /*35710*/  ISETP.GT.U32.AND P0, PT, R0, R14, PT ;  /* 0x0000000e0000720c */ /* 0x000fe40003f04070 */
[----:B------:R-:W-:-:S02]  /*35720*/  LEA.HI R3, R3, 0x68, RZ, 0x1e ;  /* 0x0000006803037811 */ /* 0x000fc400078ff0ff */
[----:B------:R-:W-:Y:S01]  /*35730*/  IADD3.X R18, RZ, UR5, RZ, P1, !PT ;  /* 0x00000005ff127c10 */ /* 0x000fe20008ffe4ff */
[----:B------:R-:W-:Y:S01]  /*35740*/  ISETP.GT.U32.AND P1, PT, R0, R29, PT ;  /* 0x0000001d0000720c */ /* 0x000fe20003f24070 */
[----:B------:R-:W-:Y:S02]  /*35750*/  LEA.HI R8, R9, 0x58, RZ, 0x1e ;  /* 0x0000005809087811 */ /* 0x000fe400078ff0ff */
[----:B-1----:R-:W-:Y:S02]  /*35760*/  SHF.L.U32 R15, R15, 0x7, RZ ;  /* 0x000000070f0f7819 */ /* 0x002fe400000006ff */
[----:B------:R-:W-:Y:S01]  /*35770*/  ISETP.GT.U32.AND.EX P0, PT, R18, RZ, PT, P0 ;  /* 0x000000ff1200720c */ /* 0x000fe20003f04100 */
[----:B------:R-:W-:Y:S01]  /*35780*/  LEA.HI R9, R9, 0x50, RZ, 0x1e ;  /* 0x0000005009097811 */ /* 0x000fe200078ff0ff */
[----:B------:R-:W-:Y:S02]  /*35790*/  IADD3 R2, P3, R0, 0x60, RZ ;  /* 0x0000006000027810 */ /* 0x000fe40007f7e0ff */
[----:B------:R-:W-:-:S02]  /*357a0*/  ISETP.GT.U32.AND.EX P1, PT, R18, RZ, PT, P1 ;  /* 0x000000ff1200720c */ /* 0x000fc40003f24110 */
[----:B------:R-:W-:Y:S02]  /*357b0*/  SEL R5, RZ, 0x1, !P0 ;  /* 0x00000001ff057807 */ /* 0x000fe40004000000 */
[----:B------:R-:W-:Y:S02]  /*357c0*/  SEL R4, RZ, 0x1fffe, !P1 ;  /* 0x0001fffeff047807 */ /* 0x000fe40004800000 */
[----:B------:R-:W-:Y:S02]  /*357d0*/  LEA.HI R10, R10, 0x48, RZ, 0x1e ;  /* 0x000000480a0a7811 */ /* 0x000fe400078ff0ff */
[----:B------:R-:W-:-:S04]  /*357e0*/  IADD3 R4, R5, R4, RZ ;  /* 0x0000000405047210 */ /* 0x000fc80007ffe0ff */
[----:B------:R-:W-:Y:S01]  /*357f0*/  LOP3.LUT R4, R4, 0x3, RZ, 0xc0, !PT ;  /* 0x0000000304047812 */ /* 0x000fe200078ec0ff */
[----:B---3--:R-:W-:Y:S11]  /*35800*/  HMMA.16816.F32 R24, R24, R6, R20 ;  /* 0x000000061818723c */ /* 0x008ff60000001814 */
[----:B------:R-:W-:Y:S11]  /*35810*/  @!UPT UIADD3 URZ, URZ, URZ, URZ ;  /* 0x0000003f3f3ff290 */ /* 0x000ff6000fffe03f */
[----:B------:R-:W-:Y:S01]  /*35820*/  @!UPT UIADD3 URZ, URZ, URZ, URZ ;  /* 0x0000003f3f3ff290 */ /* 0x000fe2000fffe03f */
[----:B------:R-:W-:Y:S01]  /*35830*/  STL [R1+0x1eac], R24 ;  /* 0x001eac1801007387 */ /* 0x000fe20000100800 */
[----:B------:R-:W-:Y:S02]  /*35840*/  STL [R1+0x1ea8], R25 ;  /* 0x001ea81901007387 */ /* 0x000fe40000100800 */
[----:B------:R0:W-:Y:S02]  /*35850*/  STL [R1+0x1ea4], R26 ;  /* 0x001ea41a01007387 */ /* 0x0001e40000100800 */
[----:B0-----:R-:W0:Y:S01]  /*35860*/  S2R R26, SR_CTAID.X ;  /* 0x00000000001a7919 */ /* 0x001e220000002500 */
[----:B------:R1:W-:Y:S01]  /*35870*/  STL [R1+0x1ea0], R27 ;  /* 0x001ea01b01007387 */ /* 0x0003e20000100800 */
[----:B------:R-:W-:Y:S01]  /*35880*/  IADD3.X R25, RZ, R18, RZ, P3, !PT ;  /* 0x00000012ff197210 */ /* 0x000fe20001ffe4ff */
[C---:B------:R-:W-:Y:S01]  /*35890*/  IMAD.IADD R20, R15.reuse, 0x1, R9 ;  /* 0x000000010f147824 */ /* 0x040fe200078e0209 */
[----:B------:R-:W-:Y:S02]  /*358a0*/  IADD3 R22, R15, R8, RZ ;  /* 0x000000080f167210 */ /* 0x000fe40007ffe0ff */
[----:B0-----:R-:W-:-:S05]  /*358b0*/  SHF.L.U32 R26, R26, 0x7, RZ ;  /* 0x000000071a1a7819 */ /* 0x001fca00000006ff */
[----:B------:R-:W-:Y:S01]  /*358c0*/  IMAD.IADD R13, R26, 0x1, R3 ;  /* 0x000000011a0d7824 */ /* 0x000fe200078e0203 */
[----:B------:R-:W-:-:S04]  /*358d0*/  IADD3 R3, P4, R0, 0x61, RZ ;  /* 0x0000006100037810 */ /* 0x000fc80007f9e0ff */
[-C--:B------:R-:W-:Y:S01]  /*358e0*/  ISETP.GT.U32.AND P2, PT, R2, R13.reuse, PT ;  /* 0x0000000d0200720c */ /* 0x080fe20003f44070 */
[----:B-1----:R-:W-:Y:S01]  /*358f0*/  IMAD.X R27, RZ, RZ, R18, P4 ;  /* 0x000000ffff1b7224 */ /* 0x002fe200020e0612 */
[----:B------:R-:W-:Y:S02]  /*35900*/  ISETP.GT.U32.AND P0, PT, R3, R13, PT ;  /* 0x0000000d0300720c */ /* 0x000fe40003f04070 */
[C---:B------:R-:W-:Y:S02]  /*35910*/  ISETP.GT.U32.AND P3, PT, R0.reuse, R20, PT ;  /* 0x000000140000720c */ /* 0x040fe40003f64070 */
[----:B------:R-:W-:Y:S01]  /*35920*/  ISETP.GT.U32.AND.EX P1, PT, R25, RZ, PT, P2 ;  /* 0x000000ff1900720c */ /* 0x000fe20003f24120 */
[----:B------:R-:W-:Y:S01]  /*35930*/  ISETP.GT.U32.AND P2, PT, R0, R22, PT ;  /* 0x000000160000720c */ /* 0x000fe20003f44070 */
[----:B------:R-:W-:Y:S02]  /*35940*/  ISETP.GT.U32.AND.EX P0, PT, R27, RZ, PT, P0 ;  /* 0x000000ff1b00720c */ /* 0x000fe40003f04100 */
[----:B------:R-:W-:Y:S01]  /*35950*/  SEL R8, RZ, 0x7fff8, !P1 ;  /* 0x0007fff8ff087807 */ /* 0x000fe20004800000 */
[C---:B------:R-:W-:Y:S01]  /*35960*/  ISETP.GT.U32.AND.EX P1, PT, R18.reuse, RZ, PT, P3 ;  /* 0x000000ff1200720c */ /* 0x040fe20003f24130 */
[----:B------:R-:W-:Y:S01]  /*35970*/  SEL R5, RZ, 0x4, !P0 ;  /* 0x00000004ff057807 */ /* 0x000fe20004000000 */
[----:B------:R-:W-:Y:S01]  /*35980*/  ISETP.GT.U32.AND.EX P0, PT, R18, RZ, PT, P2 ;  /* 0x000000ff1200720c */ /* 0x000fe20003f04120 */
[----:B------:R-:W-:-:S02]  /*35990*/  IADD3 R24, R15, R10, RZ ;  /* 0x0000000a0f187210 */ /* 0x000fc40007ffe0ff */
[----:B------:R-:W-:Y:S01]  /*359a0*/  IADD3 R8, R4, R8, R5 ;  /* 0x0000000804087210 */ /* 0x000fe20007ffe005 */
[----:B------:R-:W-:Y:S01]  /*359b0*/  SEL R5, RZ, 0x1, !P0 ;  /* 0x00000001ff057807 */ /* 0x000fe20004000000 */
[----:B------:R-:W-:Y:S02]  /*359c0*/  SEL R4, RZ, 0x1fffe, !P1 ;  /* 0x0001fffeff047807 */ /* 0x000fe40004800000 */
[-C--:B------:R-:W-:Y:S01]  /*359d0*/  ISETP.GT.U32.AND P0, PT, R3, R24.reuse, PT ;  /* 0x000000180300720c */ /* 0x080fe20003f04070 */
[----:B------:R-:W-:Y:S01]  /*359e0*/  ISETP.GT.U32.AND P1, PT, R2, R24, PT ;  /* 0x000000180200720c */ /* 0x000fe20003f24070 */
[----:B------:R-:W-:Y:S02]  /*359f0*/  IADD3 R4, R5, R4, RZ ;  /* 0x0000000405047210 */ /* 0x000fe40007ffe0ff */
[----:B------:R-:W-:Y:S02]  /*35a00*/  ISETP.GT.U32.AND.EX P0, PT, R27, RZ, PT, P0 ;  /* 0x000000ff1b00720c */ /* 0x000fe40003f04100 */
[----:B------:R-:W-:Y:S01]  /*35a10*/  ISETP.GT.U32.AND.EX P1, PT, R25, RZ, PT, P1 ;  /* 0x000000ff1900720c */ /* 0x000fe20003f24110 */
[----:B------:R-:W-:Y:S01]  /*35a20*/  STL [R1+0x64], R25 ;  /* 0x0000641901007387 */ /* 0x000fe20000100800 */
[----:B------:R0:W-:Y:S01]  /*35a30*/  STL [R1+0x1b8], R8 ;  /* 0x0001b80801007387 */ /* 0x0001e20000100800 */
[----:B------:R-:W-:-:S02]  /*35a40*/  LOP3.LUT R4, R4, 0x3, RZ, 0xc0, !PT ;  /* 0x0000000304047812 */ /* 0x000fc400078ec0ff */
[----:B------:R-:W-:Y:S01]  /*35a50*/  SEL R5, RZ, 0x7fff8, !P1 ;  /* 0x0007fff8ff057807 */ /* 0x000fe20004800000 */
[-C--:B------:R-:W-:Y:S01]  /*35a60*/  ISETP.GT.U32.AND P1, PT, R3, R14.reuse, PT ;  /* 0x0000000e0300720c */ /* 0x080fe20003f24070 */
[----:B0-----:R-:W-:Y:S01]  /*35a70*/  SEL R8, RZ, 0x4, !P0 ;  /* 0x00000004ff087807 */ /* 0x001fe20004000000 */
[----:B------:R-:W-:Y:S02]  /*35a80*/  ISETP.GT.U32.AND P0, PT, R2, R14, PT ;  /* 0x0000000e0200720c */ /* 0x000fe40003f04070 */
[----:B------:R-:W-:Y:S02]  /*35a90*/  ISETP.GT.U32.AND.EX P1, PT, R27, RZ, PT, P1 ;  /* 0x000000ff1b00720c */ /* 0x000fe40003f24110 */
[----:B------:R-:W-:Y:S02]  /*35aa0*/  IADD3 R4, R4, R5, R8 ;  /* 0x0000000504047210 */ /* 0x000fe40007ffe008 */
[----:B------:R-:W-:Y:S02]  /*35ab0*/  ISETP.GT.U32.AND.EX P0, PT, R25, RZ, PT, P0 ;  /* 0x000000ff1900720c */ /* 0x000fe40003f04100 */
[----:B------:R-:W-:-:S02]  /*35ac0*/  SEL R5, RZ, 0x1, !P1 ;  /* 0x00000001ff057807 */ /* 0x000fc40004800000 */
[-C--:B------:R-:W-:Y:S01]  /*35ad0*/  ISETP.GT.U32.AND P2, PT, R3, R29.reuse, PT ;  /* 0x0000001d0300720c */ /* 0x080fe20003f44070 */
[----:B------:R0:W-:Y:S01]  /*35ae0*/  STL [R1+0x1b4], R4 ;  /* 0x0001b40401007387 */ /* 0x0001e20000100800 */
[----:B------:R-:W-:Y:S02]  /*35af0*/  ISETP.GT.U32.AND P3, PT, R2, R29, PT ;  /* 0x0000001d0200720c */ /* 0x000fe40003f64070 */
[----:B0-----:R-:W-:Y:S01]  /*35b00*/  SEL R4, RZ, 0x1fffe, !P0 ;  /* 0x0001fffeff047807 */ /* 0x001fe20004000000 */
[----:B------:R-:W-:Y:S01]  /*35b10*/  ISETP.GT.U32.AND.EX P0, PT, R27, RZ, PT, P2 ;  /* 0x000000ff1b00720c */ /* 0x000fe20003f04120 */
[----:B------:R-:W-:-:S03]  /*35b20*/  ISETP.GT.U32.AND.EX P2, PT, R25, RZ, PT, P3 ;  /* 0x000000ff1900720c */ /* 0x000fc60003f44130 */
[----:B------:R-:W-:Y:S01]  /*35b30*/  IMAD.IADD R4, R5, 0x1, R4 ;  /* 0x0000000105047824 */ /* 0x000fe200078e0204 */
[----:B------:R-:W-:Y:S02]  /*35b40*/  SEL R8, RZ, 0x4, !P0 ;  /* 0x00000004ff087807 */ /* 0x000fe40004000000 */
[----:B------:R-:W-:Y:S02]  /*35b50*/  SEL R5, RZ, 0x7fff8, !P2 ;  /* 0x0007fff8ff057807 */ /* 0x000fe40005000000 */
[----:B------:R-:W-:-:S04]  /*35b60*/  LOP3.LUT R4, R4, 0x3, RZ, 0xc0, !PT ;  /* 0x0000000304047812 */ /* 0x000fc800078ec0ff */
[----:B------:R-:W-:Y:S01]  /*35b70*/  IADD3 R8, R4, R5, R8 ;  /* 0x0000000504087210 */ /* 0x000fe20007ffe008 */
[C---:B------:R-:W-:Y:S01]  /*35b80*/  IADD3 R4, P3, R0.reuse, 0x20, RZ ;  /* 0x0000002000047810 */ /* 0x040fe20007f7e0ff */
[----:B------:R-:W-:-:S03]  /*35b90*/  IADD3 R5, P4, R0, 0x21, RZ ;  /* 0x0000002100057810 */ /* 0x000fc60007f9e0ff */
[CC--:B------:R-:W-:Y:S02]  /*35ba0*/  ISETP.GT.U32.AND P2, PT, R4.reuse, R14.reuse, PT ;  /* 0x0000000e0400720c */ /* 0x0c0fe40003f44070 */
[----:B------:R-:W-:Y:S02]  /*35bb0*/  ISETP.GT.U32.AND P0, PT, R5, R14, PT ;  /* 0x0000000e0500720c */ /* 0x000fe40003f04070 */
[-C--:B------:R-:W-:Y:S02]  /*35bc0*/  IADD3.X R19, RZ, R18.reuse, RZ, P3, !PT ;  /* 0x00000012ff137210 */ /* 0x080fe40001ffe4ff */
[----:B------:R-:W-:Y:S02]  /*35bd0*/  IADD3.X R23, RZ, R18, RZ, P4, !PT ;  /* 0x00000012ff177210 */ /* 0x000fe400027fe4ff */
[----:B------:R-:W-:Y:S02]  /*35be0*/  ISETP.GT.U32.AND.EX P2, PT, R19, RZ, PT, P2 ;  /* 0x000000ff1300720c */ /* 0x000fe40003f44120 */
[----:B------:R-:W-:Y:S01]  /*35bf0*/  ISETP.GT.U32.AND.EX P0, PT, R23, RZ, PT, P0 ;  /* 0x000000ff1700720c */ /* 0x000fe20003f04100 */
[----:B------:R0:W-:Y:S01]  /*35c00*/  STL [R1+0x17c], R8 ;  /* 0x00017c0801007387 */ /* 0x0001e20000100800 */
[----:B------:R-:W-:-:S02]  /*35c10*/  ISETP.GT.U32.AND P3, PT, R4, R29, PT ;  /* 0x0000001d0400720c */ /* 0x000fc40003f64070 */
[----:B------:R-:W-:Y:S01]  /*35c20*/  SEL R9, RZ, 0x1, !P0 ;  /* 0x00000001ff097807 */ /* 0x000fe20004000000 */
[----:B------:R-:W-:Y:S01]  /*35c30*/  ISETP.GT.U32.AND P0, PT, R5, R29, PT ;  /* 0x0000001d0500720c */ /* 0x000fe20003f04070 */
[----:B0-----:R-:W-:-:S03]  /*35c40*/  SEL R8, RZ, 0x1fffe, !P2 ;  /* 0x0001fffeff087807 */ /* 0x001fc60005000000 */
[----:B------:R-:W-:Y:S01]  /*35c50*/  ISETP.GT.U32.AND.EX P0, PT, R23, RZ, PT, P0 ;  /* 0x000000ff1700720c */ /* 0x000fe20003f04100 */
[----:B------:R-:W-:Y:S02]  /*35c60*/  ISETP.GT.U32.AND.EX P2, PT, R19, RZ, PT, P3 ;  /* 0x000000ff1300720c */ /* 0x000fe40003f44130 */
[----:B------:R-:W-:Y:S01]  /*35c70*/  IMAD.IADD R8, R9, 0x1, R8 ;  /* 0x0000000109087824 */ /* 0x000fe200078e0208 */
[----:B------:R-:W-:Y:S02]  /*35c80*/  SEL R10, RZ, 0x4, !P0 ;  /* 0x00000004ff0a7807 */ /* 0x000fe40004000000 */
[----:B------:R-:W-:Y:S02]  /*35c90*/  SEL R9, RZ, 0x7fff8, !P2 ;  /* 0x0007fff8ff097807 */ /* 0x000fe40005000000 */
[----:B------:R-:W-:-:S04]  /*35ca0*/  LOP3.LUT R8, R8, 0x3, RZ, 0xc0, !PT ;  /* 0x0000000308087812 */ /* 0x000fc800078ec0ff */
[----:B------:R-:W-:Y:S02]  /*35cb0*/  IADD3 R8, R8, R9, R10 ;  /* 0x0000000908087210 */ /* 0x000fe40007ffe00a */
[----:B------:R-:W0:Y:S01]  /*35cc0*/  S2R R10, SR_TID.X ;  /* 0x00000000000a7919 */ /* 0x000e220000002100 */
[C---:B------:R-:W-:Y:S02]  /*35cd0*/  IADD3 R16, P4, R0.reuse, 0x41, RZ ;  /* 0x0000004100107810 */ /* 0x040fe40007f9e0ff */
[----:B------:R-:W-:Y:S02]  /*35ce0*/  IADD3 R17, P3, R0, 0x40, RZ ;  /* 0x0000004000117810 */ /* 0x000fe40007f7e0ff */
[-C--:B------:R-:W-:Y:S02]  /*35cf0*/  ISETP.GT.U32.AND P0, PT, R16, R14.reuse, PT ;  /* 0x0000000e1000720c */ /* 0x080fe40003f04070 */
[----:B------:R-:W-:Y:S02]  /*35d00*/  ISETP.GT.U32.AND P2, PT, R17, R14, PT ;  /* 0x0000000e1100720c */ /* 0x000fe40003f44070 */
[-C--:B------:R-:W-:Y:S01]  /*35d10*/  IADD3.X R21, RZ, R18.reuse, RZ, P4, !PT ;  /* 0x00000012ff157210 */ /* 0x080fe200027fe4ff */
[----:B------:R-:W-:-:S03]  /*35d20*/  IADD3.X R14, RZ, R18, RZ, P3, !PT ;  /* 0x00000012ff0e7210 */ /* 0x000fc60001ffe4ff */
[----:B------:R-:W-:Y:S02]  /*35d30*/  ISETP.GT.U32.AND.EX P0, PT, R21, RZ, PT, P0 ;  /* 0x000000ff1500720c */ /* 0x000fe40003f04100 */
[----:B------:R-:W-:Y:S01]  /*35d40*/  ISETP.GT.U32.AND.EX P2, PT, R14, RZ, PT, P2 ;  /* 0x000000ff0e00720c */ /* 0x000fe20003f44120 */
[----:B------:R1:W-:Y:S01]  /*35d50*/  STL [R1+0x1b0], R8 ;  /* 0x0001b00801007387 */ /* 0x0003e20000100800 */
[----:B------:R-:W-:Y:S02]  /*35d60*/  SEL R9, RZ, 0x1, !P0 ;  /* 0x00000001ff097807 */ /* 0x000fe40004000000 */
[-C--:B------:R-:W-:Y:S02]  /*35d70*/  ISETP.GT.U32.AND P3, PT, R16, R29.reuse, PT ;  /* 0x0000001d1000720c */ /* 0x080fe40003f64070 */
[----:B-1----:R-:W-:Y:S02]  /*35d80*/  SEL R8, RZ, 0x1fffe, !P2 ;  /* 0x0001fffeff087807 */ /* 0x002fe40005000000 */
[----:B0-----:R-:W-:Y:S01]  /*35d90*/  LOP3.LUT R10, R10, 0x1c, RZ, 0xc0, !PT ;  /* 0x0000001c0a0a7812 */ /* 0x001fe200078ec0ff */
[----:B------:R-:W-:Y:S01]  /*35da0*/  ISETP.GT.U32.AND P2, PT, R17, R29, PT ;  /* 0x0000001d1100720c */ /* 0x000fe20003f44070 */
[----:B------:R-:W-:-:S02]  /*35db0*/  ISETP.GT.U32.AND.EX P0, PT, R21, RZ, PT, P3 ;  /* 0x000000ff1500720c */ /* 0x000fc40003f04130 */
[----:B------:R-:W-:Y:S01]  /*35dc0*/  LEA.HI R10, R10, 0x60, RZ, 0x1e ;  /* 0x000000600a0a7811 */ /* 0x000fe200078ff0ff */
[----:B------:R-:W-:Y:S01]  /*35dd0*/  IMAD.IADD R8, R9, 0x1, R8 ;  /* 0x0000000109087824 */ /* 0x000fe200078e0208 */
[----:B------:R-:W-:Y:S02]  /*35de0*/  ISETP.GT.U32.AND.EX P2, PT, R14, RZ, PT, P2 ;  /* 0x000000ff0e00720c */ /* 0x000fe40003f44120 */
[----:B------:R-:W-:Y:S01]  /*35df0*/  IADD3 R26, R26, R10, RZ ;  /* 0x0000000a1a1a7210 */ /* 0x000fe20007ffe0ff */
[----:B------:R-:W-:Y:S01]  /*35e00*/  SEL R10, RZ, 0x4, !P0 ;  /* 0x00000004ff0a7807 */ /* 0x000fe20004000000 */
[----:B------:R-:W-:Y:S02]  /*35e10*/  LOP3.LUT R8, R8, 0x3, RZ, 0xc0, !PT ;  /* 0x0000000308087812 */ /* 0x000fe400078ec0ff */
[----:B------:R-:W-:Y:S01]  /*35e20*/  SEL R9, RZ, 0x7fff8, !P2 ;  /* 0x0007fff8ff097807 */ /* 0x000fe20005000000 */
[----:B------:R-:W-:Y:S01]  /*35e30*/  ISETP.GT.U32.AND P2, PT, R4, R26, PT ;  /* 0x0000001a0400720c */ /* 0x000fe20003f44070 */
[----:B------:R-:W-:Y:S02]  /*35e40*/  STL [R1+0x60], R21 ;  /* 0x0000601501007387 */ /* 0x000fe40000100800 */
[----:B------:R-:W-:-:S02]  /*35e50*/  IADD3 R8, R8, R9, R10 ;  /* 0x0000000908087210 */ /* 0x000fc40007ffe00a */
[----:B------:R-:W-:Y:S02]  /*35e60*/  ISETP.GT.U32.AND P0, PT, R5, R26, PT ;  /* 0x0000001a0500720c */ /* 0x000fe40003f04070 */
[----:B------:R-:W-:Y:S01]  /*35e70*/  ISETP.GT.U32.AND.EX P2, PT, R19, RZ, PT, P2 ;  /* 0x000000ff1300720c */ /* 0x000fe20003f44120 */
[----:B------:R-:W-:Y:S01]  /*35e80*/  STL [R1+0x24], R14 ;  /* 0x0000240e01007387 */ /* 0x000fe20000100800 */
[----:B------:R-:W3:Y:S02]  /*35e90*/  LDL.LU R29, [R1+0x1f34] ;  /* 0x001f3400011d7983 */ /* 0x000ee40000300800 */
[----:B------:R0:W-:Y:S01]  /*35ea0*/  STL [R1+0x170], R8 ;  /* 0x0001700801007387 */ /* 0x0001e20000100800 */
[----:B------:R-:W-:Y:S02]  /*35eb0*/  ISETP.GT.U32.AND.EX P0, PT, R23, RZ, PT, P0 ;  /* 0x000000ff1700720c */ /* 0x000fe40003f04100 */
[----:B------:R-:W-:Y:S02]  /*35ec0*/  ISETP.GT.U32.AND P3, PT, R0, R13, PT ;  /* 0x0000000d0000720c */ /* 0x000fe40003f64070 */
[----:B------:R-:W-:-:S02]  /*35ed0*/  SEL R9, RZ, 0x1, !P0 ;  /* 0x00000001ff097807 */ /* 0x000fc40004000000 */
[----:B0-----:R-:W-:Y:S01]  /*35ee0*/  SEL R8, RZ, 0x1fffe, !P2 ;  /* 0x0001fffeff087807 */ /* 0x001fe20005000000 */
[----:B------:R-:W-:Y:S01]  /*35ef0*/  ISETP.GT.U32.AND P2, PT, R0, R26, PT ;  /* 0x0000001a0000720c */ /* 0x000fe20003f44070 */
[----:B------:R-:W-:-:S03]  /*35f00*/  ISETP.GT.U32.AND.EX P0, PT, R18, RZ, PT, P3 ;  /* 0x000000ff1200720c */ /* 0x000fc60003f04130 */
[----:B------:R-:W-:Y:S02]  /*35f10*/  ISETP.GT.U32.AND.EX P2, PT, R18, RZ, PT, P2 ;  /* 0x000000ff1200720c */ /* 0x000fe40003f44120 */
[----:B------:R-:W-:Y:S02]  /*35f20*/  IADD3 R8, R9, R8, RZ ;  /* 0x0000000809087210 */ /* 0x000fe40007ffe0ff */
[----:B------:R-:W-:Y:S01]  /*35f30*/  SEL R9, RZ, 0x7fff8, !P2 ;  /* 0x0007fff8ff097807 */ /* 0x000fe20005000000 */
[-C--:B------:R-:W-:Y:S01]  /*35f40*/  ISETP.GT.U32.AND P2, PT, R2, R22.reuse, PT ;  /* 0x000000160200720c */ /* 0x080fe20003f44070 */
[----:B------:R-:W-:Y:S02]  /*35f50*/  SEL R10, RZ, 0x4, !P0 ;  /* 0x00000004ff0a7807 */ /* 0x000fe40004000000 */
[----:B------:R-:W-:Y:S01]  /*35f60*/  LOP3.LUT R8, R8, 0x3, RZ, 0xc0, !PT ;  /* 0x0000000308087812 */ /* 0x000fe200078ec0ff */
[----:B------:R-:W-:Y:S01]  /*35f70*/  ISETP.GT.U32.AND P0, PT, R3, R22, PT ;  /* 0x000000160300720c */ /* 0x000fe20003f04070 */
[----:B------:R-:W-:Y:S01]  /*35f80*/  ISETP.GT.U32.AND.EX P2, PT, R25, RZ, PT, P2 ;  /* 0x000000ff1900720c */ /* 0x000fe20003f44120 */
[----:B------:R0:W-:Y:S02]  /*35f90*/  STL [R1+0x1efc], R0 ;  /* 0x001efc0001007387 */ /* 0x0001e40000100800 */
[----:B------:R-:W-:-:S02]  /*35fa0*/  ISETP.GT.U32.AND.EX P0, PT, R27, RZ, PT, P0 ;  /* 0x000000ff1b00720c */ /* 0x000fc40003f04100 */
[-C--:B------:R-:W-:Y:S02]  /*35fb0*/  ISETP.GT.U32.AND P3, PT, R3, R20.reuse, PT ;  /* 0x000000140300720c */ /* 0x080fe40003f64070 */
[----:B0-----:R-:W-:Y:S01]  /*35fc0*/  IADD3 R0, R8, R9, R10 ;  /* 0x0000000908007210 */ /* 0x001fe20007ffe00a */
[----:B------:R-:W-:Y:S01]  /*35fd0*/  SEL R8, RZ, 0x1fffe, !P2 ;  /* 0x0001fffeff087807 */ /* 0x000fe20005000000 */
[C---:B------:R-:W-:Y:S02]  /*35fe0*/  ISETP.GT.U32.AND P2, PT, R2.reuse, R20, PT ;  /* 0x000000140200720c */ /* 0x040fe40003f44070 */
[----:B------:R-:W-:Y:S02]  /*35ff0*/  SEL R9, RZ, 0x1, !P0 ;  /* 0x00000001ff097807 */ /* 0x000fe40004000000 */
[----:B------:R-:W-:Y:S01]  /*36000*/  ISETP.GT.U32.AND.EX P2, PT, R25, RZ, PT, P2 ;  /* 0x000000ff1900720c */ /* 0x000fe20003f44120 */
[----:B------:R-:W-:Y:S02]  /*36010*/  ISETP.GT.U32.AND.EX P0, PT, R27, RZ, PT, P3 ;  /* 0x000000ff1b00720c */ /* 0x000fe40003f04130 */
[----:B------:R-:W-:Y:S01]  /*36020*/  IMAD.IADD R8, R9, 0x1, R8 ;  /* 0x0000000109087824 */ /* 0x000fe200078e0208 */
[----:B------:R-:W-:Y:S01]  /*36030*/  SEL R9, RZ, 0x7fff8, !P2 ;  /* 0x0007fff8ff097807 */ /* 0x000fe20005000000 */
[----:B------:R-:W-:Y:S01]  /*36040*/  ISETP.GT.U32.AND P2, PT, R2, R26, PT ;  /* 0x0000001a0200720c */ /* 0x000fe20003f44070 */
[----:B------:R-:W-:-:S02]  /*36050*/  SEL R10, RZ, 0x4, !P0 ;  /* 0x00000004ff0a7807 */ /* 0x000fc40004000000 */
[----:B------:R-:W-:Y:S01]  /*36060*/  LOP3.LUT R8, R8, 0x3, RZ, 0xc0, !PT ;  /* 0x0000000308087812 */ /* 0x000fe200078ec0ff */
[----:B------:R-:W-:Y:S01]  /*36070*/  ISETP.GT.U32.AND P0, PT, R3, R26, PT ;  /* 0x0000001a0300720c */ /* 0x000fe20003f04070 */
[----:B------:R-:W-:Y:S01]  /*36080*/  ISETP.GT.U32.AND.EX P2, PT, R25, RZ, PT, P2 ;  /* 0x000000ff1900720c */ /* 0x000fe20003f44120 */
[----:B------:R-:W-:Y:S01]  /*36090*/  STL [R1+0x1ef4], R18 ;  /* 0x001ef41201007387 */ /* 0x000fe20000100800 */
[----:B------:R0:W-:Y:S01]  /*360a0*/  STL [R1+0x178], R0 ;  /* 0x0001780001007387 */ /* 0x0001e20000100800 */
[----:B------:R-:W-:Y:S02]  /*360b0*/  ISETP.GT.U32.AND.EX P0, PT, R27, RZ, PT, P0 ;  /* 0x000000ff1b00720c */ /* 0x000fe40003f04100 */
[----:B------:R-:W-:Y:S02]  /*360c0*/  ISETP.GT.U32.AND P3, PT, R16, R13, PT ;  /* 0x0000000d1000720c */ /* 0x000fe40003f64070 */
[----:B0-----:R-:W-:Y:S01]  /*360d0*/  IADD3 R0, R8, R9, R10 ;  /* 0x0000000908007210 */ /* 0x001fe20007ffe00a */
[----:B------:R-:W-:Y:S01]  /*360e0*/  SEL R8, RZ, 0x1fffe, !P2 ;  /* 0x0001fffeff087807 */ /* 0x000fe20005000000 */
[----:B------:R-:W-:-:S02]  /*360f0*/  ISETP.GT.U32.AND P2, PT, R17, R13, PT ;  /* 0x0000000d1100720c */ /* 0x000fc40003f44070 */
[----:B------:R-:W-:Y:S01]  /*36100*/  SEL R9, RZ, 0x1, !P0 ;  /* 0x00000001ff097807 */ /* 0x000fe20004000000 */
[----:B------:R-:W-:Y:S01]  /*36110*/  ISETP.GT.U32.AND.EX P0, PT, R21, RZ, PT, P3 ;  /* 0x000000ff1500720c */ /* 0x000fe20003f04130 */
[----:B------:R-:W-:Y:S02]  /*36120*/  ISETP.GT.U32.AND.EX P2, PT, R14, RZ, PT, P2 ;  /* 0x000000ff0e00720c */ /* 0x000fe40003f44120 */
[----:B------:R-:W-:Y:S02]  /*36130*/  IADD3 R8, R9, R8, RZ ;  /* 0x0000000809087210 */ /* 0x000fe40007ffe0ff */
[----:B------:R-:W-:Y:S01]  /*36140*/  SEL R10, RZ, 0x4, !P0 ;  /* 0x00000004ff0a7807 */ /* 0x000fe20004000000 */
[-C--:B------:R-:W-:Y:S01]  /*36150*/  ISETP.GT.U32.AND P0, PT, R16, R26.reuse, PT ;  /* 0x0000001a1000720c */ /* 0x080fe20003f04070 */
[----:B------:R-:W-:Y:S01]  /*36160*/  SEL R9, RZ, 0x7fff8, !P2 ;  /* 0x0007fff8ff097807 */ /* 0x000fe20005000000 */
[----:B------:R-:W-:Y:S02]  /*36170*/  ISETP.GT.U32.AND P2, PT, R17, R26, PT ;  /* 0x0000001a1100720c */ /* 0x000fe40003f44070 */
[----:B------:R-:W0:Y:S01]  /*36180*/  S2R R26, SR_TID.X ;  /* 0x00000000001a7919 */ /* 0x000e220000002100 */
[----:B------:R-:W-:-:S03]  /*36190*/  LOP3.LUT R8, R8, 0x3, RZ, 0xc0, !PT ;  /* 0x0000000308087812 */ /* 0x000fc600078ec0ff */
[----:B------:R1:W-:Y:S01]  /*361a0*/  STL [R1+0x174], R0 ;  /* 0x0001740001007387 */ /* 0x0003e20000100800 */
[----:B------:R-:W-:Y:S02]  /*361b0*/  ISETP.GT.U32.AND.EX P2, PT, R14, RZ, PT, P2 ;  /* 0x000000ff0e00720c */ /* 0x000fe40003f44120 */
[----:B------:R-:W-:Y:S02]  /*361c0*/  ISETP.GT.U32.AND P3, PT, R5, R13, PT ;  /* 0x0000000d0500720c */ /* 0x000fe40003f64070 */
[----:B-1----:R-:W-:Y:S01]  /*361d0*/  IADD3 R0, R8, R9, R10 ;  /* 0x0000000908007210 */ /* 0x002fe20007ffe00a */
[----:B------:R-:W-:Y:S01]  /*361e0*/  SEL R8, RZ, 0x1fffe, !P2 ;  /* 0x0001fffeff087807 */ /* 0x000fe20005000000 */
[----:B------:R-:W-:-:S03]  /*361f0*/  ISETP.GT.U32.AND P2, PT, R4, R13, PT ;  /* 0x0000000d0400720c */ /* 0x000fc60003f44070 */
[----:B------:R1:W-:Y:S01]  /*36200*/  STL [R1+0x10c], R0 ;  /* 0x00010c0001007387 */ /* 0x0003e20000100800 */
[----:B------:R-:W4:Y:S01]  /*36210*/  LDL R13, [R1+0x150c] ;  /* 0x00150c00010d7983 */ /* 0x000f220000100800 */
[----:B------:R-:W-:Y:S02]  /*36220*/  ISETP.GT.U32.AND.EX P0, PT, R21, RZ, PT, P0 ;  /* 0x000000ff1500720c */ /* 0x000fe40003f04100 */
[----:B0-----:R-:W-:-:S04]  /*36230*/  LOP3.LUT R26, R26, 0x1c, RZ, 0xc0, !PT ;  /* 0x0000001c1a1a7812 */ /* 0x001fc800078ec0ff */
[----:B------:R-:W-:Y:S02]  /*36240*/  LEA.HI R26, R26, 0x40, RZ, 0x1e ;  /* 0x000000401a1a7811 */ /* 0x000fe400078ff0ff */
[----:B------:R-:W-:-:S03]  /*36250*/  SEL R9, RZ, 0x1, !P0 ;  /* 0x00000001ff097807 */ /* 0x000fc60004000000 */
[----:B------:R-:W-:Y:S02]  /*36260*/  IMAD.IADD R26, R15, 0x1, R26 ;  /* 0x000000010f1a7824 */ /* 0x000fe400078e021a */
[----:B------:R-:W3:Y:S01]  /*36270*/  LDL R15, [R1+0x1510] ;  /* 0x00151000010f7983 */ /* 0x000ee20000100800 */
[----:B------:R-:W-:Y:S02]  /*36280*/  IADD3 R8, R9, R8, RZ ;  /* 0x0000000809087210 */ /* 0x000fe40007ffe0ff */
[----:B------:R-:W-:Y:S02]  /*36290*/  ISETP.GT.U32.AND.EX P0, PT, R23, RZ, PT, P3 ;  /* 0x000000ff1700720c */ /* 0x000fe40003f04130 */
[----:B------:R-:W-:Y:S02]  /*362a0*/  ISETP.GT.U32.AND.EX P2, PT, R19, RZ, PT, P2 ;  /* 0x000000ff1300720c */ /* 0x000fe40003f44120 */
[----:B------:R-:W-:Y:S02]  /*362b0*/  LOP3.LUT R8, R8, 0x3, RZ, 0xc0, !PT ;  /* 0x0000000308087812 */ /* 0x000fe400078ec0ff */
[----:B------:R-:W-:-:S02]  /*362c0*/  SEL R10, RZ, 0x4, !P0 ;  /* 0x00000004ff0a7807 */ /* 0x000fc40004000000 */
[----:B------:R-:W-:Y:S01]  /*362d0*/  SEL R9, RZ, 0x7fff8, !P2 ;  /* 0x0007fff8ff097807 */ /* 0x000fe20005000000 */
[----:B------:R-:W-:-:S03]  /*362e0*/  ISETP.GT.U32.AND P2, PT, R2, R26, PT ;  /* 0x0000001a0200720c */ /* 0x000fc60003f44070 */
[----:B-1----:R-:W-:Y:S02]  /*362f0*/  IADD3 R0, R8, R9, R10 ;  /* 0x0000000908007210 */ /* 0x002fe40007ffe00a */
[----:B------:R-:W-:-:S03]  /*36300*/  ISETP.GT.U32.AND.EX P2, PT, R25, RZ, PT, P2 ;  /* 0x000000ff1900720c */ /* 0x000fc60003f44120 */
[----:B------:R-:W-:Y:S01]  /*36310*/  STL [R1+0x108], R0 ;  /* 0x0001080001007387 */ /* 0x000fe20000100800 */
[----:B------:R-:W-:Y:S02]  /*36320*/  STL [R1+0x1eb0], R3 ;  /* 0x001eb00301007387 */ /* 0x000fe40000100800 */
[----:B------:R-:W-:Y:S02]  /*36330*/  STL [R1+0x1eb4], R2 ;  /* 0x001eb40201007387 */ /* 0x000fe40000100800 */
[----:B------:R2:W-:Y:S01]  /*36340*/  STL [R1+0x1eb8], R27 ;  /* 0x001eb81b01007387 */ /* 0x0005e20000100800 */
[----:B------:R-:W-:Y:S01]  /*36350*/  SEL R8, RZ, 0x1fffe, !P2 ;  /* 0x0001fffeff087807 */ /* 0x000fe20005000000 */
[----:B------:R0:W-:Y:S01]  /*36360*/  STL [R1+0x1f18], R26 ;  /* 0x001f181a01007387 */ /* 0x0001e20000100800 */
[-C--:B------:R-:W-:Y:S02]  /*36370*/  ISETP.GT.U32.AND P3, PT, R16, R24.reuse, PT ;  /* 0x000000181000720c */ /* 0x080fe40003f64070 */
[----:B------:R-:W-:-:S02]  /*36380*/  ISETP.GT.U32.AND P2, PT, R17, R24, PT ;  /* 0x000000181100720c */ /* 0x000fc40003f44070 */
[----:B------:R-:W3:Y:S01]  /*36390*/  LDL.LU R24, [R1+0xe0] ;  /* 0x0000e00001187983 */ /* 0x000ee20000300800 */
[----:B------:R-:W3:Y:S01]  /*363a0*/  LDL.LU R25, [R1+0xe4] ;  /* 0x0000e40001197983 */ /* 0x000ee20000300800 */
[----:B------:R-:W-:-:S04]  /*363b0*/  ISETP.GT.U32.AND P0, PT, R3, R26, PT ;  /* 0x0000001a0300720c */ /* 0x000fc80003f04070 */
[----:B------:R-:W-:-:S04]  /*363c0*/  ISETP.GT.U32.AND.EX P0, PT, R27, RZ, PT, P0 ;  /* 0x000000ff1b00720c */ /* 0x000fc80003f04100 */
[----:B------:R-:W-:Y:S01]  /*363d0*/  SEL R9, RZ, 0x1, !P0 ;  /* 0x00000001ff097807 */ /* 0x000fe20004000000 */
[----:B------:R-:W-:Y:S01]  /*363e0*/  ISETP.GT.U32.AND.EX P0, PT, R21, RZ, PT, P3 ;  /* 0x000000ff1500720c */ /* 0x000fe20003f04130 */
[----:B------:R-:W-:-:S03]  /*363f0*/  ISETP.GT.U32.AND.EX P2, PT, R14, RZ, PT, P2 ;  /* 0x000000ff0e00720c */ /* 0x000fc60003f44120 */
[----:B------:R-:W-:Y:S01]  /*36400*/  IMAD.IADD R8, R9, 0x1, R8 ;  /* 0x0000000109087824 */ /* 0x000fe200078e0208 */
[----:B------:R-:W-:Y:S02]  /*36410*/  SEL R10, RZ, 0x4, !P0 ;  /* 0x00000004ff0a7807 */ /* 0x000fe40004000000 */
[----:B------:R-:W-:Y:S02]  /*36420*/  SEL R9, RZ, 0x7fff8, !P2 ;  /* 0x0007fff8ff097807 */ /* 0x000fe40005000000 */
[----:B------:R-:W-:Y:S02]  /*36430*/  LOP3.LUT R8, R8, 0x3, RZ, 0xc0, !PT ;  /* 0x0000000308087812 */ /* 0x000fe400078ec0ff */
[----:B--2---:R-:W-:Y:S02]  /*36440*/  MOV R27, R11 ;  /* 0x0000000b001b7202 */ /* 0x004fe40000000f00 */
[----:B------:R-:W-:Y:S01]  /*36450*/  IADD3 R0, R8, R9, R10 ;  /* 0x0000000908007210 */ /* 0x000fe20007ffe00a */
[-C--:B------:R-:W-:Y:S01]  /*36460*/  ISETP.GT.U32.AND P2, PT, R16, R22.reuse, PT ;  /* 0x000000161000720c */ /* 0x080fe20003f44070 */
[----:B------:R-:W-:-:S03]  /*36470*/  ISETP.GT.U32.AND P0, PT, R17, R22, PT ;  /* 0x000000161100720c */ /* 0x000fc60003f04070 */
[----:B------:R-:W-:Y:S02]  /*36480*/  ISETP.GT.U32.AND.EX P2, PT, R21, RZ, PT, P2 ;  /* 0x000000ff1500720c */ /* 0x000fe40003f44120 */
[----:B------:R-:W-:Y:S02]  /*36490*/  ISETP.GT.U32.AND.EX P0, PT, R14, RZ, PT, P0 ;  /* 0x000000ff0e00720c */ /* 0x000fe40003f04100 */
[----:B0-----:R-:W-:Y:S02]  /*364a0*/  MOV R26, R12 ;  /* 0x0000000c001a7202 */ /* 0x001fe40000000f00 */
[-C--:B------:R-:W-:Y:S02]  /*364b0*/  ISETP.GT.U32.AND P3, PT, R16, R20.reuse, PT ;  /* 0x000000141000720c */ /* 0x080fe40003f64070 */
[----:B------:R-:W-:Y:S02]  /*364c0*/  ISETP.GT.U32.AND P4, PT, R17, R20, PT ;  /* 0x000000141100720c */ /* 0x000fe40003f84070 */
[----:B------:R-:W-:Y:S01]  /*364d0*/  SEL R12, RZ, 0x1fffe, !P0 ;  /* 0x0001fffeff0c7807 */ /* 0x000fe20004000000 */
[----:B------:R-:W-:Y:S01]  /*364e0*/  STL [R1+0x104], R0 ;  /* 0x0001040001007387 */ /* 0x000fe20000100800 */
[----:B------:R-:W-:Y:S01]  /*364f0*/  ISETP.GT.U32.AND.EX P0, PT, R21, RZ, PT, P3 ;  /* 0x000000ff1500720c */ /* 0x000fe20003f04130 */
[----:B------:R-:W-:-:S02]  /*36500*/  ISETP.GT.U32.AND.EX P3, PT, R14, RZ, PT, P4 ;  /* 0x000000ff0e00720c */ /* 0x000fc40003f64140 */
[----:B------:R-:W-:Y:S01]  /*36510*/  STL [R1+0x1ebc], R16 ;  /* 0x001ebc1001007387 */ /* 0x000fe20000100800 */
[----:B------:R-:W-:Y:S02]  /*36520*/  SEL R3, RZ, 0x4, !P0 ;  /* 0x00000004ff037807 */ /* 0x000fe40004000000 */
[----:B------:R-:W-:Y:S01]  /*36530*/  SEL R2, RZ, 0x7fff8, !P3 ;  /* 0x0007fff8ff027807 */ /* 0x000fe20005800000 */
[----:B------:R-:W-:Y:S01]  /*36540*/  STL [R1+0x1ec0], R17 ;  /* 0x001ec01101007387 */ /* 0x000fe20000100800 */
[----:B------:R-:W2:Y:S03]  /*36550*/  LDL.LU R21, [R1+0x1f30] ;  /* 0x001f300001157983 */ /* 0x000ea60000300800 */
[----:B----4-:R0:W1:Y:S02]  /*36560*/  LDSM.16.MT88.4 R8, [R13+0xf080] ;  /* 0x00f080000d08783b */ /* 0x0100640000004200 */
[----:B0-----:R-:W-:-:S04]  /*36570*/  SEL R13, RZ, 0x1, !P2 ;  /* 0x00000001ff0d7807 */ /* 0x001fc80005000000 */
[----:B------:R-:W-:Y:S02]  /*36580*/  IADD3 R0, R13, R12, RZ ;  /* 0x0000000c0d007210 */ /* 0x000fe40007ffe0ff */
[----:B---3--:R-:W0:Y:S02]  /*36590*/  LDSM.16.MT88.4 R12, [R15+0xf080] ;  /* 0x00f080000f0c783b */ /* 0x008e240000004200 */
[----:B------:R-:W-:Y:S01]  /*365a0*/  LOP3.LUT R0, R0, 0x3, RZ, 0xc0, !PT ;  /* 0x0000000300007812 */ /* 0x000fe200078ec0ff */
[----:B------:R-:W-:Y:S03]  /*365b0*/  BAR.SYNC.DEFER_BLOCKING 0x0 ;  /* 0x0000000000007b1d */ /* 0x000fe60000010000 */
[----:B------:R-:W-:Y:S01]  /*365c0*/  IADD3 R0, R0, R2, R3 ;  /* 0x0000000200007210 */ /* 0x000fe20007ffe003 */
[----:B-1----:R-:W-:Y:S02]  /*365d0*/  HMMA.16816.F32 R24, R8, R6, R24 ;  /* 0x000000060818723c */ /* 0x002fe40000001818 */
[----:B0-----:R-:W-:Y:S01]  /*365e0*/  STL.64 [R1+0x1f28], R14 ;  /* 0x001f280e01007387 */ /* 0x001fe20000100a00 */
[----:B------:R0:W-:Y:S03]  /*365f0*/  STL.64 [R1+0x1f20], R12 ;  /* 0x001f200c01007387 */ /* 0x0001e60000100a00 */
[----:B0-----:R-:W3:Y:S01]  /*36600*/  LDL.LU R12, [R1+0x120] ;  /* 0x00012000010c7983 */ /* 0x001ee20000300800 */
[----:B------:R-:W3:Y:S02]  /*36610*/  LDL.LU R13, [R1+0x124] ;  /* 0x00012400010d7983 */ /* 0x000ee40000300800 */
[----:B------:R-:W-:Y:S11]  /*36620*/  STL [R1+0x100], R0 ;  /* 0x0001000001007387 */ /* 0x000ff60000100800 */
[----:B------:R-:W-:Y:S03]  /*36630*/  @!UPT UIADD3 URZ, URZ, URZ, URZ ;  /* 0x0000003f3f3ff290 */ /* 0x000fe6000fffe03f */
[----:B------:R0:W-:Y:S01]  /*36640*/  STL.64 [R1+0x90], R24 ;  /* 0x0000901801007387 */ /* 0x0001e20000100a00 */
[----:B------:R-:W-:Y:S01]  /*36650*/  MOV R14, R29 ;  /* 0x0000001d000e7202 */ /* 0x000fe20000000f00 */
[----:B------:R-:W-:Y:S01]  /*36660*/  IMAD.MOV.U32 R15, RZ, RZ, R28 ;  /* 0x000000ffff0f7224 */ /* 0x000fe200078e001c */
[----:B------:R-:W-:Y:S02]  /*36670*/  MOV R29, R26 ;  /* 0x0000001a001d7202 */ /* 0x000fe40000000f00 */
[----:B------:R-:W-:Y:S01]  /*36680*/  MOV R28, R27 ;  /* 0x0000001b001c7202 */ /* 0x000fe20000000f00 */
[----:B0-----:R-:W4:Y:S01]  /*36690*/  LDL.LU R24, [R1+0x2c0] ;  /* 0x0002c00001187983 */ /* 0x001f220000300800 */
[----:B------:R-:W4:Y:S02]  /*366a0*/  LDL.LU R25, [R1+0x2c4] ;  /* 0x0002c40001197983 */ /* 0x000f240000300800 */
[----:B------:R-:W4:Y:S02]  /*366b0*/  LDL.LU R26, [R1+0x2c8] ;  /* 0x0002c800011a7983 */ /* 0x000f240000300800 */
[----:B------:R-:W4:Y:S01]  /*366c0*/  LDL.LU R27, [R1+0x2cc] ;  /* 0x0002cc00011b7983 */ /* 0x000f220000300800 */
[----:B------:R0:W-:Y:S01]  /*366d0*/  STL [R1+0x1e5c], R6 ;  /* 0x001e5c0601007387 */ /* 0x0001e20000100800 */
[----:B------:R1:W-:Y:S02]  /*366e0*/  STL [R1+0x1e58], R7 ;  /* 0x001e580701007387 */ /* 0x0003e40000100800 */
[----:B------:R-:W-:Y:S02]  /*366f0*/  STL [R1+0x1e10], R29 ;  /* 0x001e101d01007387 */ /* 0x000fe40000100800 */
[----:B------:R-:W-:Y:S01]  /*36700*/  STL.64 [R1+0x1f10], R4 ;  /* 0x001f100401007387 */ /* 0x000fe20000100a00 */
[----:B0-----:R-:W3:Y:S01]  /*36710*/  LDL.LU R6, [R1+0x28] ;  /* 0x0000280001067983 */ /* 0x001ee20000300800 */
[----:B-1----:R-:W3:Y:S01]  /*36720*/  LDL.LU R7, [R1+0x2c] ;  /* 0x00002c0001077983 */ /* 0x002ee20000300800 */
[----:B------:R-:W-:-:S02]  /*36730*/  ISETP.GT.U32.AND P0, PT, R5, R22, PT ;  /* 0x000000160500720c */ /* 0x000fc40003f04070 */
[----:B------:R-:W-:Y:S02]  /*36740*/  ISETP.GT.U32.AND P3, PT, R4, R22, PT ;  /* 0x000000160400720c */ /* 0x000fe40003f64070 */
[----:B------:R-:W-:Y:S02]  /*36750*/  ISETP.GT.U32.AND.EX P0, PT, R23, RZ, PT, P0 ;  /* 0x000000ff1700720c */ /* 0x000fe40003f04100 */
[----:B------:R-:W-:Y:S02]  /*36760*/  ISETP.GT.U32.AND.EX P3, PT, R19, RZ, PT, P3 ;  /* 0x000000ff1300720c */ /* 0x000fe40003f64130 */
[----:B------:R-:W-:Y:S02]  /*36770*/  SEL R0, RZ, 0x1, !P0 ;  /* 0x00000001ff007807 */ /* 0x000fe40004000000 */
[----:B------:R-:W-:-:S05]  /*36780*/  SEL R2, RZ, 0x1fffe, !P3 ;  /* 0x0001fffeff027807 */ /* 0x000fca0005800000 */
[----:B------:R-:W-:Y:S01]  /*36790*/  IMAD.IADD R0, R0, 0x1, R2 ;  /* 0x0000000100007824 */ /* 0x000fe200078e0202 */
[----:B---3--:R-:W-:Y:S11]  /*367a0*/  HMMA.16816.F32 R12, R8, R6, R12 ;  /* 0x00000006080c723c */ /* 0x008ff6000000180c */
[----:B------:R-:W-:Y:S11]  /*367b0*/  @!UPT UIADD3 URZ, URZ, URZ, URZ ;  /* 0x0000003f3f3ff290 */ /* 0x000ff6000fffe03f */
[----:B------:R-:W-:Y:S01]  /*367c0*/  @!UPT UIADD3 URZ, URZ, URZ, URZ ;  /* 0x0000003f3f3ff290 */ /* 0x000fe2000fffe03f */
[----:B------:R-:W-:Y:S01]  /*367d0*/  STL [R1+0xd0], R12 ;  /* 0x0000d00c01007387 */ /* 0x000fe20000100800 */
[----:B------:R-:W-:Y:S01]  /*367e0*/  MOV R2, R15 ;  /* 0x0000000f00027202 */ /* 0x000fe20000000f00 */
[----:B------:R0:W-:Y:S01]  /*367f0*/  STL [R1+0xd8], R14 ;  /* 0x0000d80e01007387 */ /* 0x0001e20000100800 */
[----:B------:R-:W-:Y:S01]  /*36800*/  MOV R3, R13 ;  /* 0x0000000d00037202 */ /* 0x000fe20000000f00 */
[----:B0-----:R-:W4:Y:S01]  /*36810*/  LDL.LU.64 R14, [R1+0x1f28] ;  /* 0x001f2800010e7983 */ /* 0x001f220000300a00 */
[----:B------:R-:W4:Y:S01]  /*36820*/  LDL.LU.64 R12, [R1+0x1f20] ;  /* 0x001f2000010c7983 */ /* 0x000f220000300a00 */
[-C--:B------:R-:W-:Y:S02]  /*36830*/  ISETP.GT.U32.AND P4, PT, R5, R20.reuse, PT ;  /* 0x000000140500720c */ /* 0x080fe40003f84070 */
[----:B------:R-:W-:Y:S01]  /*36840*/  ISETP.GT.U32.AND P3, PT, R4, R20, PT ;  /* 0x000000140400720c */ /* 0x000fe20003f64070 */
[----:B------:R0:W-:Y:S01]  /*36850*/  STL [R1+0x1ec8], R3 ;  /* 0x001ec80301007387 */ /* 0x0001e20000100800 */
[----:B------:R-:W-:-:S02]  /*36860*/  ISETP.GT.U32.AND.EX P0, PT, R23, RZ, PT, P4 ;  /* 0x000000ff1700720c */ /* 0x000fc40003f04140 */
[----:B------:R-:W-:Y:S01]  /*36870*/  ISETP.GT.U32.AND.EX P3, PT, R19, RZ, PT, P3 ;  /* 0x000000ff1300720c */ /* 0x000fe20003f64130 */
[----:B------:R1:W-:Y:S01]  /*36880*/  STL [R1+0x1ec4], R2 ;  /* 0x001ec40201007387 */ /* 0x0003e20000100800 */
[----:B------:R-:W-:Y:S01]  /*36890*/  LOP3.LUT R0, R0, 0x3, RZ, 0xc0, !PT ;  /* 0x0000000300007812 */ /* 0x000fe200078ec0ff */
[----:B------:R-:W-:Y:S02]  /*368a0*/  STL.64 [R1+0x1e40], R10 ;  /* 0x001e400a01007387 */ /* 0x000fe40000100a00 */
[----:B------:R3:W-:Y:S01]  /*368b0*/  STL.64 [R1+0x1e38], R8 ;  /* 0x001e380801007387 */ /* 0x0007e20000100a00 */
[----:B0-----:R-:W-:Y:S02]  /*368c0*/  SEL R3, RZ, 0x4, !P0 ;  /* 0x00000004ff037807 */ /* 0x001fe40004000000 */
[----:B-1----:R-:W-:-:S04]  /*368d0*/  SEL R2, RZ, 0x7fff8, !P3 ;  /* 0x0007fff8ff027807 */ /* 0x002fc80005800000 */
[----:B---3--:R-:W-:Y:S02]  /*368e0*/  IADD3 R8, R0, R2, R3 ;  /* 0x0000000200087210 */ /* 0x008fe40007ffe003 */
[----:B------:R-:W3:Y:S01]  /*368f0*/  LDL.LU R0, [R1+0x14c] ;  /* 0x00014c0001007983 */ /* 0x000ee20000300800 */
[----:B------:R-:W2:Y:S02]  /*36900*/  LDL.LU R22, [R1+0x274] ;  /* 0x0002740001167983 */ /* 0x000ea40000300800 */
[----:B------:R-:W-:Y:S01]  /*36910*/  STL [R1+0x1ecc], R8 ;  /* 0x001ecc0801007387 */ /* 0x000fe20000100800 */
[----:B------:R-:W0:Y:S04]  /*36920*/  S2R R20, SR_TID.X ;  /* 0x0000000000147919 */ /* 0x000e280000002100 */
[----:B------:R-:W1:Y:S01]  /*36930*/  S2R R10, SR_CTAID.X ;  /* 0x00000000000a7919 */ /* 0x000e620000002500 */
[----:B----4-:R-:W-:Y:S03]  /*36940*/  HMMA.16816.F32 R4, R12, R6, R24 ;  /* 0x000000060c04723c */ /* 0x010fe60000001818 */
[----:B------:R-:W4:Y:S11]  /*36950*/  LDL.LU R26, [R1+0x1f18] ;  /* 0x001f1800011a7983 */ /* 0x000f360000300800 */
[----:B------:R-:W-:Y:S09]  /*36960*/  @!UPT UIADD3 URZ, URZ, URZ, URZ ;  /* 0x0000003f3f3ff290 */ /* 0x000ff2000fffe03f */
[----:B------:R0:W-:Y:S01]  /*36970*/  STL [R1+0x40], R4 ;  /* 0x0000400401007387 */ /* 0x0001e20000100800 */
[----:B------:R-:W-:Y:S02]  /*36980*/  MOV R25, R5 ;  /* 0x0000000500197202 */ /* 0x000fe40000000f00 */
[----:B------:R-:W-:Y:S01]  /*36990*/  MOV R24, R7 ;  /* 0x0000000700187202 */ /* 0x000fe20000000f00 */
[----:B------:R-:W-:Y:S01]  /*369a0*/  IMAD.MOV.U32 R7, RZ, RZ, R6 ;  /* 0x000000ffff077224 */ /* 0x000fe200078e0006 */
[----:B0-----:R-:W4:Y:S01]  /*369b0*/  LDL.LU.64 R4, [R1+0x1f10] ;  /* 0x001f100001047983 */ /* 0x001f220000300a00 */
[----:B------:R-:W-:Y:S02]  /*369c0*/  STL [R1+0x1ee4], R25 ;  /* 0x001ee41901007387 */ /* 0x000fe40000100800 */
[----:B------:R-:W-:Y:S02]  /*369d0*/  STL [R1+0x1ee0], R24 ;  /* 0x001ee01801007387 */ /* 0x000fe40000100800 */
[----:B------:R-:W-:Y:S01]  /*369e0*/  STL [R1+0x1edc], R12 ;  /* 0x001edc0c01007387 */ /* 0x000fe20000100800 */
[----:B------:R0:W-:Y:S01]  /*369f0*/  STL [R1+0x1ed8], R13 ;  /* 0x001ed80d01007387 */ /* 0x0001e20000100800 */
[----:B------:R1:W-:Y:S02]  /*36a00*/  STL [R1+0x1ed4], R14 ;  /* 0x001ed40e01007387 */ /* 0x0003e40000100800 */
[----:B------:R-:W-:Y:S02]  /*36a10*/  STL [R1+0x1ed0], R15 ;  /* 0x001ed00f01007387 */ /* 0x000fe40000100800 */
[----:B------:R2:W-:Y:S01]  /*36a20*/  STL [R1+0x1e80], R7 ;  /* 0x001e800701007387 */ /* 0x0005e20000100800 */
[----:B0-----:R-:W4:Y:S01]  /*36a30*/  LDL.LU R13, [R1+0x27c] ;  /* 0x00027c00010d7983 */ /* 0x001f220000300800 */
[----:B------:R-:W4:Y:S02]  /*36a40*/  LDL.LU R12, [R1+0x194] ;  /* 0x00019400010c7983 */ /* 0x000f240000300800 */
[----:B-1----:R-:W4:Y:S01]  /*36a50*/  LDL.LU R14, [R1+0x19c] ;  /* 0x00019c00010e7983 */ /* 0x002f220000300800 */
[----:B------:R-:W-:Y:S01]  /*36a60*/  LOP3.LUT R20, R20, 0x1c, RZ, 0xc0, !PT ;  /* 0x0000001c14147812 */ /* 0x000fe200078ec0ff */
[----:B------:R-:W-:-:S03]  /*36a70*/  IMAD.SHL.U32 R10, R10, 0x80, RZ ;  /* 0x000000800a0a7824 */ /* 0x000fc600078e00ff */
[C---:B------:R-:W-:Y:S02]  /*36a80*/  LEA.HI R16, R20.reuse, 0x8, RZ, 0x1e ;  /* 0x0000000814107811 */ /* 0x040fe400078ff0ff */
[C---:B------:R-:W-:Y:S01]  /*36a90*/  LEA.HI R6, R20.reuse, 0x10, RZ, 0x1e ;  /* 0x0000001014067811 */ /* 0x040fe200078ff0ff */
[----:B------:R-:W-:-:S04]  /*36aa0*/  LEA.HI R20, R20, 0x18, RZ, 0x1e ;  /* 0x0000001814147811 */ /* 0x000fc800078ff0ff */
[----:B------:R-:W-:Y:S02]  /*36ab0*/  IADD3 R9, R10, R20, RZ ;  /* 0x000000140a097210 */ /* 0x000fe40007ffe0ff */
[----:B------:R-:W0:Y:S01]  /*36ac0*/  S2R R20, SR_TID.X ;  /* 0x0000000000147919 */ /* 0x000e220000002100 */
[----:B------:R-:W-:-:S03]  /*36ad0*/  FMUL R2, R28, c[0x0][0x188] ;  /* 0x000062001c027a20 */ /* 0x000fc60000400000 */
[----:B------:R-:W1:Y:S04]  /*36ae0*/  S2R R27, SR_TID.X ;  /* 0x00000000001b7919 */ /* 0x000e680000002100 */
[----:B------:R-:W1:Y:S01]  /*36af0*/  S2R R29, SR_CTAID.X ;  /* 0x00000000001d7919 */ /* 0x000e620000002500 */
[----:B------:R-:W1:Y:S01]  /*36b00*/  S2R R28, SR_TID.X ;  /* 0x00000000001c7919 */ /* 0x000e620000002100 */
[----:B0-----:R-:W-:-:S04]  /*36b10*/  LOP3.LUT R20, R20, 0x1c, RZ, 0xc0, !PT ;  /* 0x0000001c14147812 */ /* 0x001fc800078ec0ff */
[----:B------:R-:W-:-:S04]  /*36b20*/  LEA.HI R20, R20, 0x20, RZ, 0x1e ;  /* 0x0000002014147811 */ /* 0x000fc800078ff0ff */
[----:B------:R-:W-:Y:S02]  /*36b30*/  IADD3 R11, R10, R20, RZ ;  /* 0x000000140a0b7210 */ /* 0x000fe40007ffe0ff */
[----:B------:R-:W0:Y:S01]  /*36b40*/  S2R R20, SR_TID.X ;  /* 0x0000000000147919 */ /* 0x000e220000002100 */
[----:B---3--:R-:W-:Y:S01]  /*36b50*/  FMUL R0, R0, c[0x0][0x188] ;  /* 0x0000620000007a20 */ /* 0x008fe20000400000 */
[----:B-1----:R-:W-:Y:S02]  /*36b60*/  SHF.L.U32 R29, R29, 0x7, RZ ;  /* 0x000000071d1d7819 */ /* 0x002fe400000006ff */
[----:B------:R-:W-:Y:S02]  /*36b70*/  LOP3.LUT R18, R27, 0x1c, RZ, 0xc0, !PT ;  /* 0x0000001c1b127812 */ /* 0x000fe400078ec0ff */
[----:B------:R-:W-:Y:S02]  /*36b80*/  LOP3.LUT R28, R28, 0x1c, RZ, 0xc0, !PT ;  /* 0x0000001c1c1c7812 */ /* 0x000fe400078ec0ff */
[----:B------:R-:W-:-:S02]  /*36b90*/  FSEL R0, R0, -INF , !P2 ;  /* 0xff80000000007808 */ /* 0x000fc40005000000 */
[----:B------:R-:W-:Y:S02]  /*36ba0*/  LEA.HI R17, R18, R29, RZ, 0x1e ;  /* 0x0000001d12117211 */ /* 0x000fe400078ff0ff */
[----:B------:R-:W-:Y:S01]  /*36bb0*/  LEA.HI R28, R28, 0x28, RZ, 0x1e ;  /* 0x000000281c1c7811 */ /* 0x000fe200078ff0ff */
[----:B------:R-:W-:Y:S01]  /*36bc0*/  STL [R1+0x1ee8], R10 ;  /* 0x001ee80a01007387 */ /* 0x000fe20000100800 */
[----:B------:R1:W-:Y:S02]  /*36bd0*/  STL [R1+0x2cc], R0 ;  /* 0x0002cc0001007387 */ /* 0x0003e40000100800 */
[----:B------:R-:W3:Y:S01]  /*36be0*/  LDL.LU R3, [R1+0x270] ;  /* 0x0002700001037983 */ /* 0x000ee20000300800 */
[----:B------:R-:W-:Y:S01]  /*36bf0*/  LOP3.LUT R24, R27, 0x1c, RZ, 0xc0, !PT ;  /* 0x0000001c1b187812 */ /* 0x000fe200078ec0ff */
[----:B--2---:R-:W-:Y:S01]  /*36c00*/  IMAD.IADD R7, R29, 0x1, R28 ;  /* 0x000000011d077824 */ /* 0x004fe200078e021c */
[----:B------:R-:W-:Y:S01]  /*36c10*/  FSEL R28, R2, -INF , !P1 ;  /* 0xff800000021c7808 */ /* 0x000fe20004800000 */
[----:B------:R-:W2:Y:S01]  /*36c20*/  LDL.LU R25, [R1+0xc4] ;  /* 0x0000c40001197983 */ /* 0x000ea20000300800 */
[----:B0-----:R-:W-:Y:S01]  /*36c30*/  LOP3.LUT R20, R20, 0x1c, RZ, 0xc0, !PT ;  /* 0x0000001c14147812 */ /* 0x001fe200078ec0ff */
[----:B------:R-:W-:-:S02]  /*36c40*/  FMUL R15, R22, c[0x0][0x188] ;  /* 0x00006200160f7a20 */ /* 0x000fc40000400000 */
[----:B-1----:R-:W3:Y:S01]  /*36c50*/  LDL.LU R0, [R1+0x278] ;  /* 0x0002780001007983 */ /* 0x002ee20000300800 */
[----:B------:R-:W-:Y:S02]  /*36c60*/  LEA.HI R20, R20, 0x30, RZ, 0x1e ;  /* 0x0000003014147811 */ /* 0x000fe400078ff0ff */
[C---:B------:R-:W-:Y:S01]  /*36c70*/  IADD3 R16, R29.reuse, R16, RZ ;  /* 0x000000101d107210 */ /* 0x040fe20007ffe0ff */
[----:B------:R-:W-:Y:S01]  /*36c80*/  IMAD.IADD R6, R10, 0x1, R6 ;  /* 0x000000010a067824 */ /* 0x000fe200078e0206 */
[C---:B------:R-:W-:Y:S02]  /*36c90*/  IADD3 R2, R29.reuse, R20, RZ ;  /* 0x000000141d027210 */ /* 0x040fe40007ffe0ff */
[----:B------:R-:W-:Y:S01]  /*36ca0*/  LEA.HI R24, R24, 0x38, RZ, 0x1e ;  /* 0x0000003818187811 */ /* 0x000fe200078ff0ff */
[----:B------:R-:W3:Y:S01]  /*36cb0*/  LDL.LU R20, [R1+0x190] ;  /* 0x0001900001147983 */ /* 0x000ee20000300800 */
[----:B------:R-:W3:Y:S02]  /*36cc0*/  LDL.LU R8, [R1+0xcc] ;  /* 0x0000cc0001087983 */ /* 0x000ee40000300800 */
[----:B------:R-:W3:Y:S02]  /*36cd0*/  LDL.LU R22, [R1+0x198] ;  /* 0x0001980001167983 */ /* 0x000ee40000300800 */
[----:B------:R-:W-:Y:S01]  /*36ce0*/  STL [R1+0x304], R28 ;  /* 0x0003041c01007387 */ /* 0x000fe20000100800 */
[----:B------:R0:W-:Y:S01]  /*36cf0*/  STL [R1+0x1d84], R28 ;  /* 0x001d841c01007387 */ /* 0x0001e20000100800 */
[----:B------:R-:W3:Y:S01]  /*36d00*/  LDL.LU R27, [R1+0x224] ;  /* 0x00022400011b7983 */ /* 0x000ee20000300800 */
[----:B0-----:R-:W-:Y:S01]  /*36d10*/  IADD3 R28, R29, R24, RZ ;  /* 0x000000181d1c7210 */ /* 0x001fe20007ffe0ff */
[----:B------:R-:W-:-:S05]  /*36d20*/  LEA.HI R24, R18, 0x48, RZ, 0x1e ;  /* 0x0000004812187811 */ /* 0x000fca00078ff0ff */
[----:B------:R-:W-:Y:S01]  /*36d30*/  IMAD.IADD R29, R29, 0x1, R24 ;  /* 0x000000011d1d7824 */ /* 0x000fe200078e0218 */
[----:B----4-:R-:W-:-:S04]  /*36d40*/  ISETP.GT.U32.AND P4, PT, R5, R17, PT ;  /* 0x000000110500720c */ /* 0x010fc80003f84070 */
[----:B------:R-:W-:Y:S02]  /*36d50*/  ISETP.GT.U32.AND.EX P4, PT, R23, RZ, PT, P4 ;  /* 0x000000ff1700720c */ /* 0x000fe40003f84140 */
[C---:B------:R-:W-:Y:S02]  /*36d60*/  ISETP.GT.U32.AND P0, PT, R5.reuse, R16, PT ;  /* 0x000000100500720c */ /* 0x040fe40003f04070 */
[----:B------:R-:W-:Y:S02]  /*36d70*/  ISETP.GT.U32.AND P5, PT, R5, R6, PT ;  /* 0x000000060500720c */ /* 0x000fe40003fa4070 */
[----:B------:R-:W-:Y:S02]  /*36d80*/  FSEL R10, R15, -INF , !P4 ;  /* 0xff8000000f0a7808 */ /* 0x000fe40006000000 */
[----:B------:R-:W-:Y:S02]  /*36d90*/  ISETP.GT.U32.AND P3, PT, R5, R9, PT ;  /* 0x000000090500720c */ /* 0x000fe40003f64070 */
[----:B------:R-:W-:-:S02]  /*36da0*/  ISETP.GT.U32.AND.EX P0, PT, R23, RZ, PT, P0 ;  /* 0x000000ff1700720c */ /* 0x000fc40003f04100 */
[----:B------:R-:W-:Y:S01]  /*36db0*/  ISETP.GT.U32.AND.EX P5, PT, R23, RZ, PT, P5 ;  /* 0x000000ff1700720c */ /* 0x000fe20003fa4150 */
[----:B------:R0:W-:Y:S01]  /*36dc0*/  STL [R1+0x1d4], R10 ;  /* 0x0001d40a01007387 */ /* 0x0001e20000100800 */
[----:B------:R-:W-:Y:S02]  /*36dd0*/  FMUL R13, R13, c[0x0][0x188] ;  /* 0x000062000d0d7a20 */ /* 0x000fe40000400000 */
[----:B------:R-:W-:Y:S01]  /*36de0*/  FMUL R12, R12, c[0x0][0x188] ;  /* 0x000062000c0c7a20 */ /* 0x000fe20000400000 */
[----:B------:R-:W-:Y:S02]  /*36df0*/  ISETP.GT.U32.AND.EX P3, PT, R23, RZ, PT, P3 ;  /* 0x000000ff1700720c */ /* 0x000fe40003f64130 */
[C---:B------:R-:W-:Y:S02]  /*36e00*/  ISETP.GT.U32.AND P1, PT, R5.reuse, R11, PT ;  /* 0x0000000b0500720c */ /* 0x040fe40003f24070 */
[----:B------:R-:W-:Y:S02]  /*36e10*/  ISETP.GT.U32.AND P2, PT, R5, R7, PT ;  /* 0x000000070500720c */ /* 0x000fe40003f44070 */
[----:B------:R-:W-:Y:S01]  /*36e20*/  FSEL R13, R13, -INF , !P0 ;  /* 0xff8000000d0d7808 */ /* 0x000fe20004000000 */
[----:B0-----:R-:W-:Y:S01]  /*36e30*/  FMUL R10, R14, c[0x0][0x188] ;  /* 0x000062000e0a7a20 */ /* 0x001fe20000400000 */
[----:B------:R-:W-:-:S02]  /*36e40*/  FSEL R12, R12, -INF , !P5 ;  /* 0xff8000000c0c7808 */ /* 0x000fc40006800000 */
[C---:B------:R-:W-:Y:S02]  /*36e50*/  ISETP.GT.U32.AND P4, PT, R5.reuse, R2, PT ;  /* 0x000000020500720c */ /* 0x040fe40003f84070 */
[C---:B------:R-:W-:Y:S01]  /*36e60*/  ISETP.GT.U32.AND P0, PT, R5.reuse, R28, PT ;  /* 0x0000001c0500720c */ /* 0x040fe20003f04070 */
[C---:B------:R-:W-:Y:S01]  /*36e70*/  ISETP.GT.U32.AND P5, PT, R5.reuse, R29, PT ;  /* 0x0000001d0500720c */ /* 0x040fe20003fa4070 */
[----:B------:R-:W-:Y:S01]  /*36e80*/  FSEL R10, R10, -INF , !P3 ;  /* 0xff8000000a0a7808 */ /* 0x000fe20005800000 */
[----:B------:R-:W-:Y:S01]  /*36e90*/  ISETP.GT.U32.AND P3, PT, R5, R26, PT ;  /* 0x0000001a0500720c */ /* 0x000fe20003f64070 */
[----:B------:R-:W4:Y:S01]  /*36ea0*/  LDL.LU R18, [R1+0x22c] ;  /* 0x00022c0001127983 */ /* 0x000f220000300800 */
[----:B------:R-:W-:Y:S02]  /*36eb0*/  STL [R1+0x204], R13 ;  /* 0x0002040d01007387 */ /* 0x000fe40000100800 */
[----:B------:R-:W-:Y:S01]  /*36ec0*/  STL [R1+0x274], R12 ;  /* 0x0002740c01007387 */ /* 0x000fe20000100800 */
[C---:B------:R-:W-:Y:S01]  /*36ed0*/  ISETP.GT.U32.AND.EX P1, PT, R23.reuse, RZ, PT, P1 ;  /* 0x000000ff1700720c */ /* 0x040fe20003f24110 */
[----:B------:R0:W-:Y:S01]  /*36ee0*/  STL [R1+0x290], R10 ;  /* 0x0002900a01007387 */ /* 0x0001e20000100800 */
[----:B------:R-:W-:-:S02]  /*36ef0*/  ISETP.GT.U32.AND.EX P2, PT, R23, RZ, PT, P2 ;  /* 0x000000ff1700720c */ /* 0x000fc40003f44120 */
[C---:B------:R-:W-:Y:S02]  /*36f00*/  ISETP.GT.U32.AND.EX P4, PT, R23.reuse, RZ, PT, P4 ;  /* 0x000000ff1700720c */ /* 0x040fe40003f84140 */
[C---:B------:R-:W-:Y:S02]  /*36f10*/  ISETP.GT.U32.AND.EX P0, PT, R23.reuse, RZ, PT, P0 ;  /* 0x000000ff1700720c */ /* 0x040fe40003f04100 */
[C---:B------:R-:W-:Y:S02]  /*36f20*/  ISETP.GT.U32.AND.EX P5, PT, R23.reuse, RZ, PT, P5 ;  /* 0x000000ff1700720c */ /* 0x040fe40003fa4150 */
[----:B------:R-:W-:Y:S02]  /*36f30*/  ISETP.GT.U32.AND.EX P3, PT, R23, RZ, PT, P3 ;  /* 0x000000ff1700720c */ /* 0x000fe40003f64130 */
[----:B------:R-:W4:Y:S01]  /*36f40*/  LDL.LU R23, [R1+0x1f08] ;  /* 0x001f080001177983 */ /* 0x000f220000300800 */
[----:B--2---:R-:W-:-:S05]  /*36f50*/  FMUL R5, R25, c[0x0][0x188] ;  /* 0x0000620019057a20 */ /* 0x004fca0000400000 */
[----:B0-----:R-:W-:Y:S01]  /*36f60*/  FSEL R10, R5, -INF , !P1 ;  /* 0xff800000050a7808 */ /* 0x001fe20004800000 */
[----:B------:R-:W-:Y:S01]  /*36f70*/  FMUL R5, R21, c[0x0][0x188] ;  /* 0x0000620015057a20 */ /* 0x000fe20000400000 */
[----:B------:R-:W-:-:S03]  /*36f80*/  ISETP.GT.U32.AND P1, PT, R4, R17, PT ;  /* 0x000000110400720c */ /* 0x000fc60003f24070 */
[----:B------:R-:W-:Y:S01]  /*36f90*/  STL [R1+0x294], R10 ;  /* 0x0002940a01007387 */ /* 0x000fe20000100800 */
[----:B------:R-:W-:Y:S01]  /*36fa0*/  FSEL R5, R5, -INF , !P4 ;  /* 0xff80000005057808 */ /* 0x000fe20006000000 */
[----:B---3--:R-:W-:-:S05]  /*36fb0*/  FMUL R8, R8, c[0x0][0x188] ;  /* 0x0000620008087a20 */ /* 0x008fca0000400000 */
[----:B------:R-:W-:Y:S02]  /*36fc0*/  FSEL R8, R8, -INF , !P2 ;  /* 0xff80000008087808 */ /* 0x000fe40005000000 */
[C---:B------:R-:W-:Y:S01]  /*36fd0*/  ISETP.GT.U32.AND P4, PT, R4.reuse, R6, PT ;  /* 0x000000060400720c */ /* 0x040fe20003f84070 */
[----:B------:R-:W-:Y:S02]  /*36fe0*/  FMUL R21, R27, c[0x0][0x188] ;  /* 0x000062001b157a20 */ /* 0x000fe40000400000 */
[----:B------:R-:W-:Y:S01]  /*36ff0*/  STL [R1+0x298], R8 ;  /* 0x0002980801007387 */ /* 0x000fe20000100800 */
[----:B------:R-:W-:Y:S02]  /*37000*/  STL [R1+0x1ef8], R6 ;  /* 0x001ef80601007387 */ /* 0x000fe40000100800 */
[----:B------:R4:W-:Y:S02]  /*37010*/  STL [R1+0x2a8], R5 ;  /* 0x0002a80501007387 */ /* 0x0009e40000100800 */
[----:B------:R-:W-:Y:S01]  /*37020*/  FMUL R3, R3, c[0x0][0x188] ;  /* 0x0000620003037a20 */ /* 0x000fe20000400000 */
[----:B------:R-:W-:Y:S01]  /*37030*/  ISETP.GT.U32.AND P2, PT, R4, R16, PT ;  /* 0x000000100400720c */ /* 0x000fe20003f44070 */
[----:B------:R-:W-:Y:S01]  /*37040*/  STL [R1+0x1ef0], R9 ;  /* 0x001ef00901007387 */ /* 0x000fe20000100800 */
[C---:B------:R-:W-:Y:S01]  /*37050*/  ISETP.GT.U32.AND.EX P1, PT, R19.reuse, RZ, PT, P1 ;  /* 0x000000ff1300720c */ /* 0x040fe20003f24110 */
[----:B------:R-:W-:Y:S01]  /*37060*/  FMUL R0, R0, c[0x0][0x188] ;  /* 0x0000620000007a20 */ /* 0x000fe20000400000 */
[----:B------:R-:W-:-:S02]  /*37070*/  ISETP.GT.U32.AND.EX P2, PT, R19, RZ, PT, P2 ;  /* 0x000000ff1300720c */ /* 0x000fc40003f44120 */
[----:B------:R-:W-:Y:S02]  /*37080*/  FSEL R3, R3, -INF , !P1 ;  /* 0xff80000003037808 */ /* 0x000fe40004800000 */
[----:B------:R-:W-:Y:S01]  /*37090*/  FSEL R0, R0, -INF , !P2 ;  /* 0xff80000000007808 */ /* 0x000fe20005000000 */
[----:B------:R-:W-:Y:S02]  /*370a0*/  ISETP.GT.U32.AND P1, PT, R4, R2, PT ;  /* 0x000000020400720c */ /* 0x000fe40003f24070 */
[----:B----4-:R-:W-:Y:S02]  /*370b0*/  FMUL R5, R18, c[0x0][0x188] ;  /* 0x0000620012057a20 */ /* 0x010fe40000400000 */
[----:B------:R-:W-:-:S05]  /*370c0*/  FMUL R23, R23, c[0x0][0x188] ;  /* 0x0000620017177a20 */ /* 0x000fca0000400000 */
[----:B------:R-:W-:Y:S02]  /*370d0*/  FSEL R6, R23, -INF , !P0 ;  /* 0xff80000017067808 */ /* 0x000fe40004000000 */
[----:B------:R-:W-:-:S03]  /*370e0*/  FSEL R5, R5, -INF , !P5 ;  /* 0xff80000005057808 */ /* 0x000fc60006800000 */
[----:B------:R0:W-:Y:S01]  /*370f0*/  STL [R1+0x2b4], R6 ;  /* 0x0002b40601007387 */ /* 0x0001e20000100800 */
[----:B------:R1:W-:Y:S01]  /*37100*/  STL [R1+0x1eec], R11 ;  /* 0x001eec0b01007387 */ /* 0x0003e20000100800 */
[----:B0-----:R-:W-:-:S05]  /*37110*/  FSEL R6, R21, -INF , !P3 ;  /* 0xff80000015067808 */ /* 0x001fca0005800000 */
[----:B------:R-:W-:Y:S01]  /*37120*/  STL [R1+0x2bc], R6 ;  /* 0x0002bc0601007387 */ /* 0x000fe20000100800 */
[----:B------:R-:W-:Y:S02]  /*37130*/  STL [R1+0x2c4], R5 ;  /* 0x0002c40501007387 */ /* 0x000fe40000100800 */
[----:B------:R0:W-:Y:S02]  /*37140*/  STL [R1+0x198], R3 ;  /* 0x0001980301007387 */ /* 0x0001e40000100800 */
[----:B------:R-:W2:Y:S01]  /*37150*/  LDL.LU R10, [R1+0x280] ;  /* 0x00028000010a7983 */ /* 0x000ea20000300800 */
[----:B------:R-:W3:Y:S01]  /*37160*/  LDL.LU R25, [R1+0x284] ;  /* 0x0002840001197983 */ /* 0x000ee20000300800 */
[----:B------:R4:W-:Y:S02]  /*37170*/  STL [R1+0x1cc], R0 ;  /* 0x0001cc0001007387 */ /* 0x0009e40000100800 */
[----:B------:R-:W2:Y:S01]  /*37180*/  LDL.LU R24, [R1+0x288] ;  /* 0x0002880001187983 */ /* 0x000ea20000300800 */
[C---:B------:R-:W-:Y:S01]  /*37190*/  ISETP.GT.U32.AND P0, PT, R4.reuse, R9, PT ;  /* 0x000000090400720c */ /* 0x040fe20003f04070 */
[----:B------:R-:W2:Y:S01]  /*371a0*/  LDL.LU R12, [R1+0x28c] ;  /* 0x00028c00010c7983 */ /* 0x000ea20000300800 */
[----:B------:R-:W-:Y:S01]  /*371b0*/  ISETP.GT.U32.AND P3, PT, R4, R11, PT ;  /* 0x0000000b0400720c */ /* 0x000fe20003f64070 */
[----:B------:R-:W2:Y:S02]  /*371c0*/  LDL.LU R9, [R1+0x220] ;  /* 0x0002200001097983 */ /* 0x000ea40000300800 */
[----:B-1----:R-:W2:Y:S01]  /*371d0*/  LDL.LU R11, [R1+0x228] ;  /* 0x00022800010b7983 */ /* 0x002ea20000300800 */
[----:B------:R-:W2:Y:S01]  /*371e0*/  LDL.LU R13, [R1+0x1f0] ;  /* 0x0001f000010d7983 */ /* 0x000ea20000300800 */
[----:B------:R-:W2:Y:S02]  /*371f0*/  LDL.LU R14, [R1+0x1f4] ;  /* 0x0001f400010e7983 */ /* 0x000ea40000300800 */
[----:B------:R-:W2:Y:S02]  /*37200*/  LDL.LU R15, [R1+0x1f8] ;  /* 0x0001f800010f7983 */ /* 0x000ea40000300800 */
[----:B------:R-:W2:Y:S01]  /*37210*/  LDL.LU R8, [R1+0x1fc] ;  /* 0x0001fc0001087983 */ /* 0x000ea20000300800 */
[----:B0-----:R-:W2:Y:S01]  /*37220*/  LDL.LU R3, [R1+0x110] ;  /* 0x0001100001037983 */ /* 0x001ea20000300800 */
[----:B------:R-:W2:Y:S02]  /*37230*/  LDL.LU R2, [R1+0x114] ;  /* 0x0001140001027983 */ /* 0x000ea40000300800 */
[----:B------:R-:W2:Y:S02]  /*37240*/  LDL.LU R17, [R1+0x118] ;  /* 0x0001180001117983 */ /* 0x000ea40000300800 */
[----:B------:R-:W2:Y:S01]  /*37250*/  LDL.LU R16, [R1+0x11c] ;  /* 0x00011c0001107983 */ /* 0x000ea20000300800 */
[----:B----4-:R-:W4:Y:S01]  /*37260*/  LDL.LU R0, [R1+0xc0] ;  /* 0x0000c00001007983 */ /* 0x010f220000300800 */
[----:B------:R-:W2:Y:S02]  /*37270*/  LDL.LU R18, [R1+0xc8] ;  /* 0x0000c80001127983 */ /* 0x000ea40000300800 */
[----:B------:R-:W2:Y:S02]  /*37280*/  LDL.LU R27, [R1+0xa0] ;  /* 0x0000a000011b7983 */ /* 0x000ea40000300800 */
[----:B------:R-:W-:Y:S01]  /*37290*/  FMUL R20, R20, c[0x0][0x188] ;  /* 0x0000620014147a20 */ /* 0x000fe20000400000 */
[----:B------:R-:W2:Y:S01]  /*372a0*/  LDL.LU R23, [R1+0xa4] ;  /* 0x0000a40001177983 */ /* 0x000ea20000300800 */
[----:B------:R-:W-:Y:S01]  /*372b0*/  ISETP.GT.U32.AND.EX P4, PT, R19, RZ, PT, P4 ;  /* 0x000000ff1300720c */ /* 0x000fe20003f84140 */
[----:B------:R-:W2:Y:S02]  /*372c0*/  LDL.LU R21, [R1+0xa8] ;  /* 0x0000a80001157983 */ /* 0x000ea40000300800 */
[----:B------:R-:W2:Y:S01]  /*372d0*/  LDL.LU R6, [R1+0xac] ;  /* 0x0000ac0001067983 */ /* 0x000ea20000300800 */
[----:B------:R-:W-:-:S02]  /*372e0*/  FSEL R5, R20, -INF , !P4 ;  /* 0xff80000014057808 */ /* 0x000fc40006000000 */
[----:B------:R-:W2:Y:S01]  /*372f0*/  LDL.LU R20, [R1+0x1f04] ;  /* 0x001f040001147983 */ /* 0x000ea20000300800 */
[----:B------:R-:W-:Y:S01]  /*37300*/  FMUL R22, R22, c[0x0][0x188] ;  /* 0x0000620016167a20 */ /* 0x000fe20000400000 */
[C---:B------:R-:W-:Y:S01]  /*37310*/  ISETP.GT.U32.AND.EX P0, PT, R19.reuse, RZ, PT, P0 ;  /* 0x000000ff1300720c */ /* 0x040fe20003f04100 */
[----:B------:R0:W-:Y:S03]  /*37320*/  STL [R1+0x200], R5 ;  /* 0x0002000501007387 */ /* 0x0001e60000100800 */
[----:B0-----:R-:W-:Y:S02]  /*37330*/  FSEL R5, R22, -INF , !P0 ;  /* 0xff80000016057808 */ /* 0x001fe40004000000 */
[----:B------:R-:W3:Y:S01]  /*37340*/  LDL.LU R22, [R1+0x1f00] ;  /* 0x001f000001167983 */ /* 0x000ee20000300800 */
[----:B------:R-:W-:Y:S02]  /*37350*/  ISETP.GT.U32.AND.EX P3, PT, R19, RZ, PT, P3 ;  /* 0x000000ff1300720c */ /* 0x000fe40003f64130 */
[----:B------:R-:W-:Y:S01]  /*37360*/  STL [R1+0x22c], R5 ;  /* 0x00022c0501007387 */ /* 0x000fe20000100800 */
[----:B------:R-:W-:-:S02]  /*37370*/  ISETP.GT.U32.AND P5, PT, R4, R7, PT ;  /* 0x000000070400720c */ /* 0x000fc40003fa4070 */
[C---:B------:R-:W-:Y:S02]  /*37380*/  ISETP.GT.U32.AND P2, PT, R4.reuse, R28, PT ;  /* 0x0000001c0400720c */ /* 0x040fe40003f44070 */
[C---:B------:R-:W-:Y:S02]  /*37390*/  ISETP.GT.U32.AND P4, PT, R4.reuse, R29, PT ;  /* 0x0000001d0400720c */ /* 0x040fe40003f84070 */
[----:B------:R-:W-:Y:S02]  /*373a0*/  ISETP.GT.U32.AND P0, PT, R4, R26, PT ;  /* 0x0000001a0400720c */ /* 0x000fe40003f04070 */
[C---:B------:R-:W-:Y:S02]  /*373b0*/  ISETP.GT.U32.AND.EX P5, PT, R19.reuse, RZ, PT, P5 ;  /* 0x000000ff1300720c */ /* 0x040fe40003fa4150 */
[C---:B------:R-:W-:Y:S02]  /*373c0*/  ISETP.GT.U32.AND.EX P1, PT, R19.reuse, RZ, PT, P1 ;  /* 0x000000ff1300720c */ /* 0x040fe40003f24110 */
[----:B------:R-:W-:-:S02]  /*373d0*/  ISETP.GT.U32.AND.EX P2, PT, R19, RZ, PT, P2 ;  /* 0x000000ff1300720c */ /* 0x000fc40003f44120 */
[C---:B------:R-:W-:Y:S02]  /*373e0*/  ISETP.GT.U32.AND.EX P4, PT, R19.reuse, RZ, PT, P4 ;  /* 0x000000ff1300720c */ /* 0x040fe40003f84140 */
[----:B------:R-:W-:Y:S01]  /*373f0*/  ISETP.GT.U32.AND.EX P0, PT, R19, RZ, PT, P0 ;  /* 0x000000ff1300720c */ /* 0x000fe20003f04100 */
[----:B----4-:R-:W-:-:S05]  /*37400*/  FMUL R0, R0, c[0x0][0x188] ;  /* 0x0000620000007a20 */ /* 0x010fca0000400000 */
[----:B------:R-:W-:-:S05]  /*37410*/  FSEL R0, R0, -INF , !P3 ;  /* 0xff80000000007808 */ /* 0x000fca0005800000 */
[----:B------:R0:W-:Y:S04]  /*37420*/  STL [R1+0x224], R0 ;  /* 0x0002240001007387 */ /* 0x0001e80000100800 */
[----:B0-----:R-:W4:Y:S01]  /*37430*/  LDL.LU R0, [R1+0x1efc] ;  /* 0x001efc0001007983 */ /* 0x001f220000300800 */
[----:B--2---:R-:W-:Y:S02]  /*37440*/  FMUL R19, R6, c[0x0][0x188] ;  /* 0x0000620006137a20 */ /* 0x004fe40000400000 */
[----:B------:R-:W0:Y:S02]  /*37450*/  S2R R6, SR_TID.X ;  /* 0x0000000000067919 */ /* 0x000e240000002100 */
[----:B------:R-:W-:Y:S02]  /*37460*/  FMUL R5, R20, c[0x0][0x188] ;  /* 0x0000620014057a20 */ /* 0x000fe40000400000 */
[----:B------:R-:W1:Y:S01]  /*37470*/  S2R R20, SR_CTAID.X ;  /* 0x0000000000147919 */ /* 0x000e620000002500 */
[----:B---3--:R-:W-:-:S02]  /*37480*/  FMUL R4, R22, c[0x0][0x188] ;  /* 0x0000620016047a20 */ /* 0x008fc40000400000 */
[----:B------:R-:W-:-:S05]  /*37490*/  FMUL R18, R18, c[0x0][0x188] ;  /* 0x0000620012127a20 */ /* 0x000fca0000400000 */
[----:B------:R-:W-:Y:S02]  /*374a0*/  FSEL R18, R18, -INF , !P5 ;  /* 0xff80000012127808 */ /* 0x000fe40006800000 */
[----:B0-----:R-:W-:Y:S02]  /*374b0*/  LOP3.LUT R22, R6, 0x1c, RZ, 0xc0, !PT ;  /* 0x0000001c06167812 */ /* 0x001fe400078ec0ff */
[----:B-1----:R-:W-:Y:S02]  /*374c0*/  SHF.L.U32 R20, R20, 0x7, RZ ;  /* 0x0000000714147819 */ /* 0x002fe400000006ff */
[C---:B------:R-:W-:Y:S02]  /*374d0*/  LEA.HI R6, R22.reuse, 0x8, RZ, 0x1e ;  /* 0x0000000816067811 */ /* 0x040fe400078ff0ff */
[----:B------:R-:W-:Y:S02]  /*374e0*/  LEA.HI R22, R22, R20, RZ, 0x1e ;  /* 0x0000001416167211 */ /* 0x000fe400078ff0ff */
[----:B------:R-:W-:-:S02]  /*374f0*/  IADD3 R20, R20, R6, RZ ;  /* 0x0000000614147210 */ /* 0x000fc40007ffe0ff */
[----:B------:R-:W2:Y:S01]  /*37500*/  LDL.LU R6, [R1+0x1ef8] ;  /* 0x001ef80001067983 */ /* 0x000ea20000300800 */
[----:B------:R0:W-:Y:S03]  /*37510*/  STL [R1+0x27c], R18 ;  /* 0x00027c1201007387 */ /* 0x0001e60000100800 */
[----:B0-----:R-:W3:Y:S01]  /*37520*/  LDL.LU R18, [R1+0x1ef4] ;  /* 0x001ef40001127983 */ /* 0x001ee20000300800 */
[----:B------:R-:W-:Y:S02]  /*37530*/  FMUL R9, R9, c[0x0][0x188] ;  /* 0x0000620009097a20 */ /* 0x000fe40000400000 */
[----:B------:R-:W-:Y:S01]  /*37540*/  FMUL R11, R11, c[0x0][0x188] ;  /* 0x000062000b0b7a20 */ /* 0x000fe20000400000 */
[CC--:B----4-:R-:W-:Y:S02]  /*37550*/  ISETP.GT.U32.AND P3, PT, R0.reuse, R22.reuse, PT ;  /* 0x000000160000720c */ /* 0x0d0fe40003f64070 */
[----:B------:R-:W-:Y:S01]  /*37560*/  ISETP.GE.U32.AND P5, PT, R0, R22, PT ;  /* 0x000000160000720c */ /* 0x000fe20003fa6070 */
[----:B------:R-:W-:Y:S01]  /*37570*/  FSEL R22, R5, -INF , !P1 ;  /* 0xff80000005167808 */ /* 0x000fe20004800000 */
[----:B------:R-:W-:Y:S01]  /*37580*/  FSEL R5, R4, -INF , !P2 ;  /* 0xff80000004057808 */ /* 0x000fe20005000000 */
[----:B------:R-:W-:-:S03]  /*37590*/  FSEL R4, R9, -INF , !P0 ;  /* 0xff80000009047808 */ /* 0x000fc60004000000 */
[----:B------:R-:W-:Y:S01]  /*375a0*/  STL [R1+0x288], R22 ;  /* 0x0002881601007387 */ /* 0x000fe20000100800 */
[----:B------:R-:W-:Y:S02]  /*375b0*/  STL [R1+0x2a0], R5 ;  /* 0x0002a00501007387 */ /* 0x000fe40000100800 */
[----:B------:R-:W4:Y:S02]  /*375c0*/  LDL.LU R9, [R1+0x1ef0] ;  /* 0x001ef00001097983 */ /* 0x000f240000300800 */
[----:B------:R0:W-:Y:S02]  /*375d0*/  STL [R1+0x2ac], R4 ;  /* 0x0002ac0401007387 */ /* 0x0001e40000100800 */
[----:B0-----:R-:W-:Y:S02]  /*375e0*/  FSEL R4, R11, -INF , !P4 ;  /* 0xff8000000b047808 */ /* 0x001fe40006000000 */
[----:B------:R-:W4:Y:S01]  /*375f0*/  LDL.LU R11, [R1+0x1eec] ;  /* 0x001eec00010b7983 */ /* 0x000f220000300800 */
[----:B------:R-:W-:-:S02]  /*37600*/  FMUL R10, R10, c[0x0][0x188] ;  /* 0x000062000a0a7a20 */ /* 0x000fc40000400000 */
[----:B------:R0:W-:Y:S02]  /*37610*/  STL [R1+0x2b0], R4 ;  /* 0x0002b00401007387 */ /* 0x0001e40000100800 */
[----:B------:R-:W-:Y:S01]  /*37620*/  FMUL R25, R25, c[0x0][0x188] ;  /* 0x0000620019197a20 */ /* 0x000fe20000400000 */
[-C--:B------:R-:W-:Y:S01]  /*37630*/  ISETP.GT.U32.AND P1, PT, R0, R20.reuse, PT ;  /* 0x000000140000720c */ /* 0x080fe20003f24070 */
[----:B------:R-:W-:Y:S01]  /*37640*/  FMUL R24, R24, c[0x0][0x188] ;  /* 0x0000620018187a20 */ /* 0x000fe20000400000 */
[----:B------:R-:W-:Y:S01]  /*37650*/  ISETP.GE.U32.AND P2, PT, R0, R20, PT ;  /* 0x000000140000720c */ /* 0x000fe20003f46070 */
[----:B------:R-:W-:Y:S01]  /*37660*/  FMUL R12, R12, c[0x0][0x188] ;  /* 0x000062000c0c7a20 */ /* 0x000fe20000400000 */
[C---:B---3--:R-:W-:Y:S02]  /*37670*/  ISETP.GT.U32.AND.EX P3, PT, R18.reuse, RZ, PT, P3 ;  /* 0x000000ff1200720c */ /* 0x048fe40003f64130 */
[----:B------:R-:W-:Y:S02]  /*37680*/  ISETP.GE.U32.AND.EX P5, PT, R18, RZ, PT, P5 ;  /* 0x000000ff1200720c */ /* 0x000fe40003fa6150 */
[----:B0-----:R-:W-:-:S02]  /*37690*/  FSEL R4, R10, -INF , !P3 ;  /* 0xff8000000a047808 */ /* 0x001fc40005800000 */
[----:B------:R-:W3:Y:S03]  /*376a0*/  LDL.LU R10, [R1+0x1ee8] ;  /* 0x001ee800010a7983 */ /* 0x000ee60000300800 */
[----:B------:R0:W-:Y:S01]  /*376b0*/  STL [R1+0xa8], R4 ;  /* 0x0000a80401007387 */ /* 0x0001e20000100800 */
[C---:B------:R-:W-:Y:S02]  /*376c0*/  ISETP.GT.U32.AND.EX P1, PT, R18.reuse, RZ, PT, P1 ;  /* 0x000000ff1200720c */ /* 0x040fe40003f24110 */
[----:B------:R-:W-:Y:S02]  /*376d0*/  ISETP.GE.U32.AND.EX P2, PT, R18, RZ, PT, P2 ;  /* 0x000000ff1200720c */ /* 0x000fe40003f46120 */
[----:B0-----:R-:W-:Y:S02]  /*376e0*/  FSEL R4, R25, -INF , !P5 ;  /* 0xff80000019047808 */ /* 0x001fe40006800000 */
[----:B------:R-:W3:Y:S03]  /*376f0*/  LDL.LU R25, [R1+0x1ee4] ;  /* 0x001ee40001197983 */ /* 0x000ee60000300800 */
[----:B------:R0:W-:Y:S01]  /*37700*/  STL [R1+0xc0], R4 ;  /* 0x0000c00401007387 */ /* 0x0001e20000100800 */
[----:B--2---:R-:W-:Y:S01]  /*37710*/  ISETP.GT.U32.AND P0, PT, R0, R6, PT ;  /* 0x000000060000720c */ /* 0x004fe20003f04070 */
[----:B------:R-:W-:Y:S01]  /*37720*/  FMUL R13, R13, c[0x0][0x188] ;  /* 0x000062000d0d7a20 */ /* 0x000fe20000400000 */
[----:B0-----:R-:W-:-:S02]  /*37730*/  FSEL R4, R24, -INF , !P1 ;  /* 0xff80000018047808 */ /* 0x001fc40004800000 */
[----:B------:R-:W2:Y:S03]  /*37740*/  LDL.LU R24, [R1+0x1ee0] ;  /* 0x001ee00001187983 */ /* 0x000ea60000300800 */
[----:B------:R0:W-:Y:S01]  /*37750*/  STL [R1+0xc8], R4 ;  /* 0x0000c80401007387 */ /* 0x0001e20000100800 */
[----:B------:R-:W-:Y:S02]  /*37760*/  ISETP.GT.U32.AND.EX P0, PT, R18, RZ, PT, P0 ;  /* 0x000000ff1200720c */ /* 0x000fe40003f04100 */
[----:B------:R-:W-:Y:S01]  /*37770*/  ISETP.GE.U32.AND P4, PT, R0, R6, PT ;  /* 0x000000060000720c */ /* 0x000fe20003f86070 */
[----:B------:R-:W-:Y:S01]  /*37780*/  FMUL R14, R14, c[0x0][0x188] ;  /* 0x000062000e0e7a20 */ /* 0x000fe20000400000 */
[----:B0-----:R-:W-:Y:S02]  /*37790*/  FSEL R4, R12, -INF , !P2 ;  /* 0xff8000000c047808 */ /* 0x001fe40005000000 */
[----:B------:R-:W2:Y:S03]  /*377a0*/  LDL.LU R12, [R1+0x1edc] ;  /* 0x001edc00010c7983 */ /* 0x000ea60000300800 */
[----:B------:R0:W-:Y:S01]  /*377b0*/  STL [R1+0x128], R4 ;  /* 0x0001280401007387 */ /* 0x0001e20000100800 */
[----:B------:R-:W-:Y:S01]  /*377c0*/  ISETP.GE.U32.AND.EX P4, PT, R18, RZ, PT, P4 ;  /* 0x000000ff1200720c */ /* 0x000fe20003f86140 */
[----:B------:R-:W-:Y:S01]  /*377d0*/  FMUL R15, R15, c[0x0][0x188] ;  /* 0x000062000f0f7a20 */ /* 0x000fe20000400000 */
[----:B0-----:R-:W-:-:S02]  /*377e0*/  FSEL R4, R13, -INF , !P0 ;  /* 0xff8000000d047808 */ /* 0x001fc40004000000 */
[----:B------:R-:W2:Y:S03]  /*377f0*/  LDL.LU R13, [R1+0x1ed8] ;  /* 0x001ed800010d7983 */ /* 0x000ea60000300800 */
[----:B------:R0:W-:Y:S02]  /*37800*/  STL [R1+0x190], R4 ;  /* 0x0001900401007387 */ /* 0x0001e40000100800 */
[----:B------:R-:W-:Y:S01]  /*37810*/  FMUL R8, R8, c[0x0][0x188] ;  /* 0x0000620008087a20 */ /* 0x000fe20000400000 */
[----:B0-----:R-:W-:Y:S02]  /*37820*/  FSEL R4, R14, -INF , !P4 ;  /* 0xff8000000e047808 */ /* 0x001fe40006000000 */
[----:B------:R-:W2:Y:S03]  /*37830*/  LDL.LU R14, [R1+0x1ed4] ;  /* 0x001ed400010e7983 */ /* 0x000ea60000300800 */
[----:B------:R0:W-:Y:S02]  /*37840*/  STL [R1+0x194], R4 ;  /* 0x0001940401007387 */ /* 0x0001e40000100800 */
[----:B------:R-:W-:-:S02]  /*37850*/  FMUL R3, R3, c[0x0][0x188] ;  /* 0x0000620003037a20 */ /* 0x000fc40000400000 */
[----:B------:R-:W-:Y:S01]  /*37860*/  FMUL R2, R2, c[0x0][0x188] ;  /* 0x0000620002027a20 */ /* 0x000fe20000400000 */
[----:B------:R-:W1:Y:S02]  /*37870*/  S2R R20, SR_TID.X ;  /* 0x0000000000147919 */ /* 0x000e640000002100 */
[----:B-1----:R-:W-:Y:S02]  /*37880*/  LOP3.LUT R22, R20, 0x1c, RZ, 0xc0, !PT ;  /* 0x0000001c14167812 */ /* 0x002fe400078ec0ff */
[----:B------:R-:W1:Y:S01]  /*37890*/  S2R R20, SR_CTAID.X ;  /* 0x0000000000147919 */ /* 0x000e620000002500 */
[CC--:B----4-:R-:W-:Y:S02]  /*378a0*/  ISETP.GT.U32.AND P3, PT, R0.reuse, R9.reuse, PT ;  /* 0x000000090000720c */ /* 0x0d0fe40003f64070 */
[----:B------:R-:W-:Y:S02]  /*378b0*/  ISETP.GE.U32.AND P5, PT, R0, R9, PT ;  /* 0x000000090000720c */ /* 0x000fe40003fa6070 */
[----:B------:R-:W-:-:S02]  /*378c0*/  ISETP.GT.U32.AND.EX P3, PT, R18, RZ, PT, P3 ;  /* 0x000000ff1200720c */ /* 0x000fc40003f64130 */
[----:B------:R-:W-:Y:S02]  /*378d0*/  ISETP.GE.U32.AND.EX P5, PT, R18, RZ, PT, P5 ;  /* 0x000000ff1200720c */ /* 0x000fe40003fa6150 */
[----:B0-----:R-:W-:Y:S02]  /*378e0*/  FSEL R4, R15, -INF , !P3 ;  /* 0xff8000000f047808 */ /* 0x001fe40005800000 */
[----:B------:R-:W4:Y:S03]  /*378f0*/  LDL.LU R15, [R1+0x1ed0] ;  /* 0x001ed000010f7983 */ /* 0x000f260000300800 */
[----:B------:R0:W-:Y:S01]  /*37900*/  STL [R1+0x1c4], R4 ;  /* 0x0001c40401007387 */ /* 0x0001e20000100800 */
[CC--:B------:R-:W-:Y:S02]  /*37910*/  ISETP.GT.U32.AND P1, PT, R0.reuse, R11.reuse, PT ;  /* 0x0000000b0000720c */ /* 0x0c0fe40003f24070 */
[----:B------:R-:W-:-:S02]  /*37920*/  ISETP.GE.U32.AND P2, PT, R0, R11, PT ;  /* 0x0000000b0000720c */ /* 0x000fc40003f46070 */
[----:B------:R-:W-:Y:S02]  /*37930*/  ISETP.GT.U32.AND.EX P1, PT, R18, RZ, PT, P1 ;  /* 0x000000ff1200720c */ /* 0x000fe40003f24110 */
[----:B0-----:R-:W-:Y:S02]  /*37940*/  FSEL R4, R8, -INF , !P5 ;  /* 0xff80000008047808 */ /* 0x001fe40006800000 */
[----:B------:R-:W2:Y:S03]  /*37950*/  LDL.LU R8, [R1+0x1ecc] ;  /* 0x001ecc0001087983 */ /* 0x000ea60000300800 */
[----:B------:R0:W-:Y:S01]  /*37960*/  STL [R1+0x1c8], R4 ;  /* 0x0001c80401007387 */ /* 0x0001e20000100800 */
[----:B------:R-:W-:Y:S02]  /*37970*/  ISETP.GE.U32.AND.EX P2, PT, R18, RZ, PT, P2 ;  /* 0x000000ff1200720c */ /* 0x000fe40003f46120 */
[----:B0-----:R-:W-:-:S02]  /*37980*/  FSEL R4, R3, -INF , !P1 ;  /* 0xff80000003047808 */ /* 0x001fc40004800000 */
[----:B------:R-:W2:Y:S03]  /*37990*/  LDL.LU R3, [R1+0x1ec8] ;  /* 0x001ec80001037983 */ /* 0x000ea60000300800 */
[----:B------:R0:W-:Y:S02]  /*379a0*/  STL [R1+0x1e0], R4 ;  /* 0x0001e00401007387 */ /* 0x0001e40000100800 */
[----:B0-----:R-:W-:Y:S02]  /*379b0*/  FSEL R4, R2, -INF , !P2 ;  /* 0xff80000002047808 */ /* 0x001fe40005000000 */
[----:B------:R-:W2:Y:S01]  /*379c0*/  LDL.LU R2, [R1+0x1ec4] ;  /* 0x001ec40001027983 */ /* 0x000ea20000300800 */
[----:B-1----:R-:W-:Y:S01]  /*379d0*/  IMAD.SHL.U32 R20, R20, 0x80, RZ ;  /* 0x0000008014147824 */ /* 0x002fe200078e00ff */
[----:B------:R-:W-:-:S04]  /*379e0*/  LEA.HI R22, R22, 0x30, RZ, 0x1e ;  /* 0x0000003016167811 */ /* 0x000fc800078ff0ff */
[----:B------:R-:W-:Y:S02]  /*379f0*/  IADD3 R20, R20, R22, RZ ;  /* 0x0000001614147210 */ /* 0x000fe40007ffe0ff */
[----:B------:R-:W0:Y:S02]  /*37a00*/  S2R R22, SR_CTAID.X ;  /* 0x0000000000167919 */ /* 0x000e240000002500 */
[CC--:B------:R-:W-:Y:S02]  /*37a10*/  ISETP.GT.U32.AND P3, PT, R0.reuse, R20.reuse, PT ;  /* 0x000000140000720c */ /* 0x0c0fe40003f64070 */
[----:B------:R-:W-:Y:S02]  /*37a20*/  ISETP.GE.U32.AND P5, PT, R0, R20, PT ;  /* 0x000000140000720c */ /* 0x000fe40003fa6070 */
[----:B------:R-:W1:Y:S01]  /*37a30*/  S2R R20, SR_TID.X ;  /* 0x0000000000147919 */ /* 0x000e620000002100 */
[----:B0-----:R-:W-:Y:S02]  /*37a40*/  SHF.L.U32 R22, R22, 0x7, RZ ;  /* 0x0000000716167819 */ /* 0x001fe400000006ff */
[----:B-1----:R-:W-:-:S04]  /*37a50*/  LOP3.LUT R20, R20, 0x1c, RZ, 0xc0, !PT ;  /* 0x0000001c14147812 */ /* 0x002fc800078ec0ff */
[----:B------:R-:W-:Y:S02]  /*37a60*/  LEA.HI R20, R20, R22, RZ, 0x1e ;  /* 0x0000001614147211 */ /* 0x000fe400078ff0ff */
[----:B------:R-:W0:Y:S01]  /*37a70*/  S2R R22, SR_TID.X ;  /* 0x0000000000167919 */ /* 0x000e220000002100 */
[----:B------:R-:W-:Y:S01]  /*37a80*/  ISETP.GT.U32.AND P0, PT, R0, R7, PT ;  /* 0x000000070000720c */ /* 0x000fe20003f04070 */
[----:B------:R-:W-:Y:S01]  /*37a90*/  FMUL R17, R17, c[0x0][0x188] ;  /* 0x0000620011117a20 */ /* 0x000fe20000400000 */
[----:B------:R-:W-:Y:S02]  /*37aa0*/  IADD3 R20, R20, 0x78, RZ ;  /* 0x0000007814147810 */ /* 0x000fe40007ffe0ff */
[----:B------:R-:W-:Y:S01]  /*37ab0*/  ISETP.GT.U32.AND.EX P0, PT, R18, RZ, PT, P0 ;  /* 0x000000ff1200720c */ /* 0x000fe20003f04100 */
[----:B------:R1:W-:Y:S03]  /*37ac0*/  STL [R1+0x1e4], R4 ;  /* 0x0001e40401007387 */ /* 0x0003e60000100800 */
[----:B-1----:R-:W-:Y:S01]  /*37ad0*/  FSEL R4, R17, -INF , !P0 ;  /* 0xff80000011047808 */ /* 0x002fe20004000000 */
[----:B------:R-:W-:Y:S01]  /*37ae0*/  ISETP.GE.U32.AND P0, PT, R0, R20, PT ;  /* 0x000000140000720c */ /* 0x000fe20003f06070 */
[----:B------:R-:W4:Y:S01]  /*37af0*/  LDL.LU R17, [R1+0x1ec0] ;  /* 0x001ec00001117983 */ /* 0x000f220000300800 */
[----:B0-----:R-:W-:-:S03]  /*37b00*/  LOP3.LUT R5, R22, 0x1c, RZ, 0xc0, !PT ;  /* 0x0000001c16057812 */ /* 0x001fc600078ec0ff */
[----:B------:R-:W0:Y:S04]  /*37b10*/  S2R R22, SR_CTAID.X ;  /* 0x0000000000167919 */ /* 0x000e280000002500 */
[----:B------:R-:W1:Y:S04]  /*37b20*/  S2R R20, SR_CTAID.X ;  /* 0x0000000000147919 */ /* 0x000e680000002500 */
[----:B------:R0:W-:Y:S01]  /*37b30*/  STL [R1+0x1fc], R4 ;  /* 0x0001fc0401007387 */ /* 0x0001e20000100800 */
[----:B------:R-:W-:Y:S01]  /*37b40*/  ISETP.GE.U32.AND P4, PT, R0, R7, PT ;  /* 0x000000070000720c */ /* 0x000fe20003f86070 */
[----:B------:R-:W-:-:S02]  /*37b50*/  FMUL R16, R16, c[0x0][0x188] ;  /* 0x0000620010107a20 */ /* 0x000fc40000400000 */
[----:B------:R-:W-:Y:S01]  /*37b60*/  FMUL R23, R23, c[0x0][0x188] ;  /* 0x0000620017177a20 */ /* 0x000fe20000400000 */
[C---:B------:R-:W-:Y:S02]  /*37b70*/  ISETP.GE.U32.AND.EX P4, PT, R18.reuse, RZ, PT, P4 ;  /* 0x000000ff1200720c */ /* 0x040fe40003f86140 */
[----:B------:R-:W-:Y:S01]  /*37b80*/  ISETP.GE.U32.AND.EX P5, PT, R18, RZ, PT, P5 ;  /* 0x000000ff1200720c */ /* 0x000fe20003fa6150 */
[----:B0-----:R-:W-:Y:S01]  /*37b90*/  IMAD.SHL.U32 R22, R22, 0x80, RZ ;  /* 0x0000008016167824 */ /* 0x001fe200078e00ff */
[----:B-1----:R-:W-:-:S04]  /*37ba0*/  SHF.L.U32 R20, R20, 0x7, RZ ;  /* 0x0000000714147819 */ /* 0x002fc800000006ff */
[C---:B------:R-:W-:Y:S01]  /*37bb0*/  LEA.HI R4, R5.reuse, R22, RZ, 0x1e ;  /* 0x0000001605047211 */ /* 0x040fe200078ff0ff */
[C---:B------:R-:W-:Y:S01]  /*37bc0*/  LEA.HI R22, R5.reuse, 0x68, RZ, 0x1e ;  /* 0x0000006805167811 */ /* 0x040fe200078ff0ff */
[----:B------:R-:W-:Y:S02]  /*37bd0*/  LEA.HI R5, R5, 0x60, RZ, 0x1e ;  /* 0x0000006005057811 */ /* 0x000fe400078ff0ff */
[----:B------:R-:W-:Y:S02]  /*37be0*/  IADD3 R4, R4, 0x70, RZ ;  /* 0x0000007004047810 */ /* 0x000fe40007ffe0ff */
[C---:B------:R-:W-:Y:S01]  /*37bf0*/  IADD3 R22, R20.reuse, R22, RZ ;  /* 0x0000001614167210 */ /* 0x040fe20007ffe0ff */
[----:B------:R-:W-:Y:S01]  /*37c00*/  IMAD.IADD R20, R20, 0x1, R5 ;  /* 0x0000000114147824 */ /* 0x000fe200078e0205 */
[----:B------:R-:W-:Y:S01]  /*37c10*/  FSEL R16, R16, -INF , !P4 ;  /* 0xff80000010107808 */ /* 0x000fe20006000000 */
[----:B------:R-:W-:Y:S01]  /*37c20*/  ISETP.GE.U32.AND P4, PT, R0, R4, PT ;  /* 0x000000040000720c */ /* 0x000fe20003f86070 */
[----:B------:R-:W-:-:S02]  /*37c30*/  FSEL R4, R23, -INF , !P5 ;  /* 0xff80000017047808 */ /* 0x000fc40006800000 */
[----:B------:R-:W-:Y:S02]  /*37c40*/  ISETP.GE.U32.AND P5, PT, R0, R20, PT ;  /* 0x000000140000720c */ /* 0x000fe40003fa6070 */
[----:B------:R-:W0:Y:S01]  /*37c50*/  S2R R20, SR_TID.X ;  /* 0x0000000000147919 */ /* 0x000e220000002100 */
[----:B------:R-:W-:Y:S01]  /*37c60*/  FMUL R27, R27, c[0x0][0x188] ;  /* 0x000062001b1b7a20 */ /* 0x000fe20000400000 */
[----:B------:R-:W-:Y:S02]  /*37c70*/  ISETP.GT.U32.AND.EX P3, PT, R18, RZ, PT, P3 ;  /* 0x000000ff1200720c */ /* 0x000fe40003f64130 */
[----:B------:R1:W-:Y:S02]  /*37c80*/  STL [R1+0x20c], R16 ;  /* 0x00020c1001007387 */ /* 0x0003e40000100800 */
[----:B------:R-:W-:Y:S01]  /*37c90*/  FSEL R5, R27, -INF , !P3 ;  /* 0xff8000001b057808 */ /* 0x000fe20005800000 */
[----:B------:R-:W-:Y:S02]  /*37ca0*/  ISETP.GE.U32.AND P3, PT, R0, R22, PT ;  /* 0x000000160000720c */ /* 0x000fe40003f66070 */
[----:B------:R-:W3:Y:S04]  /*37cb0*/  S2R R22, SR_CTAID.X ;  /* 0x0000000000167919 */ /* 0x000ee80000002500 */
[----:B-1----:R-:W4:Y:S01]  /*37cc0*/  LDL.LU R16, [R1+0x1ebc] ;  /* 0x001ebc0001107983 */ /* 0x002f220000300800 */
[----:B------:R-:W4:Y:S02]  /*37cd0*/  LDL.LU R27, [R1+0x1eb8] ;  /* 0x001eb800011b7983 */ /* 0x000f240000300800 */
[----:B------:R0:W-:Y:S02]  /*37ce0*/  STL [R1+0x270], R5 ;  /* 0x0002700501007387 */ /* 0x0001e40000100800 */
[----:B0-----:R-:W-:-:S04]  /*37cf0*/  LOP3.LUT R5, R20, 0x1c, RZ, 0xc0, !PT ;  /* 0x0000001c14057812 */ /* 0x001fc800078ec0ff */
[----:B------:R-:W-:Y:S02]  /*37d00*/  LEA.HI R23, R5, 0x58, RZ, 0x1e ;  /* 0x0000005805177811 */ /* 0x000fe400078ff0ff */
[----:B------:R-:W0:Y:S01]  /*37d10*/  S2R R5, SR_CTAID.X ;  /* 0x0000000000057919 */ /* 0x000e220000002500 */
[----:B------:R-:W-:Y:S01]  /*37d20*/  ISETP.GT.U32.AND P1, PT, R0, R28, PT ;  /* 0x0000001c0000720c */ /* 0x000fe20003f24070 */
[----:B------:R-:W-:-:S03]  /*37d30*/  FMUL R21, R21, c[0x0][0x188] ;  /* 0x0000620015157a20 */ /* 0x000fc60000400000 */
[----:B------:R-:W-:Y:S02]  /*37d40*/  ISETP.GT.U32.AND.EX P1, PT, R18, RZ, PT, P1 ;  /* 0x000000ff1200720c */ /* 0x000fe40003f24110 */
[----:B------:R-:W-:Y:S02]  /*37d50*/  ISETP.GE.U32.AND P2, PT, R0, R28, PT ;  /* 0x0000001c0000720c */ /* 0x000fe40003f46070 */
[----:B---3--:R-:W-:Y:S02]  /*37d60*/  SHF.L.U32 R22, R22, 0x7, RZ ;  /* 0x0000000716167819 */ /* 0x008fe400000006ff */
[----:B------:R-:W-:Y:S01]  /*37d70*/  FSEL R21, R21, -INF , !P1 ;  /* 0xff80000015157808 */ /* 0x000fe20004800000 */
[----:B------:R2:W-:Y:S01]  /*37d80*/  STL [R1+0x278], R4 ;  /* 0x0002780401007387 */ /* 0x0005e20000100800 */
[----:B------:R-:W-:Y:S02]  /*37d90*/  LOP3.LUT R20, R20, 0x1c, RZ, 0xc0, !PT ;  /* 0x0000001c14147812 */ /* 0x000fe400078ec0ff */
[----:B------:R-:W-:-:S02]  /*37da0*/  ISETP.GE.U32.AND.EX P2, PT, R18, RZ, PT, P2 ;  /* 0x000000ff1200720c */ /* 0x000fc40003f46120 */
[C---:B------:R-:W-:Y:S02]  /*37db0*/  ISETP.GE.U32.AND.EX P0, PT, R18.reuse, RZ, PT, P0 ;  /* 0x000000ff1200720c */ /* 0x040fe40003f06100 */
[----:B------:R-:W-:Y:S02]  /*37dc0*/  FSEL R19, R19, -INF , !P2 ;  /* 0xff80000013137808 */ /* 0x000fe40005000000 */
[----:B0-----:R-:W-:Y:S02]  /*37dd0*/  SHF.L.U32 R5, R5, 0x7, RZ ;  /* 0x0000000705057819 */ /* 0x001fe400000006ff */
[C---:B------:R-:W-:Y:S02]  /*37de0*/  ISETP.GE.U32.AND.EX P4, PT, R18.reuse, RZ, PT, P4 ;  /* 0x000000ff1200720c */ /* 0x040fe40003f86140 */
[C---:B------:R-:W-:Y:S02]  /*37df0*/  ISETP.GE.U32.AND.EX P3, PT, R18.reuse, RZ, PT, P3 ;  /* 0x000000ff1200720c */ /* 0x040fe40003f66130 */
[----:B------:R-:W-:Y:S01]  /*37e00*/  ISETP.GE.U32.AND.EX P5, PT, R18, RZ, PT, P5 ;  /* 0x000000ff1200720c */ /* 0x000fe20003fa6150 */
[----:B--2---:R-:W-:-:S02]  /*37e10*/  FMUL R4, R2, c[0x0][0x188] ;  /* 0x0000620002047a20 */ /* 0x004fc40000400000 */
[----:B------:R-:W2:Y:S01]  /*37e20*/  LDL.LU R2, [R1+0x1eb4] ;  /* 0x001eb40001027983 */ /* 0x000ea20000300800 */
[----:B------:R0:W-:Y:S02]  /*37e30*/  STL [R1+0x280], R21 ;  /* 0x0002801501007387 */ /* 0x0001e40000100800 */
[----:B0-----:R-:W-:Y:S01]  /*37e40*/  IMAD.IADD R21, R22, 0x1, R23 ;  /* 0x0000000116157824 */ /* 0x001fe200078e0217 */
[----:B------:R-:W-:Y:S02]  /*37e50*/  LEA.HI R23, R20, 0x50, RZ, 0x1e ;  /* 0x0000005014177811 */ /* 0x000fe400078ff0ff */
[----:B------:R-:W3:Y:S01]  /*37e60*/  LDL.LU R20, [R1+0x230] ;  /* 0x0002300001147983 */ /* 0x000ee20000300800 */
[----:B------:R-:W2:Y:S01]  /*37e70*/  LDL.LU R22, [R1+0x18c] ;  /* 0x00018c0001167983 */ /* 0x000ea20000300800 */
[----:B------:R-:W-:Y:S02]  /*37e80*/  ISETP.GE.U32.AND P1, PT, R0, R21, PT ;  /* 0x000000150000720c */ /* 0x000fe40003f26070 */
[----:B------:R-:W-:Y:S01]  /*37e90*/  IADD3 R5, R5, R23, RZ ;  /* 0x0000001705057210 */ /* 0x000fe20007ffe0ff */
[----:B------:R-:W3:Y:S01]  /*37ea0*/  LDL.LU R21, [R1+0x238] ;  /* 0x0002380001157983 */ /* 0x000ee20000300800 */
[----:B------:R-:W3:Y:S02]  /*37eb0*/  LDL.LU R23, [R1+0x23c] ;  /* 0x00023c0001177983 */ /* 0x000ee40000300800 */
[----:B------:R0:W-:Y:S01]  /*37ec0*/  STL [R1+0x284], R19 ;  /* 0x0002841301007387 */ /* 0x0001e20000100800 */
[----:B------:R-:W-:-:S02]  /*37ed0*/  FSEL R4, R4, -INF , !P0 ;  /* 0xff80000004047808 */ /* 0x000fc40004000000 */
[----:B------:R-:W-:Y:S01]  /*37ee0*/  ISETP.GE.U32.AND P2, PT, R0, R5, PT ;  /* 0x000000050000720c */ /* 0x000fe20003f46070 */
[----:B------:R-:W-:Y:S02]  /*37ef0*/  FMUL R5, R24, c[0x0][0x188] ;  /* 0x0000620018057a20 */ /* 0x000fe40000400000 */
[----:B0-----:R-:W-:Y:S01]  /*37f00*/  FMUL R19, R3, c[0x0][0x188] ;  /* 0x0000620003137a20 */ /* 0x001fe20000400000 */
[----:B------:R0:W-:Y:S01]  /*37f10*/  STL [R1+0x300], R4 ;  /* 0x0003000401007387 */ /* 0x0001e20000100800 */
[----:B------:R-:W4:Y:S02]  /*37f20*/  LDL.LU R3, [R1+0x1eb0] ;  /* 0x001eb00001037983 */ /* 0x000f240000300800 */
[----:B------:R-:W4:Y:S01]  /*37f30*/  LDL.LU R24, [R1+0x1eac] ;  /* 0x001eac0001187983 */ /* 0x000f220000300800 */
[----:B------:R-:W-:Y:S01]  /*37f40*/  FSEL R19, R19, -INF , !P4 ;  /* 0xff80000013137808 */ /* 0x000fe20006000000 */
[----:B0-----:R-:W-:Y:S02]  /*37f50*/  FMUL R4, R25, c[0x0][0x188] ;  /* 0x0000620019047a20 */ /* 0x001fe40000400000 */
[----:B------:R-:W4:Y:S02]  /*37f60*/  LDL.LU R25, [R1+0x1ea8] ;  /* 0x001ea80001197983 */ /* 0x000f240000300800 */
[----:B------:R0:W-:Y:S02]  /*37f70*/  STL [R1+0x2c8], R19 ;  /* 0x0002c81301007387 */ /* 0x0001e40000100800 */
[----:B0-----:R-:W-:-:S02]  /*37f80*/  FSEL R19, R5, -INF , !P3 ;  /* 0xff80000005137808 */ /* 0x001fc40005800000 */
[----:B------:R-:W4:Y:S03]  /*37f90*/  LDL.LU R5, [R1+0x184] ;  /* 0x0001840001057983 */ /* 0x000f260000300800 */
[----:B------:R0:W-:Y:S02]  /*37fa0*/  STL [R1+0x2c0], R19 ;  /* 0x0002c01301007387 */ /* 0x0001e40000100800 */
[----:B0-----:R-:W-:Y:S02]  /*37fb0*/  FSEL R19, R4, -INF , !P5 ;  /* 0xff80000004137808 */ /* 0x001fe40006800000 */
[----:B------:R-:W4:Y:S01]  /*37fc0*/  LDL.LU R4, [R1+0x234] ;  /* 0x0002340001047983 */ /* 0x000f220000300800 */
[CC--:B------:R-:W-:Y:S02]  /*37fd0*/  ISETP.GE.U32.AND P4, PT, R0.reuse, R26.reuse, PT ;  /* 0x0000001a0000720c */ /* 0x0c0fe40003f86070 */
[----:B------:R-:W-:-:S02]  /*37fe0*/  ISETP.GT.U32.AND P5, PT, R0, R26, PT ;  /* 0x0000001a0000720c */ /* 0x000fc40003fa4070 */
[----:B------:R-:W0:Y:S01]  /*37ff0*/  S2R R26, SR_TID.X ;  /* 0x00000000001a7919 */ /* 0x000e220000002100 */
[----:B------:R2:W-:Y:S01]  /*38000*/  STL [R1+0x2b8], R19 ;  /* 0x0002b81301007387 */ /* 0x0005e20000100800 */
[CC--:B------:R-:W-:Y:S02]  /*38010*/  ISETP.GE.U32.AND P0, PT, R0.reuse, R29.reuse, PT ;  /* 0x0000001d0000720c */ /* 0x0c0fe40003f06070 */
[----:B------:R-:W-:Y:S02]  /*38020*/  ISETP.GT.U32.AND P3, PT, R0, R29, PT ;  /* 0x0000001d0000720c */ /* 0x000fe40003f64070 */
[C---:B------:R-:W-:Y:S02]  /*38030*/  ISETP.GE.U32.AND.EX P1, PT, R18.reuse, RZ, PT, P1 ;  /* 0x000000ff1200720c */ /* 0x040fe40003f26110 */
[C---:B------:R-:W-:Y:S02]  /*38040*/  ISETP.GE.U32.AND.EX P2, PT, R18.reuse, RZ, PT, P2 ;  /* 0x000000ff1200720c */ /* 0x040fe40003f46120 */
[----:B------:R-:W-:-:S02]  /*38050*/  ISETP.GE.U32.AND.EX P0, PT, R18, RZ, PT, P0 ;  /* 0x000000ff1200720c */ /* 0x000fc40003f06100 */
[C---:B------:R-:W-:Y:S02]  /*38060*/  ISETP.GE.U32.AND.EX P4, PT, R18.reuse, RZ, PT, P4 ;  /* 0x000000ff1200720c */ /* 0x040fe40003f86140 */
[C---:B------:R-:W-:Y:S02]  /*38070*/  ISETP.GT.U32.AND.EX P3, PT, R18.reuse, RZ, PT, P3 ;  /* 0x000000ff1200720c */ /* 0x040fe40003f64130 */
[----:B------:R-:W-:Y:S01]  /*38080*/  ISETP.GT.U32.AND.EX P5, PT, R18, RZ, PT, P5 ;  /* 0x000000ff1200720c */ /* 0x000fe20003fa4150 */
[----:B------:R-:W4:Y:S01]  /*38090*/  LDL.LU R29, [R1+0x24c] ;  /* 0x00024c00011d7983 */ /* 0x000f220000300800 */
[----:B--2---:R-:W-:Y:S01]  /*380a0*/  FMUL R19, R22, c[0x0][0x188] ;  /* 0x0000620016137a20 */ /* 0x004fe20000400000 */
[----:B0-----:R-:W-:-:S04]  /*380b0*/  LOP3.LUT R22, R26, 0x1c, RZ, 0xc0, !PT ;  /* 0x0000001c1a167812 */ /* 0x001fc800078ec0ff */
[----:B------:R-:W-:Y:S01]  /*380c0*/  LEA.HI R22, R22, 0x8, RZ, 0x1e ;  /* 0x0000000816167811 */ /* 0x000fe200078ff0ff */
[----:B---3--:R-:W-:-:S03]  /*380d0*/  FMUL R0, R23, c[0x0][0x188] ;  /* 0x0000620017007a20 */ /* 0x008fc60000400000 */
[----:B------:R-:W-:Y:S01]  /*380e0*/  IADD3 R23, R10, R22, RZ ;  /* 0x000000160a177210 */ /* 0x000fe20007ffe0ff */
[----:B------:R-:W-:-:S05]  /*380f0*/  FSEL R22, R19, -INF , !P1 ;  /* 0xff80000013167808 */ /* 0x000fca0004800000 */
[----:B------:R-:W-:Y:S01]  /*38100*/  STL [R1+0x2a4], R22 ;  /* 0x0002a41601007387 */ /* 0x000fe20000100800 */
[----:B----4-:R-:W-:Y:S02]  /*38110*/  FMUL R18, R4, c[0x0][0x188] ;  /* 0x0000620004127a20 */ /* 0x010fe40000400000 */
[----:B------:R-:W-:-:S05]  /*38120*/  FMUL R4, R5, c[0x0][0x188] ;  /* 0x0000620005047a20 */ /* 0x000fca0000400000 */
[----:B------:R-:W-:Y:S02]  /*38130*/  FSEL R19, R4, -INF , !P2 ;  /* 0xff80000004137808 */ /* 0x000fe40005000000 */
[----:B------:R-:W2:Y:S01]  /*38140*/  LDL.LU R4, [R1+0x244] ;  /* 0x0002440001047983 */ /* 0x000ea20000300800 */
[----:B------:R-:W-:Y:S02]  /*38150*/  FSEL R0, R0, -INF , !P0 ;  /* 0xff80000000007808 */ /* 0x000fe40004000000 */
[----:B------:R0:W-:Y:S02]  /*38160*/  STL [R1+0x29c], R19 ;  /* 0x00029c1301007387 */ /* 0x0001e40000100800 */
[----:B------:R-:W-:Y:S01]  /*38170*/  FMUL R20, R20, c[0x0][0x188] ;  /* 0x0000620014147a20 */ /* 0x000fe20000400000 */
[----:B------:R-:W-:Y:S01]  /*38180*/  LOP3.LUT R26, R26, 0x1c, RZ, 0xc0, !PT ;  /* 0x0000001c1a1a7812 */ /* 0x000fe200078ec0ff */
[----:B0-----:R-:W3:Y:S01]  /*38190*/  LDL.LU R19, [R1+0xb4] ;  /* 0x0000b40001137983 */ /* 0x001ee20000300800 */
[----:B------:R-:W4:Y:S02]  /*381a0*/  LDL.LU R22, [R1+0xbc] ;  /* 0x0000bc0001167983 */ /* 0x000f240000300800 */
[----:B------:R0:W-:Y:S02]  /*381b0*/  STL [R1+0x28c], R0 ;  /* 0x00028c0001007387 */ /* 0x0001e40000100800 */
[----:B------:R-:W-:Y:S01]  /*381c0*/  FMUL R5, R21, c[0x0][0x188] ;  /* 0x0000620015057a20 */ /* 0x000fe20000400000 */
[----:B------:R-:W-:-:S02]  /*381d0*/  LEA.HI R21, R26, R10, RZ, 0x1e ;  /* 0x0000000a1a157211 */ /* 0x000fc400078ff0ff */
[----:B0-----:R-:W-:Y:S02]  /*381e0*/  FSEL R0, R18, -INF , !P4 ;  /* 0xff80000012007808 */ /* 0x001fe40006000000 */
[----:B------:R-:W3:Y:S03]  /*381f0*/  LDL.LU R18, [R1+0x240] ;  /* 0x0002400001127983 */ /* 0x000ee60000300800 */
[----:B------:R0:W-:Y:S01]  /*38200*/  STL [R1+0x23c], R0 ;  /* 0x00023c0001007387 */ /* 0x0001e20000100800 */
[----:B------:R-:W-:Y:S02]  /*38210*/  ISETP.GT.U32.AND P1, PT, R3, R21, PT ;  /* 0x000000150300720c */ /* 0x000fe40003f24070 */
[----:B0-----:R-:W-:Y:S02]  /*38220*/  FSEL R0, R20, -INF , !P5 ;  /* 0xff80000014007808 */ /* 0x001fe40006800000 */
[----:B------:R-:W3:Y:S03]  /*38230*/  LDL.LU R20, [R1+0x16c] ;  /* 0x00016c0001147983 */ /* 0x000ee60000300800 */
[----:B------:R0:W-:Y:S01]  /*38240*/  STL [R1+0x238], R0 ;  /* 0x0002380001007387 */ /* 0x0001e20000100800 */
[----:B------:R-:W-:Y:S01]  /*38250*/  ISETP.GT.U32.AND.EX P1, PT, R27, RZ, PT, P1 ;  /* 0x000000ff1b00720c */ /* 0x000fe20003f24110 */
[----:B0-----:R-:W-:Y:S01]  /*38260*/  FMUL R0, R29, c[0x0][0x188] ;  /* 0x000062001d007a20 */ /* 0x001fe20000400000 */
[----:B------:R-:W-:-:S02]  /*38270*/  FSEL R29, R5, -INF , !P3 ;  /* 0xff800000051d7808 */ /* 0x000fc40005800000 */
[----:B------:R-:W3:Y:S03]  /*38280*/  LDL.LU R5, [R1+0x248] ;  /* 0x0002480001057983 */ /* 0x000ee60000300800 */
[----:B------:R0:W-:Y:S02]  /*38290*/  STL [R1+0x244], R29 ;  /* 0x0002441d01007387 */ /* 0x0001e40000100800 */
[----:B--2---:R-:W-:-:S05]  /*382a0*/  FMUL R4, R4, c[0x0][0x188] ;  /* 0x0000620004047a20 */ /* 0x004fca0000400000 */
[----:B0-----:R-:W-:Y:S02]  /*382b0*/  FSEL R29, R4, -INF , !P1 ;  /* 0xff800000041d7808 */ /* 0x001fe40004800000 */
[----:B------:R-:W2:Y:S01]  /*382c0*/  LDL.LU R4, [R1+0x164] ;  /* 0x0001640001047983 */ /* 0x000ea20000300800 */
[----:B------:R-:W-:Y:S02]  /*382d0*/  ISETP.GT.U32.AND P2, PT, R3, R23, PT ;  /* 0x000000170300720c */ /* 0x000fe40003f44070 */
[----:B------:R0:W-:Y:S02]  /*382e0*/  STL [R1+0xa4], R29 ;  /* 0x0000a41d01007387 */ /* 0x0001e40000100800 */
[----:B------:R-:W-:-:S04]  /*382f0*/  ISETP.GT.U32.AND.EX P2, PT, R27, RZ, PT, P2 ;  /* 0x000000ff1b00720c */ /* 0x000fc80003f44120 */
[----:B0-----:R-:W-:Y:S02]  /*38300*/  FSEL R29, R0, -INF , !P2 ;  /* 0xff800000001d7808 */ /* 0x001fe40005000000 */
[----:B------:R-:W0:Y:S01]  /*38310*/  S2R R0, SR_CTAID.X ;  /* 0x0000000000007919 */ /* 0x000e220000002500 */
[----:B------:R-:W-:Y:S02]  /*38320*/  LEA.HI R26, R26, 0x30, RZ, 0x1e ;  /* 0x000000301a1a7811 */ /* 0x000fe400078ff0ff */
[C---:B------:R-:W-:Y:S02]  /*38330*/  ISETP.GT.U32.AND P0, PT, R3.reuse, R6, PT ;  /* 0x000000060300720c */ /* 0x040fe40003f04070 */
[----:B------:R-:W-:Y:S02]  /*38340*/  ISETP.GT.U32.AND P4, PT, R3, R9, PT ;  /* 0x000000090300720c */ /* 0x000fe40003f84070 */
[----:B------:R-:W-:Y:S02]  /*38350*/  ISETP.GT.U32.AND.EX P0, PT, R27, RZ, PT, P0 ;  /* 0x000000ff1b00720c */ /* 0x000fe40003f04100 */
[----:B------:R-:W-:-:S02]  /*38360*/  ISETP.GT.U32.AND P5, PT, R3, R11, PT ;  /* 0x0000000b0300720c */ /* 0x000fc40003fa4070 */
[C---:B------:R-:W-:Y:S02]  /*38370*/  ISETP.GT.U32.AND P3, PT, R3.reuse, R7, PT ;  /* 0x000000070300720c */ /* 0x040fe40003f64070 */
[----:B------:R-:W-:Y:S01]  /*38380*/  ISETP.GT.U32.AND P1, PT, R3, R28, PT ;  /* 0x0000001c0300720c */ /* 0x000fe20003f24070 */
[----:B0-----:R-:W-:-:S05]  /*38390*/  IMAD.SHL.U32 R0, R0, 0x80, RZ ;  /* 0x0000008000007824 */ /* 0x001fca00078e00ff */
[----:B------:R-:W-:Y:S02]  /*383a0*/  IADD3 R0, R0, R26, RZ ;  /* 0x0000001a00007210 */ /* 0x000fe40007ffe0ff */
[----:B------:R-:W-:Y:S01]  /*383b0*/  ISETP.GT.U32.AND.EX P4, PT, R27, RZ, PT, P4 ;  /* 0x000000ff1b00720c */ /* 0x000fe20003f84140 */
[----:B------:R-:W4:Y:S01]  /*383c0*/  LDL.LU R26, [R1+0x1ea4] ;  /* 0x001ea400011a7983 */ /* 0x000f220000300800 */
[----:B------:R-:W-:Y:S01]  /*383d0*/  ISETP.GT.U32.AND P2, PT, R3, R0, PT ;  /* 0x000000000300720c */ /* 0x000fe20003f44070 */
[----:B---3--:R-:W-:Y:S02]  /*383e0*/  FMUL R3, R20, c[0x0][0x188] ;  /* 0x0000620014037a20 */ /* 0x008fe40000400000 */
[----:B------:R-:W-:Y:S01]  /*383f0*/  STL [R1+0xc4], R29 ;  /* 0x0000c41d01007387 */ /* 0x000fe20000100800 */
[----:B------:R0:W-:Y:S01]  /*38400*/  STL [R1+0x1e14], R29 ;  /* 0x001e141d01007387 */ /* 0x0001e20000100800 */
[C---:B------:R-:W-:Y:S02]  /*38410*/  ISETP.GT.U32.AND.EX P5, PT, R27.reuse, RZ, PT, P5 ;  /* 0x000000ff1b00720c */ /* 0x040fe40003fa4150 */
[----:B------:R-:W-:-:S02]  /*38420*/  ISETP.GT.U32.AND.EX P3, PT, R27, RZ, PT, P3 ;  /* 0x000000ff1b00720c */ /* 0x000fc40003f64130 */
[C---:B------:R-:W-:Y:S02]  /*38430*/  ISETP.GT.U32.AND.EX P1, PT, R27.reuse, RZ, PT, P1 ;  /* 0x000000ff1b00720c */ /* 0x040fe40003f24110 */
[----:B------:R-:W-:Y:S02]  /*38440*/  ISETP.GT.U32.AND.EX P2, PT, R27, RZ, PT, P2 ;  /* 0x000000ff1b00720c */ /* 0x000fe40003f44120 */
[----:B------:R-:W-:Y:S01]  /*38450*/  FSEL R3, R3, -INF , !P4 ;  /* 0xff80000003037808 */ /* 0x000fe20006000000 */
[----:B------:R-:W3:Y:S01]  /*38460*/  LDL.LU R27, [R1+0x1ea0] ;  /* 0x001ea000011b7983 */ /* 0x000ee20000300800 */
[----:B--2---:R-:W-:-:S05]  /*38470*/  FMUL R0, R4, c[0x0][0x188] ;  /* 0x0000620004007a20 */ /* 0x004fca0000400000 */
[----:B------:R-:W-:Y:S01]  /*38480*/  FSEL R0, R0, -INF , !P0 ;  /* 0xff80000000007808 */ /* 0x000fe20004000000 */
[----:B------:R-:W-:-:S04]  /*38490*/  FMUL R4, R19, c[0x0][0x188] ;  /* 0x0000620013047a20 */ /* 0x000fc80000400000 */
[----:B------:R4:W-:Y:S01]  /*384a0*/  STL [R1+0x14c], R0 ;  /* 0x00014c0001007387 */ /* 0x0009e20000100800 */
[----:B0-----:R-:W2:Y:S02]  /*384b0*/  LDL.LU R29, [R1+0x160] ;  /* 0x00016000011d7983 */ /* 0x001ea40000300800 */
[----:B------:R-:W2:Y:S02]  /*384c0*/  LDL.LU R20, [R1+0x168] ;  /* 0x0001680001147983 */ /* 0x000ea40000300800 */
[----:B------:R-:W2:Y:S02]  /*384d0*/  LDL.LU R19, [R1+0xb0] ;  /* 0x0000b00001137983 */ /* 0x000ea40000300800 */
[----:B----4-:R-:W-:Y:S02]  /*384e0*/  FMUL R0, R22, c[0x0][0x188] ;  /* 0x0000620016007a20 */ /* 0x010fe40000400000 */
[----:B------:R-:W4:Y:S01]  /*384f0*/  LDL.LU R22, [R1+0xb8] ;  /* 0x0000b80001167983 */ /* 0x000f220000300800 */
[----:B------:R0:W-:Y:S02]  /*38500*/  STL [R1+0x1bc], R3 ;  /* 0x0001bc0301007387 */ /* 0x0001e40000100800 */
[----:B0-----:R-:W-:-:S02]  /*38510*/  FMUL R3, R25, c[0x0][0x188] ;  /* 0x0000620019037a20 */ /* 0x001fc40000400000 */
[----:B------:R-:W4:Y:S01]  /*38520*/  LDL.LU R25, [R1+0x64] ;  /* 0x0000640001197983 */ /* 0x000f220000300800 */
[----:B------:R-:W-:-:S05]  /*38530*/  FSEL R4, R4, -INF , !P5 ;  /* 0xff80000004047808 */ /* 0x000fca0006800000 */
[----:B------:R0:W-:Y:S04]  /*38540*/  STL [R1+0x1d0], R4 ;  /* 0x0001d00401007387 */ /* 0x0001e80000100800 */
[----:B0-----:R-:W0:Y:S01]  /*38550*/  S2R R4, SR_TID.X ;  /* 0x0000000000047919 */ /* 0x001e220000002100 */
[----:B------:R-:W-:Y:S02]  /*38560*/  FSEL R0, R0, -INF , !P3 ;  /* 0xff80000000007808 */ /* 0x000fe40005800000 */
[----:B------:R-:W-:-:S03]  /*38570*/  ISETP.GT.U32.AND P0, PT, R2, R21, PT ;  /* 0x000000150200720c */ /* 0x000fc60003f04070 */
[----:B------:R3:W-:Y:S01]  /*38580*/  STL [R1+0x1f0], R0 ;  /* 0x0001f00001007387 */ /* 0x0007e20000100800 */
[----:B------:R-:W-:Y:S02]  /*38590*/  FSEL R3, R3, -INF , !P2 ;  /* 0xff80000003037808 */ /* 0x000fe40005000000 */
[----:B------:R-:W-:Y:S01]  /*385a0*/  ISETP.GT.U32.AND P4, PT, R2, R23, PT ;  /* 0x000000170200720c */ /* 0x000fe20003f84070 */
[----:B------:R-:W-:Y:S02]  /*385b0*/  FMUL R18, R18, c[0x0][0x188] ;  /* 0x0000620012127a20 */ /* 0x000fe40000400000 */
[----:B---3--:R-:W-:Y:S02]  /*385c0*/  FMUL R0, R27, c[0x0][0x188] ;  /* 0x000062001b007a20 */ /* 0x008fe40000400000 */
[----:B------:R-:W-:-:S03]  /*385d0*/  FMUL R5, R5, c[0x0][0x188] ;  /* 0x0000620005057a20 */ /* 0x000fc60000400000 */
[----:B------:R-:W-:Y:S02]  /*385e0*/  FSEL R0, R0, -INF , !P1 ;  /* 0xff80000000007808 */ /* 0x000fe40004800000 */
[----:B------:R-:W-:Y:S02]  /*385f0*/  ISETP.GT.U32.AND P5, PT, R2, R6, PT ;  /* 0x000000060200720c */ /* 0x000fe40003fa4070 */
[----:B0-----:R-:W-:Y:S01]  /*38600*/  LOP3.LUT R4, R4, 0x1c, RZ, 0xc0, !PT ;  /* 0x0000001c04047812 */ /* 0x001fe200078ec0ff */
[----:B------:R-:W-:Y:S01]  /*38610*/  STL [R1+0x228], R3 ;  /* 0x0002280301007387 */ /* 0x000fe20000100800 */
[----:B------:R0:W-:Y:S02]  /*38620*/  STL [R1+0x234], R0 ;  /* 0x0002340001007387 */ /* 0x0001e40000100800 */
[----:B------:R-:W-:Y:S02]  /*38630*/  LEA.HI R4, R4, 0x30, RZ, 0x1e ;  /* 0x0000003004047811 */ /* 0x000fe400078ff0ff */
[----:B------:R-:W-:-:S02]  /*38640*/  ISETP.GT.U32.AND P3, PT, R2, R9, PT ;  /* 0x000000090200720c */ /* 0x000fc40003f64070 */
[----:B------:R-:W-:Y:S01]  /*38650*/  IADD3 R27, R10, R4, RZ ;  /* 0x000000040a1b7210 */ /* 0x000fe20007ffe0ff */
[----:B--2---:R-:W-:Y:S01]  /*38660*/  FMUL R4, R19, c[0x0][0x188] ;  /* 0x0000620013047a20 */ /* 0x004fe20000400000 */
[C---:B----4-:R-:W-:Y:S02]  /*38670*/  ISETP.GT.U32.AND.EX P0, PT, R25.reuse, RZ, PT, P0 ;  /* 0x000000ff1900720c */ /* 0x050fe40003f04100 */
[C---:B------:R-:W-:Y:S02]  /*38680*/  ISETP.GT.U32.AND.EX P4, PT, R25.reuse, RZ, PT, P4 ;  /* 0x000000ff1900720c */ /* 0x040fe40003f84140 */
[----:B------:R-:W-:Y:S02]  /*38690*/  ISETP.GT.U32.AND.EX P5, PT, R25, RZ, PT, P5 ;  /* 0x000000ff1900720c */ /* 0x000fe40003fa4150 */
[----:B0-----:R-:W-:Y:S01]  /*386a0*/  FSEL R0, R18, -INF , !P0 ;  /* 0xff80000012007808 */ /* 0x001fe20004000000 */
[----:B------:R-:W-:Y:S02]  /*386b0*/  ISETP.GT.U32.AND P0, PT, R2, R28, PT ;  /* 0x0000001c0200720c */ /* 0x000fe40003f04070 */
[----:B------:R-:W-:Y:S01]  /*386c0*/  FMUL R18, R29, c[0x0][0x188] ;  /* 0x000062001d127a20 */ /* 0x000fe20000400000 */
[----:B------:R-:W-:Y:S01]  /*386d0*/  FSEL R28, R5, -INF , !P4 ;  /* 0xff800000051c7808 */ /* 0x000fe20006000000 */
[----:B------:R-:W-:Y:S01]  /*386e0*/  FMUL R5, R20, c[0x0][0x188] ;  /* 0x0000620014057a20 */ /* 0x000fe20000400000 */
[----:B------:R-:W-:Y:S03]  /*386f0*/  STL [R1+0x9c], R0 ;  /* 0x00009c0001007387 */ /* 0x000fe60000100800 */
[----:B------:R-:W-:Y:S01]  /*38700*/  STL [R1+0xa0], R28 ;  /* 0x0000a01c01007387 */ /* 0x000fe20000100800 */
[----:B------:R-:W-:-:S02]  /*38710*/  FSEL R19, R18, -INF , !P5 ;  /* 0xff80000012137808 */ /* 0x000fc40006800000 */
[----:B------:R-:W-:Y:S01]  /*38720*/  ISETP.GT.U32.AND.EX P3, PT, R25, RZ, PT, P3 ;  /* 0x000000ff1900720c */ /* 0x000fe20003f64130 */
[----:B------:R0:W-:Y:S04]  /*38730*/  STL [R1+0x1e18], R28 ;  /* 0x001e181c01007387 */ /* 0x0001e80000100800 */
[----:B0-----:R-:W2:Y:S01]  /*38740*/  LDL.LU R28, [R1+0x1a4] ;  /* 0x0001a400011c7983 */ /* 0x001ea20000300800 */
[----:B------:R-:W3:Y:S02]  /*38750*/  LDL.LU R18, [R1+0x264] ;  /* 0x0002640001127983 */ /* 0x000ee40000300800 */
[----:B------:R0:W-:Y:S02]  /*38760*/  STL [R1+0xb0], R19 ;  /* 0x0000b01301007387 */ /* 0x0001e40000100800 */
[----:B0-----:R-:W-:-:S02]  /*38770*/  FSEL R19, R5, -INF , !P3 ;  /* 0xff80000005137808 */ /* 0x001fc40005800000 */
[----:B------:R-:W4:Y:S01]  /*38780*/  LDL.LU R5, [R1+0x60] ;  /* 0x0000600001057983 */ /* 0x000f220000300800 */
[----:B------:R-:W-:-:S03]  /*38790*/  ISETP.GT.U32.AND P2, PT, R2, R11, PT ;  /* 0x0000000b0200720c */ /* 0x000fc60003f44070 */
[----:B------:R-:W0:Y:S01]  /*387a0*/  S2R R29, SR_TID.X ;  /* 0x00000000001d7919 */ /* 0x000e220000002100 */
[----:B------:R-:W-:-:S03]  /*387b0*/  ISETP.GT.U32.AND.EX P2, PT, R25, RZ, PT, P2 ;  /* 0x000000ff1900720c */ /* 0x000fc60003f44120 */
[----:B------:R1:W-:Y:S01]  /*387c0*/  STL [R1+0x160], R19 ;  /* 0x0001601301007387 */ /* 0x0003e20000100800 */
[C---:B------:R-:W-:Y:S02]  /*387d0*/  ISETP.GT.U32.AND P1, PT, R2.reuse, R7, PT ;  /* 0x000000070200720c */ /* 0x040fe40003f24070 */
[----:B------:R-:W-:Y:S01]  /*387e0*/  ISETP.GT.U32.AND P4, PT, R2, R27, PT ;  /* 0x0000001b0200720c */ /* 0x000fe20003f84070 */
[----:B------:R-:W-:Y:S02]  /*387f0*/  FMUL R3, R22, c[0x0][0x188] ;  /* 0x0000620016037a20 */ /* 0x000fe40000400000 */
[----:B------:R-:W-:Y:S01]  /*38800*/  FMUL R2, R24, c[0x0][0x188] ;  /* 0x0000620018027a20 */ /* 0x000fe20000400000 */
[C---:B------:R-:W-:Y:S02]  /*38810*/  ISETP.GT.U32.AND.EX P1, PT, R25.reuse, RZ, PT, P1 ;  /* 0x000000ff1900720c */ /* 0x040fe40003f24110 */
[----:B-1----:R-:W-:Y:S02]  /*38820*/  FSEL R19, R4, -INF , !P2 ;  /* 0xff80000004137808 */ /* 0x002fe40005000000 */
[----:B------:R-:W4:Y:S01]  /*38830*/  LDL.LU R4, [R1+0x26c] ;  /* 0x00026c0001047983 */ /* 0x000f220000300800 */
[C---:B------:R-:W-:Y:S01]  /*38840*/  ISETP.GT.U32.AND.EX P4, PT, R25.reuse, RZ, PT, P4 ;  /* 0x000000ff1900720c */ /* 0x040fe20003f84140 */
[----:B------:R-:W-:Y:S01]  /*38850*/  FMUL R0, R26, c[0x0][0x188] ;  /* 0x000062001a007a20 */ /* 0x000fe20000400000 */
[----:B------:R-:W-:-:S02]  /*38860*/  ISETP.GT.U32.AND.EX P0, PT, R25, RZ, PT, P0 ;  /* 0x000000ff1900720c */ /* 0x000fc40003f04100 */
[----:B------:R-:W-:Y:S02]  /*38870*/  FSEL R3, R3, -INF , !P1 ;  /* 0xff80000003037808 */ /* 0x000fe40004800000 */
[----:B------:R-:W-:Y:S01]  /*38880*/  FSEL R2, R2, -INF , !P4 ;  /* 0xff80000002027808 */ /* 0x000fe20006000000 */
[----:B------:R1:W-:Y:S01]  /*38890*/  STL [R1+0x1c0], R19 ;  /* 0x0001c01301007387 */ /* 0x0003e20000100800 */
[----:B------:R-:W-:Y:S01]  /*388a0*/  FSEL R0, R0, -INF , !P0 ;  /* 0xff80000000007808 */ /* 0x000fe20004000000 */
[----:B------:R3:W-:Y:S01]  /*388b0*/  STL [R1+0x1dc], R3 ;  /* 0x0001dc0301007387 */ /* 0x0007e20000100800 */
[C---:B------:R-:W-:Y:S01]  /*388c0*/  ISETP.GT.U32.AND P5, PT, R16.reuse, R21, PT ;  /* 0x000000151000720c */ /* 0x040fe20003fa4070 */
[----:B------:R-:W-:Y:S01]  /*388d0*/  STL [R1+0x1f8], R2 ;  /* 0x0001f80201007387 */ /* 0x000fe20000100800 */
[----:B------:R-:W4:Y:S02]  /*388e0*/  LDL.LU R26, [R1+0x1ac] ;  /* 0x0001ac00011a7983 */ /* 0x000f240000300800 */
[----:B------:R-:W4:Y:S02]  /*388f0*/  LDL.LU R24, [R1+0x260] ;  /* 0x0002600001187983 */ /* 0x000f240000300800 */
[----:B------:R2:W-:Y:S01]  /*38900*/  STL [R1+0x230], R0 ;  /* 0x0002300001007387 */ /* 0x0005e20000100800 */
[----:B------:R-:W4:Y:S01]  /*38910*/  LDL.LU R25, [R1+0xf4] ;  /* 0x0000f40001197983 */ /* 0x000f220000300800 */
[----:B0-----:R-:W-:Y:S01]  /*38920*/  LOP3.LUT R29, R29, 0x1c, RZ, 0xc0, !PT ;  /* 0x0000001c1d1d7812 */ /* 0x001fe200078ec0ff */
[----:B------:R-:W4:Y:S02]  /*38930*/  LDL.LU R20, [R1+0x268] ;  /* 0x0002680001147983 */ /* 0x000f240000300800 */
[----:B-1----:R-:W4:Y:S01]  /*38940*/  LDL.LU R19, [R1+0xfc] ;  /* 0x0000fc0001137983 */ /* 0x002f220000300800 */
[----:B------:R-:W4:Y:S01]  /*38950*/  LDL.LU R22, [R1+0x24] ;  /* 0x0000240001167983 */ /* 0x000f220000300800 */
[----:B------:R-:W-:-:S02]  /*38960*/  ISETP.GT.U32.AND P0, PT, R16, R7, PT ;  /* 0x000000071000720c */ /* 0x000fc40003f04070 */
[----:B------:R-:W4:Y:S02]  /*38970*/  LDL.LU R7, [R1+0x254] ;  /* 0x0002540001077983 */ /* 0x000f240000300800 */
[----:B---3--:R-:W-:Y:S01]  /*38980*/  FMUL R3, R18, c[0x0][0x188] ;  /* 0x0000620012037a20 */ /* 0x008fe20000400000 */
[C---:B------:R-:W-:Y:S01]  /*38990*/  LEA.HI R18, R29.reuse, 0x40, RZ, 0x1e ;  /* 0x000000401d127811 */ /* 0x040fe200078ff0ff */
[----:B------:R-:W-:Y:S02]  /*389a0*/  LEA.HI R29, R29, 0x38, RZ, 0x1e ;  /* 0x000000381d1d7811 */ /* 0x000fe400078ff0ff */
[----:B--2---:R-:W-:Y:S01]  /*389b0*/  FMUL R0, R28, c[0x0][0x188] ;  /* 0x000062001c007a20 */ /* 0x004fe20000400000 */
[----:B----4-:R-:W-:-:S04]  /*389c0*/  ISETP.GT.U32.AND.EX P5, PT, R5, RZ, PT, P5 ;  /* 0x000000ff0500720c */ /* 0x010fc80003fa4150 */
[----:B------:R-:W-:Y:S01]  /*389d0*/  FSEL R3, R3, -INF , !P5 ;  /* 0xff80000003037808 */ /* 0x000fe20006800000 */
[C---:B------:R-:W-:Y:S01]  /*389e0*/  IMAD.IADD R18, R10.reuse, 0x1, R18 ;  /* 0x000000010a127824 */ /* 0x040fe200078e0212 */
[----:B------:R-:W-:-:S03]  /*389f0*/  IADD3 R28, R10, R29, RZ ;  /* 0x0000001d0a1c7210 */ /* 0x000fc60007ffe0ff */
[----:B------:R0:W-:Y:S01]  /*38a00*/  STL [R1+0x64], R3 ;  /* 0x0000640301007387 */ /* 0x0001e20000100800 */
[----:B------:R-:W2:Y:S01]  /*38a10*/  LDL.LU R10, [R1+0x54] ;  /* 0x00005400010a7983 */ /* 0x000ea20000300800 */
[C---:B------:R-:W-:Y:S02]  /*38a20*/  ISETP.GT.U32.AND P2, PT, R16.reuse, R6, PT ;  /* 0x000000061000720c */ /* 0x040fe40003f44070 */
[----:B------:R-:W-:Y:S02]  /*38a30*/  ISETP.GT.U32.AND P3, PT, R16, R23, PT ;  /* 0x000000171000720c */ /* 0x000fe40003f64070 */
[C---:B------:R-:W-:Y:S02]  /*38a40*/  ISETP.GT.U32.AND.EX P2, PT, R5.reuse, RZ, PT, P2 ;  /* 0x000000ff0500720c */ /* 0x040fe40003f44120 */
[----:B------:R-:W-:Y:S01]  /*38a50*/  ISETP.GT.U32.AND.EX P3, PT, R5, RZ, PT, P3 ;  /* 0x000000ff0500720c */ /* 0x000fe20003f64130 */
[----:B------:R-:W-:Y:S01]  /*38a60*/  FMUL R2, R4, c[0x0][0x188] ;  /* 0x0000620004027a20 */ /* 0x000fe20000400000 */
[----:B------:R-:W-:-:S02]  /*38a70*/  FSEL R0, R0, -INF , !P2 ;  /* 0xff80000000007808 */ /* 0x000fc40005000000 */
[C---:B------:R-:W-:Y:S02]  /*38a80*/  ISETP.GT.U32.AND P1, PT, R16.reuse, R9, PT ;  /* 0x000000091000720c */ /* 0x040fe40003f24070 */
[C---:B------:R-:W-:Y:S02]  /*38a90*/  ISETP.GT.U32.AND P4, PT, R16.reuse, R11, PT ;  /* 0x0000000b1000720c */ /* 0x040fe40003f84070 */
[----:B------:R-:W-:Y:S02]  /*38aa0*/  ISETP.GT.U32.AND P5, PT, R16, R18, PT ;  /* 0x000000121000720c */ /* 0x000fe40003fa4070 */
[----:B------:R-:W-:Y:S01]  /*38ab0*/  FSEL R29, R2, -INF , !P3 ;  /* 0xff800000021d7808 */ /* 0x000fe20005800000 */
[C---:B------:R-:W-:Y:S01]  /*38ac0*/  ISETP.GT.U32.AND P3, PT, R16.reuse, R28, PT ;  /* 0x0000001c1000720c */ /* 0x040fe20003f64070 */
[----:B------:R-:W-:Y:S01]  /*38ad0*/  ISETP.GT.U32.AND P2, PT, R16, R27, PT ;  /* 0x0000001b1000720c */ /* 0x000fe20003f44070 */
[----:B------:R1:W-:Y:S01]  /*38ae0*/  STL [R1+0xac], R0 ;  /* 0x0000ac0001007387 */ /* 0x0003e20000100800 */
[----:B------:R-:W3:Y:S01]  /*38af0*/  LDL.LU R16, [R1+0x5c] ;  /* 0x00005c0001107983 */ /* 0x000ee20000300800 */
[C---:B------:R-:W-:Y:S01]  /*38b00*/  ISETP.GT.U32.AND.EX P1, PT, R5.reuse, RZ, PT, P1 ;  /* 0x000000ff0500720c */ /* 0x040fe20003f24110 */
[----:B0-----:R-:W-:Y:S01]  /*38b10*/  FMUL R3, R26, c[0x0][0x188] ;  /* 0x000062001a037a20 */ /* 0x001fe20000400000 */
[----:B------:R-:W-:Y:S01]  /*38b20*/  ISETP.GT.U32.AND.EX P4, PT, R5, RZ, PT, P4 ;  /* 0x000000ff0500720c */ /* 0x000fe20003f84140 */
[----:B------:R-:W-:Y:S01]  /*38b30*/  FMUL R2, R25, c[0x0][0x188] ;  /* 0x0000620019027a20 */ /* 0x000fe20000400000 */
[----:B------:R-:W-:Y:S02]  /*38b40*/  STL [R1+0x70], R29 ;  /* 0x0000701d01007387 */ /* 0x000fe40000100800 */
[----:B------:R-:W-:Y:S01]  /*38b50*/  FSEL R3, R3, -INF , !P1 ;  /* 0xff80000003037808 */ /* 0x000fe20004800000 */
[----:B------:R-:W-:Y:S01]  /*38b60*/  STL [R1+0x1e1c], R29 ;  /* 0x001e1c1d01007387 */ /* 0x000fe20000100800 */
[----:B------:R-:W-:-:S02]  /*38b70*/  ISETP.GT.U32.AND.EX P0, PT, R5, RZ, PT, P0 ;  /* 0x000000ff0500720c */ /* 0x000fc40003f04100 */
[----:B------:R-:W-:Y:S02]  /*38b80*/  FSEL R2, R2, -INF , !P4 ;  /* 0xff80000002027808 */ /* 0x000fe40006000000 */
[C---:B------:R-:W-:Y:S02]  /*38b90*/  ISETP.GT.U32.AND.EX P5, PT, R5.reuse, RZ, PT, P5 ;  /* 0x000000ff0500720c */ /* 0x040fe40003fa4150 */
[C---:B------:R-:W-:Y:S02]  /*38ba0*/  ISETP.GT.U32.AND.EX P3, PT, R5.reuse, RZ, PT, P3 ;  /* 0x000000ff0500720c */ /* 0x040fe40003f64130 */
[----:B------:R-:W-:Y:S01]  /*38bb0*/  ISETP.GT.U32.AND.EX P2, PT, R5, RZ, PT, P2 ;  /* 0x000000ff0500720c */ /* 0x000fe20003f44120 */
[----:B------:R-:W-:Y:S01]  /*38bc0*/  FMUL R5, R24, c[0x0][0x188] ;  /* 0x0000620018057a20 */ /* 0x000fe20000400000 */
[----:B------:R-:W4:Y:S01]  /*38bd0*/  LDL.LU R26, [R1+0x1a0] ;  /* 0x0001a000011a7983 */ /* 0x000f220000300800 */
[----:B------:R-:W3:Y:S02]  /*38be0*/  LDL.LU R24, [R1+0x17c] ;  /* 0x00017c0001187983 */ /* 0x000ee40000300800 */
[----:B------:R0:W-:Y:S02]  /*38bf0*/  STL [R1+0x114], R3 ;  /* 0x0001140301007387 */ /* 0x0001e40000100800 */
[----:B------:R2:W-:Y:S02]  /*38c00*/  STL [R1+0x164], R2 ;  /* 0x0001640201007387 */ /* 0x0005e40000100800 */
[----:B-1----:R-:W-:-:S02]  /*38c10*/  FMUL R0, R19, c[0x0][0x188] ;  /* 0x0000620013007a20 */ /* 0x002fc40000400000 */
[----:B------:R-:W-:Y:S01]  /*38c20*/  FMUL R4, R20, c[0x0][0x188] ;  /* 0x0000620014047a20 */ /* 0x000fe20000400000 */
[----:B------:R-:W4:Y:S01]  /*38c30*/  LDL.LU R25, [R1+0x170] ;  /* 0x0001700001197983 */ /* 0x000f220000300800 */
[----:B------:R-:W4:Y:S01]  /*38c40*/  LDL.LU R20, [R1+0x1b4] ;  /* 0x0001b40001147983 */ /* 0x000f220000300800 */
[----:B------:R-:W-:Y:S01]  /*38c50*/  FSEL R0, R0, -INF , !P0 ;  /* 0xff80000000007808 */ /* 0x000fe20004000000 */
[----:B0-----:R-:W-:Y:S02]  /*38c60*/  FMUL R3, R7, c[0x0][0x188] ;  /* 0x0000620007037a20 */ /* 0x001fe40000400000 */
[----:B------:R-:W4:Y:S01]  /*38c70*/  LDL.LU R7, [R1+0x10c] ;  /* 0x00010c0001077983 */ /* 0x000f220000300800 */
[----:B------:R-:W4:Y:S01]  /*38c80*/  LDL.LU R19, [R1+0x108] ;  /* 0x0001080001137983 */ /* 0x000f220000300800 */
[C---:B------:R-:W-:Y:S01]  /*38c90*/  ISETP.GT.U32.AND P0, PT, R17.reuse, R6, PT ;  /* 0x000000061100720c */ /* 0x040fe20003f04070 */
[----:B------:R3:W-:Y:S01]  /*38ca0*/  STL [R1+0x1a4], R0 ;  /* 0x0001a40001007387 */ /* 0x0007e20000100800 */
[C---:B------:R-:W-:Y:S01]  /*38cb0*/  ISETP.GT.U32.AND P1, PT, R17.reuse, R21, PT ;  /* 0x000000151100720c */ /* 0x040fe20003f24070 */
[----:B------:R-:W4:Y:S01]  /*38cc0*/  LDL.LU R6, [R1+0x104] ;  /* 0x0001040001067983 */ /* 0x000f220000300800 */
[----:B------:R-:W4:Y:S01]  /*38cd0*/  LDL.LU R21, [R1+0x100] ;  /* 0x0001000001157983 */ /* 0x000f220000300800 */
[----:B------:R-:W-:-:S02]  /*38ce0*/  ISETP.GT.U32.AND P4, PT, R17, R23, PT ;  /* 0x000000171100720c */ /* 0x000fc40003f84070 */
[----:B------:R-:W-:Y:S01]  /*38cf0*/  FSEL R3, R3, -INF , !P5 ;  /* 0xff80000003037808 */ /* 0x000fe20006800000 */
[----:B------:R-:W4:Y:S01]  /*38d00*/  LDL.LU R23, [R1+0x1b0] ;  /* 0x0001b00001177983 */ /* 0x000f220000300800 */
[----:B------:R-:W-:-:S03]  /*38d10*/  ISETP.GT.U32.AND P5, PT, R17, R9, PT ;  /* 0x000000091100720c */ /* 0x000fc60003fa4070 */
[----:B------:R-:W-:Y:S01]  /*38d20*/  STL [R1+0x220], R3 ;  /* 0x0002200301007387 */ /* 0x000fe20000100800 */
[----:B------:R-:W4:Y:S02]  /*38d30*/  LDL.LU R9, [R1+0x178] ;  /* 0x0001780001097983 */ /* 0x000f240000300800 */
[----:B--2---:R-:W-:Y:S02]  /*38d40*/  FMUL R2, R10, c[0x0][0x188] ;  /* 0x000062000a027a20 */ /* 0x004fe40000400000 */
[----:B------:R-:W0:Y:S02]  /*38d50*/  S2R R10, SR_TID.X ;  /* 0x00000000000a7919 */ /* 0x000e240000002100 */
[----:B0-----:R-:W-:-:S04]  /*38d60*/  LOP3.LUT R10, R10, 0x1c, RZ, 0xc0, !PT ;  /* 0x0000001c0a0a7812 */ /* 0x001fc800078ec0ff */
[----:B------:R-:W-:Y:S02]  /*38d70*/  LEA.HI R29, R10, 0x28, RZ, 0x1e ;  /* 0x000000280a1d7811 */ /* 0x000fe400078ff0ff */
[----:B------:R-:W2:Y:S01]  /*38d80*/  LDL.LU R10, [R1+0x1b8] ;  /* 0x0001b800010a7983 */ /* 0x000ea20000300800 */
[----:B---3--:R-:W-:Y:S02]  /*38d90*/  FMUL R0, R16, c[0x0][0x188] ;  /* 0x0000620010007a20 */ /* 0x008fe40000400000 */
[----:B------:R-:W0:Y:S01]  /*38da0*/  S2R R16, SR_CTAID.X ;  /* 0x0000000000107919 */ /* 0x000e220000002500 */
[----:B------:R-:W-:Y:S02]  /*38db0*/  FSEL R2, R2, -INF , !P2 ;  /* 0xff80000002027808 */ /* 0x000fe40005000000 */
[----:B------:R-:W-:-:S03]  /*38dc0*/  ISETP.GT.U32.AND.EX P1, PT, R22, RZ, PT, P1 ;  /* 0x000000ff1600720c */ /* 0x000fc60003f24110 */
[----:B------:R1:W-:Y:S01]  /*38dd0*/  STL [R1+0x1d8], R2 ;  /* 0x0001d80201007387 */ /* 0x0003e20000100800 */
[----:B------:R-:W-:Y:S02]  /*38de0*/  ISETP.GT.U32.AND P2, PT, R17, R11, PT ;  /* 0x0000000b1100720c */ /* 0x000fe40003f44070 */
[----:B------:R-:W3:Y:S01]  /*38df0*/  LDL.LU R11, [R1+0x174] ;  /* 0x00017400010b7983 */ /* 0x000ee20000300800 */
[----:B------:R-:W-:Y:S02]  /*38e00*/  ISETP.GT.U32.AND.EX P4, PT, R22, RZ, PT, P4 ;  /* 0x000000ff1600720c */ /* 0x000fe40003f84140 */
[----:B-1----:R-:W-:Y:S01]  /*38e10*/  FSEL R2, R0, -INF , !P3 ;  /* 0xff80000000027808 */ /* 0x002fe20005800000 */
[----:B------:R-:W-:Y:S01]  /*38e20*/  FSEL R0, R5, -INF , !P1 ;  /* 0xff80000005007808 */ /* 0x000fe20004800000 */
[----:B------:R-:W-:-:S03]  /*38e30*/  ISETP.GT.U32.AND.EX P0, PT, R22, RZ, PT, P0 ;  /* 0x000000ff1600720c */ /* 0x000fc60003f04100 */
[----:B------:R4:W-:Y:S01]  /*38e40*/  STL [R1+0x1f4], R2 ;  /* 0x0001f40201007387 */ /* 0x0009e20000100800 */
[----:B------:R-:W-:Y:S01]  /*38e50*/  FSEL R3, R4, -INF , !P4 ;  /* 0xff80000004037808 */ /* 0x000fe20006000000 */
[----:B------:R1:W-:Y:S01]  /*38e60*/  STL [R1+0x60], R0 ;  /* 0x0000600001007387 */ /* 0x0003e20000100800 */
[----:B0-----:R-:W-:Y:S01]  /*38e70*/  SHF.L.U32 R16, R16, 0x7, RZ ;  /* 0x0000000710107819 */ /* 0x001fe200000006ff */
[----:B----4-:R-:W-:Y:S01]  /*38e80*/  FMUL R2, R26, c[0x0][0x188] ;  /* 0x000062001a027a20 */ /* 0x010fe20000400000 */
[----:B-1----:R-:W-:-:S04]  /*38e90*/  LOP3.LUT R0, R24, 0xf, RZ, 0xc0, !PT ;  /* 0x0000000f18007812 */ /* 0x002fc800078ec0ff */
[----:B------:R-:W-:Y:S01]  /*38ea0*/  FSEL R2, R2, -INF , !P0 ;  /* 0xff80000002027808 */ /* 0x000fe20004000000 */
[----:B------:R0:W-:Y:S01]  /*38eb0*/  STL [R1+0x5c], R3 ;  /* 0x00005c0301007387 */ /* 0x0001e20000100800 */
[----:B------:R-:W-:-:S03]  /*38ec0*/  IMAD.IADD R16, R16, 0x1, R29 ;  /* 0x0000000110107824 */ /* 0x000fc600078e021d */
[----:B------:R1:W-:Y:S01]  /*38ed0*/  STL [R1+0x54], R2 ;  /* 0x0000540201007387 */ /* 0x0003e20000100800 */
[----:B0-----:R-:W-:Y:S01]  /*38ee0*/  LEA R3, R25, R0, 0x4 ;  /* 0x0000000019037211 */ /* 0x001fe200078e20ff */
[----:B------:R-:W-:Y:S01]  /*38ef0*/  SHF.L.U32 R0, R20, 0x8, RZ ;  /* 0x0000000814007819 */ /* 0x000fe200000006ff */
[----:B-1----:R-:W-:Y:S02]  /*38f00*/  LOP3.LUT R2, R7, 0xf, RZ, 0xc0, !PT ;  /* 0x0000000f07027812 */ /* 0x002fe400078ec0ff */
[----:B------:R-:W4:Y:S01]  /*38f10*/  LDL.LU R7, [R1+0x1a8] ;  /* 0x0001a80001077983 */ /* 0x000f220000300800 */
[----:B------:R-:W-:Y:S02]  /*38f20*/  ISETP.GT.U32.AND P3, PT, R17, R16, PT ;  /* 0x000000101100720c */ /* 0x000fe40003f64070 */
[----:B------:R-:W-:Y:S01]  /*38f30*/  LOP3.LUT R0, R0, 0xf00, RZ, 0xe2, !PT ;  /* 0x00000f0000007812 */ /* 0x000fe200078ee2ff */
[----:B------:R-:W-:Y:S01]  /*38f40*/  IMAD R16, R19, 0x10, R2 ;  /* 0x0000001013107824 */ /* 0x000fe200078e0202 */
[----:B------:R-:W-:-:S02]  /*38f50*/  LOP3.LUT R2, R21, 0xf, RZ, 0xc0, !PT ;  /* 0x0000000f15027812 */ /* 0x000fc400078ec0ff */
[C---:B------:R-:W-:Y:S02]  /*38f60*/  ISETP.GT.U32.AND P1, PT, R17.reuse, R18, PT ;  /* 0x000000121100720c */ /* 0x040fe40003f24070 */
[C---:B------:R-:W-:Y:S02]  /*38f70*/  ISETP.GT.U32.AND P4, PT, R17.reuse, R28, PT ;  /* 0x0000001c1100720c */ /* 0x040fe40003f84070 */
[----:B------:R-:W-:Y:S01]  /*38f80*/  ISETP.GT.U32.AND P0, PT, R17, R27, PT ;  /* 0x0000001b1100720c */ /* 0x000fe20003f04070 */
[----:B------:R-:W-:Y:S02]  /*38f90*/  LEA R17, R6, R0, 0xc ;  /* 0x0000000006117211 */ /* 0x000fe400078e60ff */
[----:B------:R-:W4:Y:S01]  /*38fa0*/  LDL.LU R6, [R1+0xf0] ;  /* 0x0000f00001067983 */ /* 0x000f220000300800 */
[----:B------:R-:W-:Y:S02]  /*38fb0*/  IMAD R5, R8, 0x10, R2 ;  /* 0x0000001008057824 */ /* 0x000fe400078e0202 */
[----:B------:R-:W4:Y:S01]  /*38fc0*/  LDL.LU R8, [R1+0xf8] ;  /* 0x0000f80001087983 */ /* 0x000f220000300800 */
[----:B------:R-:W-:-:S04]  /*38fd0*/  SHF.L.U32 R0, R23, 0x8, RZ ;  /* 0x0000000817007819 */ /* 0x000fc800000006ff */
[----:B------:R-:W-:Y:S01]  /*38fe0*/  LOP3.LUT R2, R0, 0xf00, RZ, 0xe2, !PT ;  /* 0x00000f0000027812 */ /* 0x000fe200078ee2ff */
[----:B------:R-:W-:Y:S02]  /*38ff0*/  SHF.L.U32 R0, R9, 0x8, RZ ;  /* 0x0000000809007819 */ /* 0x000fe400000006ff */
[----:B------:R-:W4:Y:S01]  /*39000*/  LDL.LU R9, [R1+0x250] ;  /* 0x0002500001097983 */ /* 0x000f220000300800 */
[----:B--2---:R-:W-:-:S03]  /*39010*/  LEA R4, R10, R2, 0xc ;  /* 0x000000020a047211 */ /* 0x004fc600078e60ff */
[----:B------:R-:W2:Y:S01]  /*39020*/  LDL.LU R10, [R1+0x50] ;  /* 0x00005000010a7983 */ /* 0x000ea20000300800 */
[----:B------:R-:W-:Y:S02]  /*39030*/  LOP3.LUT R0, R0, 0xf00, RZ, 0xe2, !PT ;  /* 0x00000f0000007812 */ /* 0x000fe400078ee2ff */
[----:B------:R-:W-:-:S04]  /*39040*/  LOP3.LUT R2, R3, 0xff, RZ, 0xc0, !PT ;  /* 0x000000ff03027812 */ /* 0x000fc800078ec0ff */
[----:B------:R-:W-:Y:S01]  /*39050*/  IADD3 R4, R4, R2, RZ ;  /* 0x0000000204047210 */ /* 0x000fe20007ffe0ff */
[----:B---3--:R-:W-:Y:S01]  /*39060*/  IMAD R3, R11, 0x1000, R0 ;  /* 0x000010000b037824 */ /* 0x008fe200078e0200 */
[----:B------:R-:W-:Y:S01]  /*39070*/  LOP3.LUT R2, R16, 0xff, RZ, 0xc0, !PT ;  /* 0x000000ff10027812 */ /* 0x000fe200078ec0ff */
[----:B------:R-:W3:Y:S01]  /*39080*/  LDL.LU R11, [R1+0x58] ;  /* 0x00005800010b7983 */ /* 0x000ee20000300800 */
[----:B------:R-:W-:Y:S02]  /*39090*/  LOP3.LUT R0, R5, 0xff, RZ, 0xc0, !PT ;  /* 0x000000ff05007812 */ /* 0x000fe400078ec0ff */
[----:B------:R-:W-:Y:S02]  /*390a0*/  IADD3 R3, R3, R2, RZ ;  /* 0x0000000203037210 */ /* 0x000fe40007ffe0ff */
[C---:B------:R-:W-:Y:S02]  /*390b0*/  ISETP.GT.U32.AND.EX P5, PT, R22.reuse, RZ, PT, P5 ;  /* 0x000000ff1600720c */ /* 0x040fe40003fa4150 */
[----:B------:R-:W-:-:S02]  /*390c0*/  ISETP.GT.U32.AND.EX P2, PT, R22, RZ, PT, P2 ;  /* 0x000000ff1600720c */ /* 0x000fc40003f44120 */
[C---:B------:R-:W-:Y:S02]  /*390d0*/  ISETP.GT.U32.AND.EX P3, PT, R22.reuse, RZ, PT, P3 ;  /* 0x000000ff1600720c */ /* 0x040fe40003f64130 */
[C---:B------:R-:W-:Y:S02]  /*390e0*/  ISETP.GT.U32.AND.EX P1, PT, R22.reuse, RZ, PT, P1 ;  /* 0x000000ff1600720c */ /* 0x040fe40003f24110 */
[C---:B------:R-:W-:Y:S02]  /*390f0*/  ISETP.GT.U32.AND.EX P4, PT, R22.reuse, RZ, PT, P4 ;  /* 0x000000ff1600720c */ /* 0x040fe40003f84140 */
[----:B------:R-:W-:Y:S01]  /*39100*/  ISETP.GT.U32.AND.EX P0, PT, R22, RZ, PT, P0 ;  /* 0x000000ff1600720c */ /* 0x000fe20003f04100 */
[----:B------:R-:W-:Y:S01]  /*39110*/  IMAD.IADD R2, R17, 0x1, R0 ;  /* 0x0000000111027824 */ /* 0x000fe200078e0200 */
[----:B------:R-:W3:Y:S01]  /*39120*/  LDL.LU R22, [R1+0x148] ;  /* 0x0001480001167983 */ /* 0x000ee20000300800 */
[----:B------:R-:W-:Y:S01]  /*39130*/  PRMT R0, R4, 0x5410, R3 ;  /* 0x0000541004007816 */ /* 0x000fe20000000003 */
[----:B----4-:R-:W-:-:S02]  /*39140*/  FMUL R4, R7, c[0x0][0x188] ;  /* 0x0000620007047a20 */ /* 0x010fc40000400000 */
[----:B------:R-:W4:Y:S03]  /*39150*/  LDL.LU R7, [R1+0x144] ;  /* 0x0001440001077983 */ /* 0x000f260000300800 */
[----:B------:R-:W-:Y:S01]  /*39160*/  FSEL R4, R4, -INF , !P5 ;  /* 0xff80000004047808 */ /* 0x000fe20006800000 */
[----:B------:R-:W-:Y:S02]  /*39170*/  FMUL R16, R6, c[0x0][0x188] ;  /* 0x0000620006107a20 */ /* 0x000fe40000400000 */
[----:B------:R-:W4:Y:S02]  /*39180*/  LDL.LU R6, [R1+0x140] ;  /* 0x0001400001067983 */ /* 0x000f240000300800 */
[----:B------:R0:W-:Y:S02]  /*39190*/  STL [R1+0x4c], R4 ;  /* 0x00004c0401007387 */ /* 0x0001e40000100800 */
[----:B------:R-:W-:-:S02]  /*391a0*/  FMUL R5, R8, c[0x0][0x188] ;  /* 0x0000620008057a20 */ /* 0x000fc40000400000 */
[----:B------:R-:W4:Y:S03]  /*391b0*/  LDL.LU R8, [R1+0x15c] ;  /* 0x00015c0001087983 */ /* 0x000f260000300800 */
[----:B------:R-:W-:Y:S02]  /*391c0*/  FSEL R5, R5, -INF , !P3 ;  /* 0xff80000005057808 */ /* 0x000fe40005800000 */
[----:B0-----:R-:W-:-:S05]  /*391d0*/  FSEL R4, R16, -INF , !P2 ;  /* 0xff80000010047808 */ /* 0x001fca0005000000 */
[----:B------:R0:W-:Y:S02]  /*391e0*/  STL [R1+0x44], R4 ;  /* 0x0000440401007387 */ /* 0x0001e40000100800 */
[----:B0-----:R-:W-:Y:S02]  /*391f0*/  FMUL R4, R9, c[0x0][0x188] ;  /* 0x0000620009047a20 */ /* 0x001fe40000400000 */
[----:B------:R-:W4:Y:S01]  /*39200*/  LDL.LU R9, [R1+0x158] ;  /* 0x0001580001097983 */ /* 0x000f220000300800 */
[----:B------:R3:W-:Y:S02]  /*39210*/  STL [R1+0x74], R5 ;  /* 0x0000740501007387 */ /* 0x0007e40000100800 */
[----:B--2---:R-:W-:Y:S02]  /*39220*/  FMUL R16, R10, c[0x0][0x188] ;  /* 0x000062000a107a20 */ /* 0x004fe40000400000 */
[----:B------:R-:W2:Y:S01]  /*39230*/  LDL.LU R10, [R1+0x154] ;  /* 0x00015400010a7983 */ /* 0x000ea20000300800 */
[----:B------:R-:W-:-:S02]  /*39240*/  FSEL R4, R4, -INF , !P1 ;  /* 0xff80000004047808 */ /* 0x000fc40004800000 */
[----:B------:R-:W-:-:S03]  /*39250*/  LOP3.LUT R2, R2, 0xffff, RZ, 0xc0, !PT ;  /* 0x0000ffff02027812 */ /* 0x000fc600078ec0ff */
[----:B------:R0:W-:Y:S01]  /*39260*/  STL [R1+0x1a8], R4 ;  /* 0x0001a80401007387 */ /* 0x0001e20000100800 */
[----:B---3--:R-:W-:Y:S01]  /*39270*/  FMUL R5, R11, c[0x0][0x188] ;  /* 0x000062000b057a20 */ /* 0x008fe20000400000 */
[--C-:B------:R-:W-:Y:S02]  /*39280*/  SHF.R.U32.HI R3, RZ, 0x1, R2.reuse ;  /* 0x00000001ff037819 */ /* 0x100fe40000011602 */
[----:B------:R-:W3:Y:S02]  /*39290*/  LDL.LU R11, [R1+0x150] ;  /* 0x00015000010b7983 */ /* 0x000ee40000300800 */
[----:B------:R-:W-:Y:S02]  /*392a0*/  FSEL R5, R5, -INF , !P4 ;  /* 0xff80000005057808 */ /* 0x000fe40006000000 */
[----:B0-----:R-:W-:Y:S02]  /*392b0*/  FSEL R4, R16, -INF , !P0 ;  /* 0xff80000010047808 */ /* 0x001fe40004000000 */
[----:B------:R-:W-:Y:S01]  /*392c0*/  LOP3.LUT P5, RZ, R3, 0x1, RZ, 0xc0, !PT ;  /* 0x0000000103ff7812 */ /* 0x000fe200078ac0ff */
[----:B------:R-:W-:-:S02]  /*392d0*/  SHF.R.U32.HI R3, RZ, 0x2, R2 ;  /* 0x00000002ff037819 */ /* 0x000fc40000011602 */
[----:B------:R0:W-:Y:S01]  /*392e0*/  STL [R1+0x50], R4 ;  /* 0x0000500401007387 */ /* 0x0001e20000100800 */
[----:B------:R4:W-:Y:S01]  /*392f0*/  STL [R1+0x16c], R5 ;  /* 0x00016c0501007387 */ /* 0x0009e20000100800 */
[----:B------:R-:W-:Y:S01]  /*39300*/  LOP3.LUT P2, RZ, R3, 0x1, RZ, 0xc0, !PT ;  /* 0x0000000103ff7812 */ /* 0x000fe2000784c0ff */
[----:B------:R-:W-:Y:S02]  /*39310*/  SHF.R.U32.HI R3, RZ, 0x3, R2 ;  /* 0x00000003ff037819 */ /* 0x000fe40000011602 */
[----:B0-----:R-:W-:-:S05]  /*39320*/  FMUL R4, R22, c[0x0][0x188] ;  /* 0x0000620016047a20 */ /* 0x001fca0000400000 */
[----:B------:R-:W-:Y:S02]  /*39330*/  FSEL R4, R4, -INF , !P5 ;  /* 0xff80000004047808 */ /* 0x000fe40006800000 */
[----:B------:R-:W-:Y:S01]  /*39340*/  LOP3.LUT P3, RZ, R3, 0x1, RZ, 0xc0, !PT ;  /* 0x0000000103ff7812 */ /* 0x000fe2000786c0ff */
[----:B------:R-:W-:Y:S02]  /*39350*/  SHF.R.U32.HI R3, RZ, 0x4, R2 ;  /* 0x00000004ff037819 */ /* 0x000fe40000011602 */
[----:B------:R0:W-:Y:S01]  /*39360*/  STL [R1+0x208], R4 ;  /* 0x0002080401007387 */ /* 0x0001e20000100800 */
[----:B----4-:R-:W-:-:S05]  /*39370*/  FMUL R5, R7, c[0x0][0x188] ;  /* 0x0000620007057a20 */ /* 0x010fca0000400000 */
[----:B------:R-:W-:Y:S02]  /*39380*/  FSEL R5, R5, -INF , !P2 ;  /* 0xff80000005057808 */ /* 0x000fe40005000000 */
[----:B------:R-:W-:Y:S01]  /*39390*/  LOP3.LUT P1, RZ, R3, 0x1, RZ, 0xc0, !PT ;  /* 0x0000000103ff7812 */ /* 0x000fe2000782c0ff */
[----:B0-----:R-:W-:Y:S02]  /*393a0*/  FMUL R4, R6, c[0x0][0x188] ;  /* 0x0000620006047a20 */ /* 0x001fe40000400000 */
[----:B------:R-:W4:Y:S01]  /*393b0*/  LDL.LU R6, [R1+0x188] ;  /* 0x0001880001067983 */ /* 0x000f220000300800 */
[----:B------:R0:W-:Y:S01]  /*393c0*/  STL [R1+0x1b8], R5 ;  /* 0x0001b80501007387 */ /* 0x0001e20000100800 */
[----:B------:R-:W-:Y:S02]  /*393d0*/  SHF.R.U32.HI R3, RZ, 0x5, R2 ;  /* 0x00000005ff037819 */ /* 0x000fe40000011602 */
[----:B------:R-:W-:Y:S01]  /*393e0*/  FSEL R4, R4, -INF , !P3 ;  /* 0xff80000004047808 */ /* 0x000fe20005800000 */
[----:B0-----:R-:W-:Y:S01]  /*393f0*/  FMUL R5, R8, c[0x0][0x188] ;  /* 0x0000620008057a20 */ /* 0x001fe20000400000 */
[----:B------:R-:W-:-:S03]  /*39400*/  LOP3.LUT P0, RZ, R3, 0x1, RZ, 0xc0, !PT ;  /* 0x0000000103ff7812 */ /* 0x000fc6000780c0ff */
[----:B------:R0:W-:Y:S01]  /*39410*/  STL [R1+0x1b4], R4 ;  /* 0x0001b40401007387 */ /* 0x0001e20000100800 */
[----:B------:R-:W-:Y:S02]  /*39420*/  FSEL R5, R5, -INF , !P1 ;  /* 0xff80000005057808 */ /* 0x000fe40004800000 */
[----:B------:R-:W-:Y:S01]  /*39430*/  SHF.R.U32.HI R3, RZ, 0x6, R2 ;  /* 0x00000006ff037819 */ /* 0x000fe20000011602 */
[----:B------:R-:W4:Y:S01]  /*39440*/  LDL.LU R20, [R1+0x180] ;  /* 0x0001800001147983 */ /* 0x000f220000300800 */
[----:B------:R-:W4:Y:S02]  /*39450*/  LDL.LU R19, [R1+0x21c] ;  /* 0x00021c0001137983 */ /* 0x000f240000300800 */
[----:B------:R2:W-:Y:S01]  /*39460*/  STL [R1+0x1ec], R5 ;  /* 0x0001ec0501007387 */ /* 0x0005e20000100800 */
[----:B------:R-:W-:Y:S01]  /*39470*/  LOP3.LUT P4, RZ, R3, 0x1, RZ, 0xc0, !PT ;  /* 0x0000000103ff7812 */ /* 0x000fe2000788c0ff */
[----:B------:R-:W4:Y:S01]  /*39480*/  LDL.LU R21, [R1+0x218] ;  /* 0x0002180001157983 */ /* 0x000f220000300800 */
[----:B0-----:R-:W-:-:S05]  /*39490*/  FMUL R4, R9, c[0x0][0x188] ;  /* 0x0000620009047a20 */ /* 0x001fca0000400000 */
[----:B------:R-:W-:-:S05]  /*394a0*/  FSEL R4, R4, -INF , !P0 ;  /* 0xff80000004047808 */ /* 0x000fca0004000000 */
[----:B------:R3:W-:Y:S01]  /*394b0*/  STL [R1+0x1e8], R4 ;  /* 0x0001e80401007387 */ /* 0x0007e20000100800 */
[----:B------:R-:W4:Y:S02]  /*394c0*/  LDL.LU R22, [R1+0x210] ;  /* 0x0002100001167983 */ /* 0x000f240000300800 */
[----:B------:R-:W4:Y:S02]  /*394d0*/  LDL.LU R7, [R1+0x214] ;  /* 0x0002140001077983 */ /* 0x000f240000300800 */
[----:B--2---:R-:W-:-:S05]  /*394e0*/  FMUL R5, R10, c[0x0][0x188] ;  /* 0x000062000a057a20 */ /* 0x004fca0000400000 */
[----:B------:R-:W-:-:S05]  /*394f0*/  FSEL R5, R5, -INF , !P4 ;  /* 0xff80000005057808 */ /* 0x000fca0006000000 */
[----:B------:R4:W-:Y:S01]  /*39500*/  STL [R1+0x1b0], R5 ;  /* 0x0001b00501007387 */ /* 0x0009e20000100800 */
[----:B------:R-:W2:Y:S01]  /*39510*/  LDL.LU R8, [R1+0x10] ;  /* 0x0000100001087983 */ /* 0x000ea20000300800 */
[----:B------:R-:W-:Y:S01]  /*39520*/  SHF.R.U32.HI R3, RZ, 0x7, R2 ;  /* 0x00000007ff037819 */ /* 0x000fe20000011602 */
[----:B---3--:R-:W-:Y:S01]  /*39530*/  FMUL R4, R11, c[0x0][0x188] ;  /* 0x000062000b047a20 */ /* 0x008fe20000400000 */
[----:B--2---:R-:W-:Y:S01]  /*39540*/  STL [R1+0x1e48], R8 ;  /* 0x001e480801007387 */ /* 0x004fe20000100800 */
[----:B------:R-:W2:Y:S01]  /*39550*/  LDL.LU R9, [R1+0x14] ;  /* 0x0000140001097983 */ /* 0x000ea20000300800 */
[----:B------:R-:W-:Y:S01]  /*39560*/  LOP3.LUT P5, RZ, R3, 0x1, RZ, 0xc0, !PT ;  /* 0x0000000103ff7812 */ /* 0x000fe200078ac0ff */
[----:B----4-:R-:W-:-:S03]  /*39570*/  FMUL R5, R6, c[0x0][0x188] ;  /* 0x0000620006057a20 */ /* 0x010fc60000400000 */
[----:B------:R-:W-:Y:S02]  /*39580*/  FSEL R4, R4, -INF , !P5 ;  /* 0xff80000004047808 */ /* 0x000fe40006800000 */
[----:B------:R-:W-:-:S04]  /*39590*/  SHF.R.U32.HI R3, RZ, 0x8, R2 ;  /* 0x00000008ff037819 */ /* 0x000fc80000011602 */
[----:B------:R-:W-:Y:S01]  /*395a0*/  LOP3.LUT P2, RZ, R3, 0x1, RZ, 0xc0, !PT ;  /* 0x0000000103ff7812 */ /* 0x000fe2000784c0ff */
[----:B------:R-:W-:-:S04]  /*395b0*/  SHF.R.U32.HI R3, RZ, 0x9, R2 ;  /* 0x00000009ff037819 */ /* 0x000fc80000011602 */
[----:B------:R-:W-:Y:S01]  /*395c0*/  LOP3.LUT P3, RZ, R3, 0x1, RZ, 0xc0, !PT ;  /* 0x0000000103ff7812 */ /* 0x000fe2000786c0ff */
[--C-:B------:R-:W-:Y:S01]  /*395d0*/  SHF.R.U32.HI R3, RZ, 0xa, R2.reuse ;  /* 0x0000000aff037819 */ /* 0x100fe20000011602 */
[----:B--2---:R-:W-:Y:S01]  /*395e0*/  STL [R1+0x1e4c], R9 ;  /* 0x001e4c0901007387 */ /* 0x004fe20000100800 */
[----:B------:R-:W2:Y:S02]  /*395f0*/  LDL.LU R10, [R1+0x18] ;  /* 0x00001800010a7983 */ /* 0x000ea40000300800 */
[----:B------:R-:W2:Y:S02]  /*39600*/  LDL.LU R11, [R1+0x1c] ;  /* 0x00001c00010b7983 */ /* 0x000ea40000300800 */
[----:B------:R-:W3:Y:S01]  /*39610*/  LDL.LU R23, [R1+0x258] ;  /* 0x0002580001177983 */ /* 0x000ee20000300800 */
[----:B------:R-:W4:Y:S01]  /*39620*/  LDL.LU R6, [R1+0x25c] ;  /* 0x00025c0001067983 */ /* 0x000f220000300800 */
[----:B------:R0:W-:Y:S02]  /*39630*/  STL [R1+0x1ac], R4 ;  /* 0x0001ac0401007387 */ /* 0x0001e40000100800 */
[----:B------:R-:W2:Y:S02]  /*39640*/  LDL.LU R24, [R1+0x2d0] ;  /* 0x0002d00001187983 */ /* 0x000ea40000300800 */
[----:B------:R-:W2:Y:S01]  /*39650*/  LDL.LU R25, [R1+0x2d4] ;  /* 0x0002d40001197983 */ /* 0x000ea20000300800 */
[----:B------:R-:W2:Y:S01]  /*39660*/  LDL.LU R26, [R1+0x2d8] ;  /* 0x0002d800011a7983 */ /* 0x000ea20000300800 */
[----:B------:R-:W2:Y:S01]  /*39670*/  LDL.LU R27, [R1+0x2dc] ;  /* 0x0002dc00011b7983 */ /* 0x000ea20000300800 */
[----:B------:R-:W-:Y:S01]  /*39680*/  LOP3.LUT P1, RZ, R3, 0x1, RZ, 0xc0, !PT ;  /* 0x0000000103ff7812 */ /* 0x000fe2000782c0ff */
[----:B------:R-:W-:-:S04]  /*39690*/  SHF.R.U32.HI R3, RZ, 0xb, R2 ;  /* 0x0000000bff037819 */ /* 0x000fc80000011602 */
[----:B------:R-:W-:Y:S01]  /*396a0*/  LOP3.LUT P0, RZ, R3, 0x1, RZ, 0xc0, !PT ;  /* 0x0000000103ff7812 */ /* 0x000fe2000780c0ff */
[----:B------:R-:W-:-:S04]  /*396b0*/  SHF.R.U32.HI R3, RZ, 0xc, R2 ;  /* 0x0000000cff037819 */ /* 0x000fc80000011602 */
[----:B------:R-:W-:Y:S01]  /*396c0*/  LOP3.LUT P4, RZ, R3, 0x1, RZ, 0xc0, !PT ;  /* 0x0000000103ff7812 */ /* 0x000fe2000788c0ff */
[--C-:B------:R-:W-:Y:S02]  /*396d0*/  SHF.R.U32.HI R3, RZ, 0xd, R2.reuse ;  /* 0x0000000dff037819 */ /* 0x100fe40000011602 */
[----:B0-----:R-:W-:Y:S02]  /*396e0*/  FMUL R4, R20, c[0x0][0x188] ;  /* 0x0000620014047a20 */ /* 0x001fe40000400000 */
[----:B------:R-:W-:Y:S01]  /*396f0*/  LOP3.LUT P5, RZ, R3, 0x1, RZ, 0xc0, !PT ;  /* 0x0000000103ff7812 */ /* 0x000fe200078ac0ff */
[--C-:B------:R-:W-:Y:S01]  /*39700*/  SHF.R.U32.HI R3, RZ, 0xf, R2.reuse ;  /* 0x0000000fff037819 */ /* 0x100fe20000011602 */
[----:B------:R-:W-:Y:S02]  /*39710*/  SHF.R.U32.HI R2, RZ, 0xe, R2 ;  /* 0x0000000eff027819 */ /* 0x000fe40000011602 */
[----:B------:R-:W-:Y:S02]  /*39720*/  FSEL R5, R5, -INF , !P2 ;  /* 0xff80000005057808 */ /* 0x000fe40005000000 */
[----:B------:R-:W-:-:S02]  /*39730*/  FSEL R4, R4, -INF , !P3 ;  /* 0xff80000004047808 */ /* 0x000fc40005800000 */
[----:B------:R-:W-:Y:S01]  /*39740*/  LOP3.LUT P2, RZ, R3, 0x1, RZ, 0xc0, !PT ;  /* 0x0000000103ff7812 */ /* 0x000fe2000784c0ff */
[----:B------:R-:W-:Y:S01]  /*39750*/  FMUL R3, R19, c[0x0][0x188] ;  /* 0x0000620013037a20 */ /* 0x000fe20000400000 */
[----:B------:R-:W-:Y:S01]  /*39760*/  LOP3.LUT P3, RZ, R2, 0x1, RZ, 0xc0, !PT ;  /* 0x0000000102ff7812 */ /* 0x000fe2000786c0ff */
[----:B------:R-:W-:Y:S02]  /*39770*/  SHF.R.U64 R2, R0, 0x1f, RZ ;  /* 0x0000001f00027819 */ /* 0x000fe400000012ff */
[----:B------:R-:W-:Y:S01]  /*39780*/  FMUL R16, R21, c[0x0][0x188] ;  /* 0x0000620015107a20 */ /* 0x000fe20000400000 */
[----:B------:R-:W-:Y:S01]  /*39790*/  STL [R1+0x1a0], R5 ;  /* 0x0001a00501007387 */ /* 0x000fe20000100800 */
[----:B------:R0:W-:Y:S02]  /*397a0*/  STL [R1+0x174], R4 ;  /* 0x0001740401007387 */ /* 0x0001e40000100800 */
[----:B0-----:R-:W-:Y:S01]  /*397b0*/  FSEL R4, R3, -INF , !P1 ;  /* 0xff80000003047808 */ /* 0x001fe20004800000 */
[----:B------:R-:W-:Y:S01]  /*397c0*/  LOP3.LUT P1, RZ, R2, 0x1, RZ, 0xc0, !PT ;  /* 0x0000000102ff7812 */ /* 0x000fe2000782c0ff */
[----:B------:R-:W-:-:S03]  /*397d0*/  FSEL R2, R16, -INF , !P0 ;  /* 0xff80000010027808 */ /* 0x000fc60004000000 */
[----:B------:R0:W-:Y:S01]  /*397e0*/  STL [R1+0x19c], R4 ;  /* 0x00019c0401007387 */ /* 0x0001e20000100800 */
[----:B------:R-:W3:Y:S02]  /*397f0*/  LDL.LU R18, [R1+0x78] ;  /* 0x0000780001127983 */ /* 0x000ee40000300800 */
[----:B------:R1:W-:Y:S02]  /*39800*/  STL [R1+0x180], R2 ;  /* 0x0001800201007387 */ /* 0x0003e40000100800 */
[----:B------:R-:W-:Y:S01]  /*39810*/  FMUL R5, R22, c[0x0][0x188] ;  /* 0x0000620016057a20 */ /* 0x000fe20000400000 */
[----:B------:R-:W3:Y:S01]  /*39820*/  LDL.LU R19, [R1+0x7c] ;  /* 0x00007c0001137983 */ /* 0x000ee20000300800 */
[----:B------:R-:W3:Y:S02]  /*39830*/  LDL.LU R22, [R1+0x130] ;  /* 0x0001300001167983 */ /* 0x000ee40000300800 */
[----:B0-----:R-:W-:Y:S01]  /*39840*/  FMUL R4, R7, c[0x0][0x188] ;  /* 0x0000620007047a20 */ /* 0x001fe20000400000 */
[----:B-1----:R-:W-:Y:S01]  /*39850*/  SHF.R.U64 R2, R0, 0x1d, RZ ;  /* 0x0000001d00027819 */ /* 0x002fe200000012ff */
[----:B------:R-:W3:Y:S03]  /*39860*/  LDL.LU R7, [R1+0x134] ;  /* 0x0001340001077983 */ /* 0x000ee60000300800 */
[----:B------:R-:W-:Y:S01]  /*39870*/  FSEL R4, R4, -INF , !P4 ;  /* 0xff80000004047808 */ /* 0x000fe20006000000 */
[----:B------:R-:W-:Y:S01]  /*39880*/  LOP3.LUT P4, RZ, R2, 0x1, RZ, 0xc0, !PT ;  /* 0x0000000102ff7812 */ /* 0x000fe2000788c0ff */
[----:B------:R-:W-:-:S03]  /*39890*/  FSEL R2, R5, -INF , !P5 ;  /* 0xff80000005027808 */ /* 0x000fc60006800000 */
[----:B------:R-:W-:Y:S02]  /*398a0*/  STL [R1+0x140], R4 ;  /* 0x0001400401007387 */ /* 0x000fe40000100800 */
[----:B------:R-:W-:Y:S01]  /*398b0*/  STL [R1+0x12c], R2 ;  /* 0x00012c0201007387 */ /* 0x000fe20000100800 */
[----:B--2---:R-:W-:Y:S01]  /*398c0*/  HMMA.16816.F32 R24, R12, R10, R24 ;  /* 0x0000000a0c18723c */ /* 0x004fe20000001818 */
[----:B------:R-:W-:Y:S02]  /*398d0*/  MOV R29, R10 ;  /* 0x0000000a001d7202 */ /* 0x000fe40000000f00 */
[----:B------:R-:W-:Y:S11]  /*398e0*/  MOV R28, R11 ;  /* 0x0000000b001c7202 */ /* 0x000ff60000000f00 */
[----:B------:R-:W-:Y:S09]  /*398f0*/  @!UPT UIADD3 URZ, URZ, URZ, URZ ;  /* 0x0000003f3f3ff290 */ /* 0x000ff2000fffe03f */
[----:B------:R-:W-:Y:S01]  /*39900*/  STL [R1+0x20], R24 ;  /* 0x0000201801007387 */ /* 0x000fe20000100800 */
[----:B------:R-:W-:Y:S01]  /*39910*/  STL.64 [R1+0x1e98], R14 ;  /* 0x001e980e01007387 */ /* 0x000fe20000100a00 */
[----:B------:R-:W-:Y:S01]  /*39920*/  MOV R9, R26 ;  /* 0x0000001a00097202 */ /* 0x000fe20000000f00 */
[----:B------:R-:W-:Y:S01]  /*39930*/  IMAD.MOV.U32 R8, RZ, RZ, R27 ;  /* 0x000000ffff087224 */ /* 0x000fe200078e001b */
[----:B------:R0:W-:Y:S04]  /*39940*/  STL.64 [R1+0x1e90], R12 ;  /* 0x001e900c01007387 */ /* 0x0001e80000100a00 */
[----:B0-----:R-:W2:Y:S01]  /*39950*/  LDL.LU R12, [R1+0x320] ;  /* 0x00032000010c7983 */ /* 0x001ea20000300800 */
[----:B------:R-:W2:Y:S02]  /*39960*/  LDL.LU R13, [R1+0x324] ;  /* 0x00032400010d7983 */ /* 0x000ea40000300800 */
[----:B------:R-:W2:Y:S02]  /*39970*/  LDL.LU R14, [R1+0x328] ;  /* 0x00032800010e7983 */ /* 0x000ea40000300800 */
[----:B------:R-:W2:Y:S01]  /*39980*/  LDL.LU R15, [R1+0x32c] ;  /* 0x00032c00010f7983 */ /* 0x000ea20000300800 */
[----:B------:R0:W-:Y:S04]  /*39990*/  STL.64 [R1+0x1e50], R8 ;  /* 0x001e500801007387 */ /* 0x0001e80000100a00 */
[----:B0-----:R-:W2:Y:S01]  /*399a0*/  LDL.LU.64 R8, [R1+0x80] ;  /* 0x0000800001087983 */ /* 0x001ea20000300a00 */
[----:B------:R-:W2:Y:S01]  /*399b0*/  LDL.LU.64 R10, [R1+0x88] ;  /* 0x00008800010a7983 */ /* 0x000ea20000300a00 */
[----:B------:R-:W-:-:S04]  /*399c0*/  SHF.R.U64 R3, R0, 0x1e, RZ ;  /* 0x0000001e00037819 */ /* 0x000fc800000012ff */
[----:B------:R-:W-:Y:S01]  /*399d0*/  LOP3.LUT P0, RZ, R3, 0x1, RZ, 0xc0, !PT ;  /* 0x0000000103ff7812 */ /* 0x000fe2000780c0ff */
[----:B------:R-:W-:Y:S02]  /*399e0*/  SHF.R.U64 R3, R0, 0x1c, RZ ;  /* 0x0000001c00037819 */ /* 0x000fe400000012ff */
[----:B---3--:R-:W-:Y:S02]  /*399f0*/  FMUL R5, R23, c[0x0][0x188] ;  /* 0x0000620017057a20 */ /* 0x008fe40000400000 */
[----:B----4-:R-:W-:Y:S01]  /*39a00*/  FMUL R4, R6, c[0x0][0x188] ;  /* 0x0000620006047a20 */ /* 0x010fe20000400000 */
[----:B------:R-:W-:Y:S01]  /*39a10*/  LOP3.LUT P5, RZ, R3, 0x1, RZ, 0xc0, !PT ;  /* 0x0000000103ff7812 */ /* 0x000fe200078ac0ff */
[----:B------:R-:W-:Y:S01]  /*39a20*/  SHF.R.U64 R3, R0, 0x1b, RZ ;  /* 0x0000001b00037819 */ /* 0x000fe200000012ff */
[----:B------:R-:W-:-:S03]  /*39a30*/  FSEL R5, R5, -INF , !P2 ;  /* 0xff80000005057808 */ /* 0x000fc60005000000 */
[----:B------:R-:W-:Y:S01]  /*39a40*/  LOP3.LUT P2, RZ, R3, 0x1, RZ, 0xc0, !PT ;  /* 0x0000000103ff7812 */ /* 0x000fe2000784c0ff */
[----:B------:R-:W-:Y:S01]  /*39a50*/  FSEL R3, R4, -INF , !P3 ;  /* 0xff80000004037808 */ /* 0x000fe20005800000 */
[----:B------:R-:W-:Y:S01]  /*39a60*/  STL [R1+0x148], R5 ;  /* 0x0001480501007387 */ /* 0x000fe20000100800 */
[----:B------:R-:W3:Y:S01]  /*39a70*/  LDL R26, [R1+0x8] ;  /* 0x00000800011a7983 */ /* 0x000ee20000100800 */
[----:B------:R-:W-:Y:S02]  /*39a80*/  MOV R6, R25 ;  /* 0x0000001900067202 */ /* 0x000fe40000000f00 */
[----:B------:R-:W-:Y:S01]  /*39a90*/  STL [R1+0x144], R3 ;  /* 0x0001440301007387 */ /* 0x000fe20000100800 */
[----:B------:R-:W3:Y:S02]  /*39aa0*/  LDL R27, [R1+0xc] ;  /* 0x00000c00011b7983 */ /* 0x000ee40000100800 */
[----:B------:R-:W4:Y:S02]  /*39ab0*/  LDL.LU R25, [R1+0x13c] ;  /* 0x00013c0001197983 */ /* 0x000f240000300800 */
[----:B------:R-:W3:Y:S01]  /*39ac0*/  LDL.LU R20, [R1+0x138] ;  /* 0x0001380001147983 */ /* 0x000ee20000300800 */
[----:B--2---:R-:W-:Y:S01]  /*39ad0*/  HMMA.16816.F32 R16, R8, R18, R12 ;  /* 0x000000120810723c */ /* 0x004fe2000000180c */
[----:B------:R-:W2:Y:S01]  /*39ae0*/  LDL.LU.64 R14, [R1+0x1e98] ;  /* 0x001e9800010e7983 */ /* 0x000ea20000300a00 */
[----:B------:R-:W2:Y:S11]  /*39af0*/  LDL.LU.64 R12, [R1+0x1e90] ;  /* 0x001e9000010c7983 */ /* 0x000eb60000300a00 */
[----:B------:R-:W-:Y:S10]  /*39b00*/  @!UPT UIADD3 URZ, URZ, URZ, URZ ;  /* 0x0000003f3f3ff290 */ /* 0x000ff4000fffe03f */
[----:B------:R-:W-:Y:S01]  /*39b10*/  STL.64 [R1+0x1e68], R18 ;  /* 0x001e681201007387 */ /* 0x000fe20000100a00 */
[----:B------:R0:W-:Y:S03]  /*39b20*/  STL.64 [R1+0x1e60], R16 ;  /* 0x001e601001007387 */ /* 0x0001e60000100a00 */
[----:B0-----:R-:W2:Y:S01]  /*39b30*/  LDL.LU R17, [R1+0x40] ;  /* 0x0000400001117983 */ /* 0x001ea20000300800 */
[----:B------:R-:W2:Y:S02]  /*39b40*/  LDL.LU R18, [R1+0x68] ;  /* 0x0000680001127983 */ /* 0x000ea40000300800 */
[----:B------:R-:W2:Y:S02]  /*39b50*/  LDL.LU R19, [R1+0x6c] ;  /* 0x00006c0001137983 */ /* 0x000ea40000300800 */
[----:B------:R-:W-:Y:S02]  /*39b60*/  FMUL R4, R7, c[0x0][0x188] ;  /* 0x0000620007047a20 */ /* 0x000fe40000400000 */
[----:B------:R-:W-:-:S02]  /*39b70*/  IMAD.MOV.U32 R7, RZ, RZ, R8 ;  /* 0x000000ffff077224 */ /* 0x000fc400078e0008 */
[----:B------:R-:W-:Y:S01]  /*39b80*/  FMUL R5, R22, c[0x0][0x188] ;  /* 0x0000620016057a20 */ /* 0x000fe20000400000 */
[----:B------:R-:W-:Y:S02]  /*39b90*/  MOV R21, R9 ;  /* 0x0000000900157202 */ /* 0x000fe40000000f00 */
[----:B------:R-:W-:Y:S01]  /*39ba0*/  MOV R22, R10 ;  /* 0x0000000a00167202 */ /* 0x000fe20000000f00 */
[----:B------:R-:W-:Y:S01]  /*39bb0*/  IMAD.MOV.U32 R23, RZ, RZ, R11 ;  /* 0x000000ffff177224 */ /* 0x000fe200078e000b */
[----:B--2---:R-:W-:Y:S01]  /*39bc0*/  STL.64 [R1+0x1e88], R18 ;  /* 0x001e881201007387 */ /* 0x004fe20000100a00 */
[----:B------:R0:W-:Y:S02]  /*39bd0*/  STL [R1+0x1e84], R17 ;  /* 0x001e841101007387 */ /* 0x0001e40000100800 */
[----:B------:R-:W2:Y:S01]  /*39be0*/  LDL.LU R16, [R1+0x2e0] ;  /* 0x0002e00001107983 */ /* 0x000ea20000300800 */
[----:B0-----:R-:W2:Y:S01]  /*39bf0*/  LDL.LU R17, [R1+0x2e4] ;  /* 0x0002e40001117983 */ /* 0x001ea20000300800 */
[----:B------:R-:W2:Y:S02]  /*39c00*/  LDL.LU R18, [R1+0x2e8] ;  /* 0x0002e80001127983 */ /* 0x000ea40000300800 */
[----:B------:R-:W2:Y:S02]  /*39c10*/  LDL.LU R19, [R1+0x2ec] ;  /* 0x0002ec0001137983 */ /* 0x000ea40000300800 */
[----:B------:R-:W2:Y:S01]  /*39c20*/  LDL.LU R8, [R1+0x2f0] ;  /* 0x0002f00001087983 */ /* 0x000ea20000300800 */
[----:B------:R-:W2:Y:S01]  /*39c30*/  LDL.LU R9, [R1+0x2f4] ;  /* 0x0002f40001097983 */ /* 0x000ea20000300800 */
[----:B------:R-:W2:Y:S02]  /*39c40*/  LDL.LU R10, [R1+0x2f8] ;  /* 0x0002f800010a7983 */ /* 0x000ea40000300800 */
[----:B------:R-:W2:Y:S01]  /*39c50*/  LDL.LU R11, [R1+0x2fc] ;  /* 0x0002fc00010b7983 */ /* 0x000ea20000300800 */
[----:B------:R-:W-:-:S02]  /*39c60*/  SHF.R.U64 R3, R0, 0x19, RZ ;  /* 0x0000001900037819 */ /* 0x000fc400000012ff */
[----:B------:R-:W-:Y:S02]  /*39c70*/  FSEL R5, R5, -INF , !P1 ;  /* 0xff80000005057808 */ /* 0x000fe40004800000 */
[----:B------:R-:W-:Y:S01]  /*39c80*/  LOP3.LUT P1, RZ, R3, 0x1, RZ, 0xc0, !PT ;  /* 0x0000000103ff7812 */ /* 0x000fe2000782c0ff */
[----:B------:R-:W-:Y:S02]  /*39c90*/  FSEL R3, R4, -INF , !P0 ;  /* 0xff80000004037808 */ /* 0x000fe40004000000 */
[----:B---3--:R-:W-:Y:S01]  /*39ca0*/  FMUL R20, R20, c[0x0][0x188] ;  /* 0x0000620014147a20 */ /* 0x008fe20000400000 */
[----:B--2---:R-:W-:Y:S01]  /*39cb0*/  STL.64 [R1+0x1e78], R10 ;  /* 0x001e780a01007387 */ /* 0x004fe20000100a00 */
[----:B------:R0:W-:Y:S03]  /*39cc0*/  STL.64 [R1+0x1e70], R8 ;  /* 0x001e700801007387 */ /* 0x0001e60000100a00 */
[----:B0-----:R-:W2:Y:S01]  /*39cd0*/  LDL.LU R8, [R1+0x330] ;  /* 0x0003300001087983 */ /* 0x001ea20000300800 */
[----:B------:R-:W2:Y:S02]  /*39ce0*/  LDL.LU R9, [R1+0x334] ;  /* 0x0003340001097983 */ /* 0x000ea40000300800 */
[----:B------:R-:W2:Y:S02]  /*39cf0*/  LDL.LU R10, [R1+0x338] ;  /* 0x00033800010a7983 */ /* 0x000ea40000300800 */
[----:B------:R-:W2:Y:S01]  /*39d00*/  LDL.LU R11, [R1+0x33c] ;  /* 0x00033c00010b7983 */ /* 0x000ea20000300800 */
[----:B------:R4:W-:Y:S01]  /*39d10*/  STL [R1+0x15c], R5 ;  /* 0x00015c0501007387 */ /* 0x0009e20000100800 */
[----:B------:R0:W-:Y:S02]  /*39d20*/  STL [R1+0x158], R3 ;  /* 0x0001580301007387 */ /* 0x0001e40000100800 */
[----:B----4-:R-:W-:-:S02]  /*39d30*/  FMUL R5, R25, c[0x0][0x188] ;  /* 0x0000620019057a20 */ /* 0x010fc40000400000 */
[----:B------:R-:W-:Y:S01]  /*39d40*/  HMMA.16816.F32 R24, R12, R26, R16 ;  /* 0x0000001a0c18723c */ /* 0x000fe20000001810 */
[----:B------:R-:W2:Y:S01]  /*39d50*/  LDL.LU.64 R18, [R1+0x1e88] ;  /* 0x001e880001127983 */ /* 0x000ea20000300a00 */
[----:B------:R-:W3:Y:S05]  /*39d60*/  LDL.LU R17, [R1+0x1e84] ;  /* 0x001e840001117983 */ /* 0x000eea0000300800 */
[----:B------:R-:W-:Y:S01]  /*39d70*/  FSEL R16, R20, -INF , !P4 ;  /* 0xff80000014107808 */ /* 0x000fe20006000000 */
[----:B------:R-:W-:Y:S02]  /*39d80*/  MOV R20, R7 ;  /* 0x0000000700147202 */ /* 0x000fe40000000f00 */
[----:B------:R-:W4:Y:S01]  /*39d90*/  LDL.LU R7, [R1+0x1e80] ;  /* 0x001e800001077983 */ /* 0x000f220000300800 */
[C---:B0-----:R-:W-:Y:S01]  /*39da0*/  SHF.R.U64 R3, R0.reuse, 0x16, RZ ;  /* 0x0000001600037819 */ /* 0x041fe200000012ff */
[----:B------:R0:W-:Y:S01]  /*39db0*/  STL [R1+0x17c], R16 ;  /* 0x00017c1001007387 */ /* 0x0001e20000100800 */
[----:B------:R-:W-:-:S04]  /*39dc0*/  SHF.R.U64 R2, R0, 0x1a, RZ ;  /* 0x0000001a00027819 */ /* 0x000fc800000012ff */
[----:B------:R-:W-:Y:S02]  /*39dd0*/  LOP3.LUT P3, RZ, R2, 0x1, RZ, 0xc0, !PT ;  /* 0x0000000102ff7812 */ /* 0x000fe4000786c0ff */
[----:B0-----:R-:W-:Y:S01]  /*39de0*/  FSEL R16, R5, -INF , !P5 ;  /* 0xff80000005107808 */ /* 0x001fe20006800000 */
[----:B------:R-:W-:Y:S01]  /*39df0*/  LOP3.LUT P5, RZ, R3, 0x1, RZ, 0xc0, !PT ;  /* 0x0000000103ff7812 */ /* 0x000fe200078ac0ff */
[----:B------:R-:W2:Y:S03]  /*39e00*/  LDL.LU R5, [R1+0x20] ;  /* 0x0000200001057983 */ /* 0x000ea60000300800 */
[----:B------:R0:W-:Y:S02]  /*39e10*/  STL [R1+0x178], R16 ;  /* 0x0001781001007387 */ /* 0x0001e40000100800 */
[----:B---3--:R-:W-:-:S05]  /*39e20*/  FMUL R4, R17, c[0x0][0x188] ;  /* 0x0000620011047a20 */ /* 0x008fca0000400000 */
[----:B------:R-:W-:Y:S01]  /*39e30*/  FSEL R3, R4, -INF , !P2 ;  /* 0xff80000004037808 */ /* 0x000fe20005000000 */
[----:B----4-:R-:W-:Y:S01]  /*39e40*/  FMUL R7, R7, c[0x0][0x188] ;  /* 0x0000620007077a20 */ /* 0x010fe20000400000 */
[----:B--2---:R-:W-:Y:S03]  /*39e50*/  HMMA.16816.F32 R20, R20, R18, R8 ;  /* 0x000000121414723c */ /* 0x004fe60000001808 */
[----:B------:R-:W-:Y:S01]  /*39e60*/  STL [R1+0x130], R3 ;  /* 0x0001300301007387 */ /* 0x000fe20000100800 */
[----:B------:R-:W2:Y:S02]  /*39e70*/  LDL.LU.64 R10, [R1+0x1e78] ;  /* 0x001e7800010a7983 */ /* 0x000ea40000300a00 */
[----:B------:R-:W2:Y:S01]  /*39e80*/  LDL.LU.64 R8, [R1+0x1e70] ;  /* 0x001e700001087983 */ /* 0x000ea20000300a00 */
[----:B------:R-:W-:Y:S01]  /*39e90*/  FSEL R7, R7, -INF , !P3 ;  /* 0xff80000007077808 */ /* 0x000fe20005800000 */
[----:B------:R-:W3:Y:S01]  /*39ea0*/  LDL.LU.64 R18, [R1+0x1e68] ;  /* 0x001e680001127983 */ /* 0x000ee20000300a00 */
[----:B0-----:R-:W3:Y:S02]  /*39eb0*/  LDL.LU.64 R16, [R1+0x1e60] ;  /* 0x001e600001107983 */ /* 0x001ee40000300a00 */
[----:B------:R-:W-:-:S02]  /*39ec0*/  FMUL R4, R6, c[0x0][0x188] ;  /* 0x0000620006047a20 */ /* 0x000fc40000400000 */
[----:B------:R-:W2:Y:S01]  /*39ed0*/  LDL.LU R6, [R1+0x1e5c] ;  /* 0x001e5c0001067983 */ /* 0x000ea20000300800 */
[----:B------:R0:W-:Y:S03]  /*39ee0*/  STL [R1+0x154], R7 ;  /* 0x0001540701007387 */ /* 0x0001e60000100800 */
[----:B0-----:R-:W2:Y:S01]  /*39ef0*/  LDL.LU R7, [R1+0x1e58] ;  /* 0x001e580001077983 */ /* 0x001ea20000300800 */
[C---:B------:R-:W-:Y:S01]  /*39f00*/  SHF.R.U64 R2, R0.reuse, 0x18, RZ ;  /* 0x0000001800027819 */ /* 0x040fe200000012ff */
[----:B------:R-:W-:Y:S01]  /*39f10*/  FMUL R5, R5, c[0x0][0x188] ;  /* 0x0000620005057a20 */ /* 0x000fe20000400000 */
[----:B------:R-:W-:Y:S02]  /*39f20*/  SHF.R.U64 R3, R0, 0x13, RZ ;  /* 0x0000001300037819 */ /* 0x000fe400000012ff */
[----:B------:R-:W-:Y:S02]  /*39f30*/  LOP3.LUT P0, RZ, R2, 0x1, RZ, 0xc0, !PT ;  /* 0x0000000102ff7812 */ /* 0x000fe4000780c0ff */
[----:B------:R-:W-:Y:S01]  /*39f40*/  FSEL R5, R5, -INF , !P1 ;  /* 0xff80000005057808 */ /* 0x000fe20004800000 */
[----:B------:R-:W-:Y:S01]  /*39f50*/  LOP3.LUT P1, RZ, R3, 0x1, RZ, 0xc0, !PT ;  /* 0x0000000103ff7812 */ /* 0x000fe2000782c0ff */
[----:B------:R-:W-:-:S03]  /*39f60*/  FSEL R3, R4, -INF , !P0 ;  /* 0xff80000004037808 */ /* 0x000fc60004000000 */
[----:B------:R-:W-:Y:S02]  /*39f70*/  STL [R1+0x150], R5 ;  /* 0x0001500501007387 */ /* 0x000fe40000100800 */
[----:B------:R0:W-:Y:S01]  /*39f80*/  STL [R1+0x13c], R3 ;  /* 0x00013c0301007387 */ /* 0x0001e20000100800 */
[----:B--2---:R-:W-:Y:S01]  /*39f90*/  HMMA.16816.F32 R12, R12, R6, R8 ;  /* 0x000000060c0c723c */ /* 0x004fe20000001808 */
[----:B------:R-:W2:Y:S01]  /*39fa0*/  LDL.LU.64 R8, [R1+0x1e50] ;  /* 0x001e500001087983 */ /* 0x000ea20000300a00 */
[----:B------:R-:W-:-:S04]  /*39fb0*/  SHF.R.U64 R2, R0, 0x17, RZ ;  /* 0x0000001700027819 */ /* 0x000fc800000012ff */
[----:B------:R-:W-:Y:S01]  /*39fc0*/  LOP3.LUT P4, RZ, R2, 0x1, RZ, 0xc0, !PT ;  /* 0x0000000102ff7812 */ /* 0x000fe2000788c0ff */
[C---:B------:R-:W-:Y:S01]  /*39fd0*/  SHF.R.U64 R2, R0.reuse, 0x15, RZ ;  /* 0x0000001500027819 */ /* 0x040fe200000012ff */
[----:B0-----:R-:W-:Y:S01]  /*39fe0*/  SHF.R.U64 R3, R0, 0x10, RZ ;  /* 0x0000001000037819 */ /* 0x001fe200000012ff */
[----:B------:R-:W-:Y:S02]  /*39ff0*/  FMUL R4, R24, c[0x0][0x188] ;  /* 0x0000620018047a20 */ /* 0x000fe40000400000 */
[----:B------:R-:W-:Y:S01]  /*3a000*/  LOP3.LUT P2, RZ, R2, 0x1, RZ, 0xc0, !PT ;  /* 0x0000000102ff7812 */ /* 0x000fe2000784c0ff */
[----:B--2---:R-:W-:Y:S02]  /*3a010*/  FMUL R6, R9, c[0x0][0x188] ;  /* 0x0000620009067a20 */ /* 0x004fe40000400000 */
[----:B------:R-:W-:Y:S01]  /*3a020*/  FMUL R5, R8, c[0x0][0x188] ;  /* 0x0000620008057a20 */ /* 0x000fe20000400000 */
[----:B------:R-:W3:Y:S01]  /*3a030*/  LDL.LU R9, [R1+0x1e4c] ;  /* 0x001e4c0001097983 */ /* 0x000ee20000300800 */
[----:B------:R-:W3:Y:S01]  /*3a040*/  LDL.LU R8, [R1+0x1e48] ;  /* 0x001e480001087983 */ /* 0x000ee20000300800 */
[----:B------:R-:W-:-:S02]  /*3a050*/  FSEL R6, R6, -INF , !P4 ;  /* 0xff80000006067808 */ /* 0x000fc40006000000 */
[----:B------:R-:W-:Y:S01]  /*3a060*/  FSEL R5, R5, -INF , !P5 ;  /* 0xff80000005057808 */ /* 0x000fe20006800000 */
[----:B------:R-:W-:Y:S01]  /*3a070*/  LOP3.LUT P5, RZ, R3, 0x1, RZ, 0xc0, !PT ;  /* 0x0000000103ff7812 */ /* 0x000fe200078ac0ff */
[----:B------:R-:W-:Y:S01]  /*3a080*/  FSEL R3, R4, -INF , !P2 ;  /* 0xff80000004037808 */ /* 0x000fe20005000000 */
[----:B------:R-:W-:Y:S02]  /*3a090*/  STL [R1+0x138], R6 ;  /* 0x0001380601007387 */ /* 0x000fe40000100800 */
[----:B------:R0:W-:Y:S02]  /*3a0a0*/  STL [R1+0x134], R5 ;  /* 0x0001340501007387 */ /* 0x0001e40000100800 */
[----:B0-----:R-:W2:Y:S01]  /*3a0b0*/  LDL.LU.64 R4, [R1+0x30] ;  /* 0x0000300001047983 */ /* 0x001ea20000300a00 */
[----:B------:R-:W3:Y:S01]  /*3a0c0*/  LDL.LU.64 R6, [R1+0x38] ;  /* 0x0000380001067983 */ /* 0x000ee20000300a00 */
[----:B------:R-:W-:-:S04]  /*3a0d0*/  SHF.R.U64 R2, R0, 0x14, RZ ;  /* 0x0000001400027819 */ /* 0x000fc800000012ff */
[----:B------:R-:W-:Y:S01]  /*3a0e0*/  LOP3.LUT P3, RZ, R2, 0x1, RZ, 0xc0, !PT ;  /* 0x0000000102ff7812 */ /* 0x000fe2000786c0ff */
[----:B------:R-:W-:-:S04]  /*3a0f0*/  SHF.R.U64 R2, R0, 0x12, RZ ;  /* 0x0000001200027819 */ /* 0x000fc800000012ff */
[----:B------:R-:W-:Y:S01]  /*3a100*/  LOP3.LUT P0, RZ, R2, 0x1, RZ, 0xc0, !PT ;  /* 0x0000000102ff7812 */ /* 0x000fe2000780c0ff */
[----:B------:R-:W-:-:S04]  /*3a110*/  SHF.R.U64 R2, R0, 0x11, RZ ;  /* 0x0000001100027819 */ /* 0x000fc800000012ff */
[----:B------:R-:W-:Y:S01]  /*3a120*/  LOP3.LUT P4, RZ, R2, 0x1, RZ, 0xc0, !PT ;  /* 0x0000000102ff7812 */ /* 0x000fe2000788c0ff */
[----:B------:R-:W-:Y:S01]  /*3a130*/  SHF.R.U64 R2, R0, 0xf, RZ ;  /* 0x0000000f00027819 */ /* 0x000fe200000012ff */
[----:B------:R0:W-:Y:S01]  /*3a140*/  STL [R1+0x11c], R3 ;  /* 0x00011c0301007387 */ /* 0x0001e20000100800 */
[----:B------:R-:W4:Y:S02]  /*3a150*/  LDL.LU.64 R10, [R1+0x1e40] ;  /* 0x001e4000010a7983 */ /* 0x000f240000300a00 */
[----:B------:R-:W-:Y:S01]  /*3a160*/  LOP3.LUT P2, RZ, R2, 0x1, RZ, 0xc0, !PT ;  /* 0x0000000102ff7812 */ /* 0x000fe2000784c0ff */
[----:B--2---:R-:W-:Y:S01]  /*3a170*/  IMAD.MOV.U32 R2, RZ, RZ, R4 ;  /* 0x000000ffff027224 */ /* 0x004fe200078e0004 */
[----:B---3--:R-:W-:Y:S01]  /*3a180*/  HMMA.16816.F32 R16, R4, R8, R16 ;  /* 0x000000080410723c */ /* 0x008fe20000001810 */
[----:B0-----:R-:W-:Y:S02]  /*3a190*/  MOV R3, R5 ;  /* 0x0000000500037202 */ /* 0x001fe40000000f00 */
[----:B------:R-:W-:Y:S01]  /*3a1a0*/  MOV R24, R6 ;  /* 0x0000000600187202 */ /* 0x000fe20000000f00 */
[----:B------:R-:W4:Y:S03]  /*3a1b0*/  LDL.LU.64 R8, [R1+0x1e38] ;  /* 0x001e380001087983 */ /* 0x000f260000300a00 */
[----:B------:R-:W-:-:S02]  /*3a1c0*/  FMUL R5, R26, c[0x0][0x188] ;  /* 0x000062001a057a20 */ /* 0x000fc40000400000 */
[----:B------:R-:W-:Y:S02]  /*3a1d0*/  FMUL R4, R27, c[0x0][0x188] ;  /* 0x000062001b047a20 */ /* 0x000fe40000400000 */
[----:B------:R-:W-:Y:S02]  /*3a1e0*/  FMUL R6, R25, c[0x0][0x188] ;  /* 0x0000620019067a20 */ /* 0x000fe40000400000 */
[----:B------:R-:W-:Y:S01]  /*3a1f0*/  IMAD.MOV.U32 R27, RZ, RZ, R2 ;  /* 0x000000ffff1b7224 */ /* 0x000fe200078e0002 */
[----:B------:R-:W-:Y:S02]  /*3a200*/  SHF.R.U64 R2, R0, 0xd, RZ ;  /* 0x0000000d00027819 */ /* 0x000fe400000012ff */
[----:B------:R-:W-:Y:S02]  /*3a210*/  FSEL R26, R5, -INF , !P1 ;  /* 0xff800000051a7808 */ /* 0x000fe40004800000 */
[----:B------:R-:W-:Y:S02]  /*3a220*/  FSEL R6, R6, -INF , !P3 ;  /* 0xff80000006067808 */ /* 0x000fe40005800000 */
[----:B------:R-:W-:Y:S01]  /*3a230*/  LOP3.LUT P1, RZ, R2, 0x1, RZ, 0xc0, !PT ;  /* 0x0000000102ff7812 */ /* 0x000fe2000782c0ff */
[----:B------:R-:W-:Y:S01]  /*3a240*/  FSEL R2, R4, -INF , !P0 ;  /* 0xff80000004027808 */ /* 0x000fe20004000000 */
[----:B------:R-:W-:Y:S01]  /*3a250*/  MOV R25, R3 ;  /* 0x0000000300197202 */ /* 0x000fe20000000f00 */
[----:B------:R0:W-:Y:S03]  /*3a260*/  STL [R1+0x10c], R6 ;  /* 0x00010c0601007387 */ /* 0x0001e60000100800 */
[----:B------:R-:W-:Y:S02]  /*3a270*/  STL [R1+0x120], R2 ;  /* 0x0001200201007387 */ /* 0x000fe40000100800 */
[----:B------:R-:W-:Y:S02]  /*3a280*/  STL [R1+0x124], R26 ;  /* 0x0001241a01007387 */ /* 0x000fe40000100800 */
[----:B------:R-:W-:Y:S01]  /*3a290*/  STL [R1+0x1db8], R26 ;  /* 0x001db81a01007387 */ /* 0x000fe20000100800 */
[----:B------:R-:W-:Y:S01]  /*3a2a0*/  MOV R5, R25 ;  /* 0x0000001900057202 */ /* 0x000fe20000000f00 */
[----:B0-----:R-:W-:-:S02]  /*3a2b0*/  IMAD.MOV.U32 R6, RZ, RZ, R24 ;  /* 0x000000ffff067224 */ /* 0x001fc400078e0018 */
[----:B------:R-:W2:Y:S01]  /*3a2c0*/  LDL.LU R24, [R1] ;  /* 0x0000000001187983 */ /* 0x000ea20000300800 */
[----:B------:R-:W2:Y:S01]  /*3a2d0*/  LDL.LU R25, [R1+0x4] ;  /* 0x0000040001197983 */ /* 0x000ea20000300800 */
[----:B------:R-:W-:-:S07]  /*3a2e0*/  MOV R4, R27 ;  /* 0x0000001b00047202 */ /* 0x000fce0000000f00 */
[----:B--2---:R-:W-:Y:S11]  /*3a2f0*/  HMMA.16816.F32 R4, R4, R24, R20 ;  /* 0x000000180404723c */ /* 0x004ff60000001814 */
[----:B------:R-:W-:Y:S11]  /*3a300*/  @!UPT UIADD3 URZ, URZ, URZ, URZ ;  /* 0x0000003f3f3ff290 */ /* 0x000ff6000fffe03f */
[----:B------:R-:W-:Y:S01]  /*3a310*/  @!UPT UIADD3 URZ, URZ, URZ, URZ ;  /* 0x0000003f3f3ff290 */ /* 0x000fe2000fffe03f */
[----:B------:R0:W-:Y:S04]  /*3a320*/  STL [R1+0x1e24], R6 ;  /* 0x001e240601007387 */ /* 0x0001e80000100800 */
[----:B0-----:R-:W2:Y:S01]  /*3a330*/  LDL R6, [R1+0xc0] ;  /* 0x0000c00001067983 */ /* 0x001ea20000100800 */
[----:B------:R0:W-:Y:S03]  /*3a340*/  STL [R1+0x1e20], R7 ;  /* 0x001e200701007387 */ /* 0x0001e60000100800 */
[----:B0-----:R-:W2:Y:S01]  /*3a350*/  LDL R7, [R1+0x128] ;  /* 0x0001280001077983 */ /* 0x001ea20000100800 */
[----:B------:R-:W-:Y:S01]  /*3a360*/  SHF.R.U64 R3, R0, 0xe, RZ ;  /* 0x0000000e00037819 */ /* 0x000fe200000012ff */
[----:B------:R-:W-:-:S03]  /*3a370*/  FMUL R12, R12, c[0x0][0x188] ;  /* 0x000062000c0c7a20 */ /* 0x000fc60000400000 */
[----:B------:R-:W-:Y:S01]  /*3a380*/  LOP3.LUT P3, RZ, R3, 0x1, RZ, 0xc0, !PT ;  /* 0x0000000103ff7812 */ /* 0x000fe2000786c0ff */
[----:B------:R-:W-:Y:S02]  /*3a390*/  SHF.R.U64 R3, R0, 0xc, RZ ;  /* 0x0000000c00037819 */ /* 0x000fe400000012ff */
[----:B------:R-:W-:Y:S02]  /*3a3a0*/  FMUL R14, R14, c[0x0][0x188] ;  /* 0x000062000e0e7a20 */ /* 0x000fe40000400000 */
[----:B------:R-:W-:Y:S01]  /*3a3b0*/  FMUL R13, R13, c[0x0][0x188] ;  /* 0x000062000d0d7a20 */ /* 0x000fe20000400000 */
[----:B------:R-:W-:Y:S01]  /*3a3c0*/  LOP3.LUT P0, RZ, R3, 0x1, RZ, 0xc0, !PT ;  /* 0x0000000103ff7812 */ /* 0x000fe2000780c0ff */
[----:B------:R-:W-:-:S03]  /*3a3d0*/  SHF.R.U64 R3, R0, 0xa, RZ ;  /* 0x0000000a00037819 */ /* 0x000fc600000012ff */
[----:B------:R-:W-:Y:S02]  /*3a3e0*/  FSEL R21, R13, -INF , !P5 ;  /* 0xff8000000d157808 */ /* 0x000fe40006800000 */
[----:B------:R-:W-:Y:S01]  /*3a3f0*/  LOP3.LUT P5, RZ, R3, 0x1, RZ, 0xc0, !PT ;  /* 0x0000000103ff7812 */ /* 0x000fe200078ac0ff */
[----:B--2---:R0:W-:Y:S01]  /*3a400*/  STL.64 [R1+0x1e30], R6 ;  /* 0x001e300601007387 */ /* 0x0041e20000100a00 */
[----:B------:R1:W-:Y:S02]  /*3a410*/  STL.64 [R1+0x1e28], R4 ;  /* 0x001e280401007387 */ /* 0x0003e40000100a00 */
[----:B------:R-:W2:Y:S01]  /*3a420*/  LDL R20, [R1+0x5c] ;  /* 0x00005c0001147983 */ /* 0x000ea20000100800 */
[----:B0-----:R-:W-:Y:S02]  /*3a430*/  MOV R6, R29 ;  /* 0x0000001d00067202 */ /* 0x001fe40000000f00 */
[----:B-1----:R-:W-:Y:S02]  /*3a440*/  FSEL R4, R12, -INF , !P4 ;  /* 0xff8000000c047808 */ /* 0x002fe40006000000 */
[----:B------:R-:W-:Y:S01]  /*3a450*/  MOV R7, R28 ;  /* 0x0000001c00077202 */ /* 0x000fe20000000f00 */
[----:B------:R-:W3:Y:S04]  /*3a460*/  LDL R29, [R1+0x198] ;  /* 0x00019800011d7983 */ /* 0x000ee80000100800 */
[----:B------:R-:W2:Y:S01]  /*3a470*/  LDL R28, [R1+0x1cc] ;  /* 0x0001cc00011c7983 */ /* 0x000ea20000100800 */
[----:B------:R-:W2:Y:S02]  /*3a480*/  LDL.LU R26, [R1+0xd8] ;  /* 0x0000d800011a7983 */ /* 0x000ea40000300800 */
[----:B------:R-:W2:Y:S02]  /*3a490*/  LDL R27, [R1+0x64] ;  /* 0x00006400011b7983 */ /* 0x000ea40000100800 */
[----:B------:R-:W2:Y:S01]  /*3a4a0*/  LDL R12, [R1+0xa8] ;  /* 0x0000a800010c7983 */ /* 0x000ea20000100800 */
[----:B------:R-:W2:Y:S01]  /*3a4b0*/  LDL R24, [R1+0x9c] ;  /* 0x00009c0001187983 */ /* 0x000ea20000100800 */
[----:B------:R0:W-:Y:S02]  /*3a4c0*/  STL [R1+0x38], R4 ;  /* 0x0000380401007387 */ /* 0x0001e40000100800 */
[----:B------:R-:W2:Y:S02]  /*3a4d0*/  LDL.LU R13, [R1+0xd0] ;  /* 0x0000d000010d7983 */ /* 0x000ea40000300800 */
[----:B------:R-:W2:Y:S01]  /*3a4e0*/  LDL R3, [R1+0xc8] ;  /* 0x0000c80001037983 */ /* 0x000ea20000100800 */
[----:B------:R-:W2:Y:S01]  /*3a4f0*/  LDL R25, [R1+0xa4] ;  /* 0x0000a40001197983 */ /* 0x000ea20000100800 */
[----:B0-----:R-:W-:-:S03]  /*3a500*/  FSEL R4, R14, -INF , !P2 ;  /* 0xff8000000e047808 */ /* 0x001fc60005000000 */
[----:B------:R-:W2:Y:S02]  /*3a510*/  LDL R14, [R1+0x204] ;  /* 0x00020400010e7983 */ /* 0x000ea40000100800 */
[----:B------:R-:W-:Y:S02]  /*3a520*/  STL [R1+0xf8], R4 ;  /* 0x0000f80401007387 */ /* 0x000fe40000100800 */
[----:B------:R-:W-:Y:S02]  /*3a530*/  STL [R1+0x34], R21 ;  /* 0x0000341501007387 */ /* 0x000fe40000100800 */
[----:B------:R0:W-:Y:S01]  /*3a540*/  STL [R1+0x1d94], R21 ;  /* 0x001d941501007387 */ /* 0x0001e20000100800 */
[----:B----4-:R-:W-:Y:S01]  /*3a550*/  HMMA.16816.F32 R16, R8, R6, R16 ;  /* 0x000000060810723c */ /* 0x010fe20000001810 */
[----:B0-----:R-:W4:Y:S01]  /*3a560*/  LDL R21, [R1+0x60] ;  /* 0x0000600001157983 */ /* 0x001f220000100800 */
[----:B------:R-:W2:Y:S02]  /*3a570*/  LDL.LU R22, [R1+0x8] ;  /* 0x0000080001167983 */ /* 0x000ea40000300800 */
[----:B------:R-:W2:Y:S02]  /*3a580*/  LDL.LU R23, [R1+0xc] ;  /* 0x00000c0001177983 */ /* 0x000ea40000300800 */
[----:B------:R-:W2:Y:S02]  /*3a590*/  LDL.LU.64 R6, [R1+0x1e30] ;  /* 0x001e300001067983 */ /* 0x000ea40000300a00 */
[----:B------:R-:W-:Y:S01]  /*3a5a0*/  FMUL R15, R15, c[0x0][0x188] ;  /* 0x000062000f0f7a20 */ /* 0x000fe20000400000 */
[----:B------:R-:W3:Y:S04]  /*3a5b0*/  LDL.LU.64 R4, [R1+0x1e28] ;  /* 0x001e280001047983 */ /* 0x000ee80000300a00 */
[----:B------:R-:W-:-:S02]  /*3a5c0*/  FSEL R15, R15, -INF , !P3 ;  /* 0xff8000000f0f7808 */ /* 0x000fc40005800000 */
[----:B------:R-:W-:-:S04]  /*3a5d0*/  SHF.R.U64 R2, R0, 0xb, RZ ;  /* 0x0000000b00027819 */ /* 0x000fc800000012ff */
[----:B------:R-:W-:Y:S01]  /*3a5e0*/  LOP3.LUT P4, RZ, R2, 0x1, RZ, 0xc0, !PT ;  /* 0x0000000102ff7812 */ /* 0x000fe2000788c0ff */
[----:B------:R-:W-:Y:S01]  /*3a5f0*/  SHF.R.U64 R2, R0, 0x9, RZ ;  /* 0x0000000900027819 */ /* 0x000fe200000012ff */
[----:B--2---:R-:W-:Y:S02]  /*3a600*/  FMNMX R12, R12, R6, !PT ;  /* 0x000000060c0c7209 */ /* 0x004fe40007800000 */
[----:B------:R-:W-:Y:S01]  /*3a610*/  FMNMX R3, R3, R7, !PT ;  /* 0x0000000703037209 */ /* 0x000fe20007800000 */
[----:B------:R-:W2:Y:S01]  /*3a620*/  LDL.LU R6, [R1+0x1e24] ;  /* 0x001e240001067983 */ /* 0x000ea20000300800 */
[----:B------:R-:W2:Y:S02]  /*3a630*/  LDL.LU R7, [R1+0x1e20] ;  /* 0x001e200001077983 */ /* 0x000ea40000300800 */
[----:B------:R0:W-:Y:S01]  /*3a640*/  STL [R1+0xec], R15 ;  /* 0x0000ec0f01007387 */ /* 0x0001e20000100800 */
[----:B---3--:R-:W-:Y:S01]  /*3a650*/  FMNMX R12, R29, R12, !PT ;  /* 0x0000000c1d0c7209 */ /* 0x008fe20007800000 */
[----:B0-----:R-:W3:Y:S01]  /*3a660*/  LDL R15, [R1+0x1d4] ;  /* 0x0001d400010f7983 */ /* 0x001ee20000100800 */
[----:B------:R-:W2:Y:S01]  /*3a670*/  LDL.LU R29, [R1+0x1e1c] ;  /* 0x001e1c00011d7983 */ /* 0x000ea20000300800 */
[----:B------:R-:W-:Y:S01]  /*3a680*/  LOP3.LUT P2, RZ, R2, 0x1, RZ, 0xc0, !PT ;  /* 0x0000000102ff7812 */ /* 0x000fe2000784c0ff */
[----:B------:R-:W-:Y:S01]  /*3a690*/  SHF.R.U64 R2, R0, 0x8, RZ ;  /* 0x0000000800027819 */ /* 0x000fe200000012ff */
[----:B------:R-:W-:Y:S01]  /*3a6a0*/  FMNMX R3, R28, R3, !PT ;  /* 0x000000031c037209 */ /* 0x000fe20007800000 */
[----:B------:R-:W-:Y:S01]  /*3a6b0*/  FMUL R13, R13, c[0x0][0x188] ;  /* 0x000062000d0d7a20 */ /* 0x000fe20000400000 */
[----:B------:R-:W4:Y:S01]  /*3a6c0*/  LDL.LU R28, [R1+0x1e18] ;  /* 0x001e1800011c7983 */ /* 0x000f220000300800 */
[----:B------:R-:W-:Y:S01]  /*3a6d0*/  LOP3.LUT P3, RZ, R2, 0x1, RZ, 0xc0, !PT ;  /* 0x0000000102ff7812 */ /* 0x000fe2000786c0ff */
[----:B------:R-:W-:Y:S01]  /*3a6e0*/  SHF.R.U64 R2, R0, 0x7, RZ ;  /* 0x0000000700027819 */ /* 0x000fe200000012ff */
[----:B------:R-:W-:-:S02]  /*3a6f0*/  FMNMX R14, R14, R3, !PT ;  /* 0x000000030e0e7209 */ /* 0x000fc40007800000 */
[----:B------:R-:W-:Y:S02]  /*3a700*/  FSEL R13, R13, -INF , !P1 ;  /* 0xff8000000d0d7808 */ /* 0x000fe40004800000 */
[----:B------:R-:W-:Y:S01]  /*3a710*/  LOP3.LUT P1, RZ, R2, 0x1, RZ, 0xc0, !PT ;  /* 0x0000000102ff7812 */ /* 0x000fe2000782c0ff */
[----:B------:R-:W-:Y:S02]  /*3a720*/  FMNMX R2, R20, R14, !PT ;  /* 0x0000000e14027209 */ /* 0x000fe40007800000 */
[----:B------:R0:W-:Y:S02]  /*3a730*/  STL [R1+0x30], R13 ;  /* 0x0000300d01007387 */ /* 0x0001e40000100800 */
[----:B--2---:R-:W-:Y:S02]  /*3a740*/  FMNMX R2, R29, R2, !PT ;  /* 0x000000021d027209 */ /* 0x004fe40007800000 */
[----:B------:R-:W2:Y:S01]  /*3a750*/  LDL.LU R29, [R1+0x1e14] ;  /* 0x001e1400011d7983 */ /* 0x000ea20000300800 */
[----:B---3--:R-:W-:-:S04]  /*3a760*/  FMNMX R12, R15, R12, !PT ;  /* 0x0000000c0f0c7209 */ /* 0x008fc80007800000 */
[----:B----4-:R-:W-:Y:S01]  /*3a770*/  FMNMX R3, R21, R12, !PT ;  /* 0x0000000c15037209 */ /* 0x010fe20007800000 */
[----:B------:R-:W-:Y:S01]  /*3a780*/  FMUL R12, R26, c[0x0][0x188] ;  /* 0x000062001a0c7a20 */ /* 0x000fe20000400000 */
[----:B------:R-:W-:Y:S02]  /*3a790*/  HMMA.16816.F32 R4, R8, R22, R4 ;  /* 0x000000160804723c */ /* 0x000fe40000001804 */
[----:B------:R-:W-:Y:S02]  /*3a7a0*/  FMNMX R3, R27, R3, !PT ;  /* 0x000000031b037209 */ /* 0x000fe40007800000 */
[----:B------:R-:W-:-:S03]  /*3a7b0*/  FMNMX R2, R28, R2, !PT ;  /* 0x000000021c027209 */ /* 0x000fc60007800000 */
[----:B------:R-:W-:Y:S02]  /*3a7c0*/  FSEL R9, R12, -INF , !P0 ;  /* 0xff8000000c097808 */ /* 0x000fe40004000000 */
[----:B------:R-:W-:-:S03]  /*3a7d0*/  FMNMX R3, R24, R3, !PT ;  /* 0x0000000318037209 */ /* 0x000fc60007800000 */
[----:B------:R-:W-:Y:S01]  /*3a7e0*/  STL [R1+0x168], R9 ;  /* 0x0001680901007387 */ /* 0x000fe20000100800 */
[----:B------:R-:W3:Y:S02]  /*3a7f0*/  LDL.LU R24, [R1+0x90] ;  /* 0x0000900001187983 */ /* 0x000ee40000300800 */
[----:B------:R-:W4:Y:S01]  /*3a800*/  LDL.LU R28, [R1+0x94] ;  /* 0x00009400011c7983 */ /* 0x000f220000300800 */
[----:B------:R-:W-:Y:S02]  /*3a810*/  SHF.R.U64 R8, R0, 0x6, RZ ;  /* 0x0000000600087819 */ /* 0x000fe400000012ff */
[----:B--2---:R-:W-:Y:S02]  /*3a820*/  FMNMX R2, R29, R2, !PT ;  /* 0x000000021d027209 */ /* 0x004fe40007800000 */
[----:B------:R-:W2:Y:S01]  /*3a830*/  LDL.LU R29, [R1+0x1e10] ;  /* 0x001e1000011d7983 */ /* 0x000ea20000300800 */
[----:B------:R-:W-:Y:S01]  /*3a840*/  FMNMX R3, R25, R3, !PT ;  /* 0x0000000319037209 */ /* 0x000fe20007800000 */
[----:B------:R-:W-:Y:S01]  /*3a850*/  FMUL R12, R16, c[0x0][0x188] ;  /* 0x00006200100c7a20 */ /* 0x000fe20000400000 */
[----:B------:R-:W-:Y:S01]  /*3a860*/  SHF.R.U64 R10, R0, 0x5, RZ ;  /* 0x00000005000a7819 */ /* 0x000fe200000012ff */
[----:B0-----:R-:W-:Y:S01]  /*3a870*/  FMUL R13, R17, c[0x0][0x188] ;  /* 0x00006200110d7a20 */ /* 0x001fe20000400000 */
[----:B------:R-:W-:Y:S01]  /*3a880*/  LOP3.LUT P0, RZ, R8, 0x1, RZ, 0xc0, !PT ;  /* 0x0000000108ff7812 */ /* 0x000fe2000780c0ff */
[----:B------:R-:W0:Y:S04]  /*3a890*/  SHFL.BFLY PT, R9, R3, 0x2, 0x1f ;  /* 0x0c401f0003097f89 */ /* 0x000e2800000e0000 */
[----:B------:R-:W1:Y:S01]  /*3a8a0*/  SHFL.BFLY PT, R8, R2, 0x2, 0x1f ;  /* 0x0c401f0002087f89 */ /* 0x000e6200000e0000 */
[----:B------:R-:W-:Y:S01]  /*3a8b0*/  FSEL R14, R12, -INF , !P4 ;  /* 0xff8000000c0e7808 */ /* 0x000fe20006000000 */
[----:B------:R-:W-:-:S02]  /*3a8c0*/  LOP3.LUT P4, RZ, R10, 0x1, RZ, 0xc0, !PT ;  /* 0x000000010aff7812 */ /* 0x000fc4000788c0ff */
[----:B------:R-:W-:Y:S01]  /*3a8d0*/  FMUL R10, R18, c[0x0][0x188] ;  /* 0x00006200120a7a20 */ /* 0x000fe20000400000 */
[----:B------:R-:W-:Y:S02]  /*3a8e0*/  FSEL R12, R13, -INF , !P5 ;  /* 0xff8000000d0c7808 */ /* 0x000fe40006800000 */
[----:B------:R-:W-:Y:S01]  /*3a8f0*/  SHF.R.U64 R11, R0, 0x4, RZ ;  /* 0x00000004000b7819 */ /* 0x000fe200000012ff */
[----:B------:R-:W-:Y:S02]  /*3a900*/  STL [R1+0x2c], R14 ;  /* 0x00002c0e01007387 */ /* 0x000fe40000100800 */
[----:B------:R3:W-:Y:S01]  /*3a910*/  STL [R1+0x28], R12 ;  /* 0x0000280c01007387 */ /* 0x0007e20000100800 */
[----:B------:R-:W-:Y:S02]  /*3a920*/  FSEL R10, R10, -INF , !P2 ;  /* 0xff8000000a0a7808 */ /* 0x000fe40005000000 */
[----:B------:R-:W-:Y:S01]  /*3a930*/  LOP3.LUT P5, RZ, R11, 0x1, RZ, 0xc0, !PT ;  /* 0x000000010bff7812 */ /* 0x000fe200078ac0ff */
[----:B------:R-:W-:-:S02]  /*3a940*/  FMUL R13, R19, c[0x0][0x188] ;  /* 0x00006200130d7a20 */ /* 0x000fc40000400000 */
[----:B------:R-:W-:Y:S01]  /*3a950*/  FMUL R4, R4, c[0x0][0x188] ;  /* 0x0000620004047a20 */ /* 0x000fe20000400000 */
[C---:B------:R-:W-:Y:S01]  /*3a960*/  SHF.R.U64 R11, R0.reuse, 0x3, RZ ;  /* 0x00000003000b7819 */ /* 0x040fe200000012ff */
[----:B------:R0:W-:Y:S01]  /*3a970*/  STL [R1+0x18c], R10 ;  /* 0x00018c0a01007387 */ /* 0x0001e20000100800 */
[C---:B---3--:R-:W-:Y:S01]  /*3a980*/  SHF.R.U64 R12, R0.reuse, 0x2, RZ ;  /* 0x00000002000c7819 */ /* 0x048fe200000012ff */
[----:B------:R-:W-:Y:S01]  /*3a990*/  SHF.R.U64 R0, R0, 0x1, RZ ;  /* 0x0000000100007819 */ /* 0x000fe200000012ff */
[----:B------:R-:W-:Y:S01]  /*3a9a0*/  FSEL R25, R4, -INF , !P1 ;  /* 0xff80000004197808 */ /* 0x000fe20004800000 */
[----:B------:R-:W-:Y:S02]  /*3a9b0*/  FMUL R4, R5, c[0x0][0x188] ;  /* 0x0000620005047a20 */ /* 0x000fe40000400000 */
[----:B------:R-:W-:Y:S02]  /*3a9c0*/  LOP3.LUT P1, RZ, R0, 0x1, RZ, 0xc0, !PT ;  /* 0x0000000100ff7812 */ /* 0x000fe4000782c0ff */
[----:B0-----:R-:W-:Y:S01]  /*3a9d0*/  FSEL R10, R13, -INF , !P3 ;  /* 0xff8000000d0a7808 */ /* 0x001fe20005800000 */
[----:B------:R-:W-:-:S02]  /*3a9e0*/  FMUL R0, R6, c[0x0][0x188] ;  /* 0x0000620006007a20 */ /* 0x000fc40000400000 */
[----:B------:R-:W-:Y:S02]  /*3a9f0*/  FMUL R6, R24, c[0x0][0x188] ;  /* 0x0000620018067a20 */ /* 0x000fe40000400000 */
[----:B----4-:R-:W-:Y:S01]  /*3aa00*/  FMUL R5, R28, c[0x0][0x188] ;  /* 0x000062001c057a20 */ /* 0x010fe20000400000 */
[----:B------:R-:W-:Y:S01]  /*3aa10*/  STL [R1+0x188], R10 ;  /* 0x0001880a01007387 */ /* 0x000fe20000100800 */
[----:B------:R-:W-:Y:S02]  /*3aa20*/  STL [R1+0x24], R25 ;  /* 0x0000241901007387 */ /* 0x000fe40000100800 */
[----:B------:R-:W-:Y:S02]  /*3aa30*/  STL [R1+0x1dbc], R25 ;  /* 0x001dbc1901007387 */ /* 0x000fe40000100800 */
[----:B------:R-:W-:Y:S01]  /*3aa40*/  STL [R1+0x4], R6 ;  /* 0x0000040601007387 */ /* 0x000fe20000100800 */
[----:B------:R-:W-:Y:S01]  /*3aa50*/  FMNMX R3, R3, R9, !PT ;  /* 0x0000000903037209 */ /* 0x000fe20007800000 */
[----:B--2---:R-:W-:-:S05]  /*3aa60*/  FMUL R28, R29, c[0x0][0x188] ;  /* 0x000062001d1c7a20 */ /* 0x004fca0000400000 */
[----:B------:R-:W-:Y:S01]  /*3aa70*/  STL [R1+0x1d90], R28 ;  /* 0x001d901c01007387 */ /* 0x000fe20000100800 */
[----:B------:R1:W-:Y:S02]  /*3aa80*/  STL [R1+0x8], R5 ;  /* 0x0000080501007387 */ /* 0x0003e40000100800 */
[----:B------:R-:W-:Y:S01]  /*3aa90*/  STL [R1+0x1d80], R3 ;  /* 0x001d800301007387 */ /* 0x000fe20000100800 */
[----:B-1----:R-:W-:Y:S01]  /*3aaa0*/  FMNMX R5, R2, R8, !PT ;  /* 0x0000000802057209 */ /* 0x002fe20007800000 */
[----:B------:R-:W-:-:S04]  /*3aab0*/  FSEL R2, R4, -INF , !P0 ;  /* 0xff80000004027808 */ /* 0x000fc80004000000 */
[----:B------:R-:W-:Y:S01]  /*3aac0*/  STL [R1+0x1d88], R5 ;  /* 0x001d880501007387 */ /* 0x000fe20000100800 */
[----:B------:R-:W2:Y:S02]  /*3aad0*/  LDL R20, [R1+0x194] ;  /* 0x0001940001147983 */ /* 0x000ea40000100800 */
[----:B------:R-:W2:Y:S02]  /*3aae0*/  LDL R22, [R1+0x190] ;  /* 0x0001900001167983 */ /* 0x000ea40000100800 */
[----:B------:R-:W-:Y:S01]  /*3aaf0*/  STL [R1+0x20], R2 ;  /* 0x0000200201007387 */ /* 0x000fe20000100800 */
[----:B------:R-:W3:Y:S04]  /*3ab00*/  LDL R8, [R1+0x270] ;  /* 0x0002700001087983 */ /* 0x000ee80000100800 */
[----:B------:R-:W4:Y:S04]  /*3ab10*/  LDL R23, [R1+0x1c8] ;  /* 0x0001c80001177983 */ /* 0x000f280000100800 */
[----:B------:R-:W4:Y:S04]  /*3ab20*/  LDL R26, [R1+0x1c4] ;  /* 0x0001c400011a7983 */ /* 0x000f280000100800 */
[----:B------:R-:W2:Y:S04]  /*3ab30*/  LDL R27, [R1+0x1e4] ;  /* 0x0001e400011b7983 */ /* 0x000ea80000100800 */
[----:B------:R-:W2:Y:S04]  /*3ab40*/  LDL R24, [R1+0x1e0] ;  /* 0x0001e00001187983 */ /* 0x000ea80000100800 */
[----:B------:R-:W2:Y:S04]  /*3ab50*/  LDL R10, [R1+0x1fc] ;  /* 0x0001fc00010a7983 */ /* 0x000ea80000100800 */
[----:B---3--:R0:W-:Y:S01]  /*3ab60*/  STL [R1+0x1e0c], R8 ;  /* 0x001e0c0801007387 */ /* 0x0081e20000100800 */
[----:B------:R-:W3:Y:S03]  /*3ab70*/  LDL R9, [R1+0x280] ;  /* 0x0002800001097983 */ /* 0x000ee60000100800 */
[----:B0-----:R-:W2:Y:S04]  /*3ab80*/  LDL R8, [R1+0x20c] ;  /* 0x00020c0001087983 */ /* 0x001ea80000100800 */
[----:B---3--:R0:W-:Y:S01]  /*3ab90*/  STL [R1+0x1e08], R9 ;  /* 0x001e080901007387 */ /* 0x0081e20000100800 */
[----:B------:R-:W3:Y:S01]  /*3aba0*/  LDL R2, [R1+0x238] ;  /* 0x0002380001027983 */ /* 0x000ee20000100800 */
[----:B------:R-:W-:-:S02]  /*3abb0*/  LOP3.LUT P2, RZ, R11, 0x1, RZ, 0xc0, !PT ;  /* 0x000000010bff7812 */ /* 0x000fc4000784c0ff */
[----:B0-----:R-:W2:Y:S04]  /*3abc0*/  LDL R9, [R1+0x278] ;  /* 0x0002780001097983 */ /* 0x001ea80000100800 */
[----:B---3--:R0:W-:Y:S01]  /*3abd0*/  STL [R1+0x1e04], R2 ;  /* 0x001e040201007387 */ /* 0x0081e20000100800 */
[----:B------:R-:W3:Y:S03]  /*3abe0*/  LDL R11, [R1+0x244] ;  /* 0x00024400010b7983 */ /* 0x000ee60000100800 */
[----:B0-----:R-:W2:Y:S04]  /*3abf0*/  LDL R2, [R1+0x284] ;  /* 0x0002840001027983 */ /* 0x001ea80000100800 */
[----:B---3--:R0:W-:Y:S01]  /*3ac00*/  STL [R1+0x1e00], R11 ;  /* 0x001e000b01007387 */ /* 0x0081e20000100800 */
[----:B------:R-:W3:Y:S03]  /*3ac10*/  LDL R13, [R1+0x1a0] ;  /* 0x0001a000010d7983 */ /* 0x000ee60000100800 */
[----:B0-----:R-:W2:Y:S04]  /*3ac20*/  LDL R11, [R1+0x23c] ;  /* 0x00023c00010b7983 */ /* 0x001ea80000100800 */
[----:B---3--:R0:W-:Y:S04]  /*3ac30*/  STL [R1+0x1df8], R13 ;  /* 0x001df80d01007387 */ /* 0x0081e80000100800 */
[----:B0-----:R-:W3:Y:S01]  /*3ac40*/  LDL R13, [R1+0x29c] ;  /* 0x00029c00010d7983 */ /* 0x001ee20000100800 */
[----:B------:R-:W-:Y:S01]  /*3ac50*/  FMUL R7, R7, c[0x0][0x188] ;  /* 0x0000620007077a20 */ /* 0x000fe20000400000 */
[----:B------:R-:W-:-:S02]  /*3ac60*/  FSEL R3, R0, -INF , !P4 ;  /* 0xff80000000037808 */ /* 0x000fc40006000000 */
[----:B------:R-:W-:Y:S01]  /*3ac70*/  LOP3.LUT P3, RZ, R12, 0x1, RZ, 0xc0, !PT ;  /* 0x000000010cff7812 */ /* 0x000fe2000786c0ff */
[----:B--2---:R-:W-:Y:S01]  /*3ac80*/  FMNMX R12, R22, R20, !PT ;  /* 0x00000014160c7209 */ /* 0x004fe20007800000 */
[----:B------:R-:W-:Y:S02]  /*3ac90*/  FSEL R29, R7, -INF , !P5 ;  /* 0xff800000071d7808 */ /* 0x000fe40006800000 */
[----:B----4-:R-:W-:Y:S02]  /*3aca0*/  FMNMX R4, R26, R23, !PT ;  /* 0x000000171a047209 */ /* 0x010fe40007800000 */
[----:B------:R-:W-:Y:S02]  /*3acb0*/  FMNMX R6, R24, R27, !PT ;  /* 0x0000001b18067209 */ /* 0x000fe40007800000 */
[----:B------:R-:W-:Y:S01]  /*3acc0*/  FMNMX R10, R10, R8, !PT ;  /* 0x000000080a0a7209 */ /* 0x000fe20007800000 */
[----:B---3--:R0:W-:Y:S01]  /*3acd0*/  STL [R1+0x1dfc], R13 ;  /* 0x001dfc0d01007387 */ /* 0x0081e20000100800 */
[----:B------:R-:W2:Y:S02]  /*3ace0*/  LDL R14, [R1+0x130] ;  /* 0x00013000010e7983 */ /* 0x000ea40000100800 */
[----:B------:R-:W3:Y:S02]  /*3acf0*/  LDL R15, [R1+0x154] ;  /* 0x00015400010f7983 */ /* 0x000ee40000100800 */
[----:B------:R-:W4:Y:S01]  /*3ad00*/  LDL R5, [R1+0x2c8] ;  /* 0x0002c80001057983 */ /* 0x000f220000100800 */
[----:B------:R-:W4:Y:S04]  /*3ad10*/  LDL R28, [R1+0x30] ;  /* 0x00003000011c7983 */ /* 0x000f280000100800 */
[----:B------:R-:W2:Y:S04]  /*3ad20*/  LDL R25, [R1+0x300] ;  /* 0x0003000001197983 */ /* 0x000ea80000100800 */
[----:B------:R-:W2:Y:S04]  /*3ad30*/  LDL R16, [R1+0x168] ;  /* 0x0001680001107983 */ /* 0x000ea80000100800 */
[----:B------:R-:W2:Y:S04]  /*3ad40*/  LDL R19, [R1+0x200] ;  /* 0x0002000001137983 */ /* 0x000ea80000100800 */
[----:B0-----:R-:W2:Y:S04]  /*3ad50*/  LDL R13, [R1+0x28c] ;  /* 0x00028c00010d7983 */ /* 0x001ea80000100800 */
[----:B------:R-:W2:Y:S04]  /*3ad60*/  LDL R18, [R1+0x22c] ;  /* 0x00022c0001127983 */ /* 0x000ea80000100800 */
[----:B------:R-:W3:Y:S04]  /*3ad70*/  LDL R0, [R1+0x2c0] ;  /* 0x0002c00001007983 */ /* 0x000ee80000100800 */
[----:B------:R-:W2:Y:S04]  /*3ad80*/  LDL R7, [R1+0x174] ;  /* 0x0001740001077983 */ /* 0x000ea80000100800 */
[----:B------:R-:W2:Y:S04]  /*3ad90*/  LDL R17, [R1+0x224] ;  /* 0x0002240001117983 */ /* 0x000ea80000100800 */
[----:B------:R-:W2:Y:S04]  /*3ada0*/  LDL R21, [R1+0x27c] ;  /* 0x00027c0001157983 */ /* 0x000ea80000100800 */
[----:B------:R-:W2:Y:S04]  /*3adb0*/  LDL R20, [R1+0x288] ;  /* 0x0002880001147983 */ /* 0x000ea80000100800 */
[----:B------:R-:W2:Y:S01]  /*3adc0*/  LDL R22, [R1+0x2a0] ;  /* 0x0002a00001167983 */ /* 0x000ea20000100800 */
[----:B------:R-:W-:Y:S02]  /*3add0*/  STL [R1+0x170], R3 ;  /* 0x0001700301007387 */ /* 0x000fe40000100800 */
[----:B------:R0:W-:Y:S02]  /*3ade0*/  STL [R1+0x1dc0], R3 ;  /* 0x001dc00301007387 */ /* 0x0001e40000100800 */
[----:B------:R-:W2:Y:S01]  /*3adf0*/  LDL R23, [R1+0x2ac] ;  /* 0x0002ac0001177983 */ /* 0x000ea20000100800 */
[----:B------:R-:W2:Y:S04]  /*3ae00*/  LDL R26, [R1+0x2b0] ;  /* 0x0002b000011a7983 */ /* 0x000ea80000100800 */
[----:B------:R-:W2:Y:S04]  /*3ae10*/  LDL R27, [R1+0x1ac] ;  /* 0x0001ac00011b7983 */ /* 0x000ea80000100800 */
[----:B------:R-:W2:Y:S04]  /*3ae20*/  LDL R24, [R1+0x1e8] ;  /* 0x0001e80001187983 */ /* 0x000ea80000100800 */
[----:B0-----:R-:W2:Y:S01]  /*3ae30*/  LDL R3, [R1+0x2b8] ;  /* 0x0002b80001037983 */ /* 0x001ea20000100800 */
[----:B------:R-:W-:Y:S02]  /*3ae40*/  STL [R1+0x184], R29 ;  /* 0x0001841d01007387 */ /* 0x000fe40000100800 */
[----:B------:R0:W-:Y:S02]  /*3ae50*/  STL [R1+0x1d8c], R29 ;  /* 0x001d8c1d01007387 */ /* 0x0001e40000100800 */
[----:B0-----:R-:W2:Y:S01]  /*3ae60*/  LDL R29, [R1+0x2a4] ;  /* 0x0002a400011d7983 */ /* 0x001ea20000100800 */
[----:B------:R-:W2:Y:S02]  /*3ae70*/  LDL.LU R8, [R1+0x1e0c] ;  /* 0x001e0c0001087983 */ /* 0x000ea40000300800 */
[----:B--2---:R-:W-:-:S02]  /*3ae80*/  FMNMX R8, R8, R9, !PT ;  /* 0x0000000908087209 */ /* 0x004fc40007800000 */
[----:B------:R-:W2:Y:S02]  /*3ae90*/  LDL.LU R9, [R1+0x1e08] ;  /* 0x001e080001097983 */ /* 0x000ea40000300800 */
[----:B--2---:R-:W-:Y:S02]  /*3aea0*/  FMNMX R9, R9, R2, !PT ;  /* 0x0000000209097209 */ /* 0x004fe40007800000 */
[----:B------:R-:W2:Y:S02]  /*3aeb0*/  LDL.LU R2, [R1+0x1e04] ;  /* 0x001e040001027983 */ /* 0x000ea40000300800 */
[----:B--2---:R-:W-:Y:S02]  /*3aec0*/  FMNMX R2, R2, R11, !PT ;  /* 0x0000000b02027209 */ /* 0x004fe40007800000 */
[----:B------:R-:W2:Y:S02]  /*3aed0*/  LDL.LU R11, [R1+0x1e00] ;  /* 0x001e0000010b7983 */ /* 0x000ea40000300800 */
[----:B--2---:R-:W-:-:S02]  /*3aee0*/  FMNMX R11, R11, R13, !PT ;  /* 0x0000000d0b0b7209 */ /* 0x004fc40007800000 */
[----:B------:R-:W2:Y:S01]  /*3aef0*/  LDL.LU R13, [R1+0x1dfc] ;  /* 0x001dfc00010d7983 */ /* 0x000ea20000300800 */
[----:B---3--:R-:W-:Y:S02]  /*3af00*/  FMNMX R15, R15, R0, !PT ;  /* 0x000000000f0f7209 */ /* 0x008fe40007800000 */
[----:B------:R-:W-:Y:S02]  /*3af10*/  FMNMX R16, R16, R25, !PT ;  /* 0x0000001910107209 */ /* 0x000fe40007800000 */
[----:B------:R-:W-:Y:S02]  /*3af20*/  FMNMX R12, R19, R12, !PT ;  /* 0x0000000c130c7209 */ /* 0x000fe40007800000 */
[----:B--2---:R-:W-:Y:S02]  /*3af30*/  FMNMX R7, R7, R13, !PT ;  /* 0x0000000d07077209 */ /* 0x004fe40007800000 */
[----:B------:R-:W2:Y:S01]  /*3af40*/  LDL.LU R13, [R1+0x1df8] ;  /* 0x001df800010d7983 */ /* 0x000ea20000300800 */
[----:B------:R-:W-:-:S02]  /*3af50*/  FMNMX R4, R18, R4, !PT ;  /* 0x0000000412047209 */ /* 0x000fc40007800000 */
[----:B------:R-:W-:Y:S01]  /*3af60*/  FMNMX R6, R17, R6, !PT ;  /* 0x0000000611067209 */ /* 0x000fe20007800000 */
[----:B------:R0:W-:Y:S01]  /*3af70*/  STL [R1+0x1df4], R15 ;  /* 0x001df40f01007387 */ /* 0x0001e20000100800 */
[----:B------:R-:W-:Y:S01]  /*3af80*/  FMNMX R10, R21, R10, !PT ;  /* 0x0000000a150a7209 */ /* 0x000fe20007800000 */
[----:B------:R1:W-:Y:S01]  /*3af90*/  STL [R1+0x1df0], R16 ;  /* 0x001df01001007387 */ /* 0x0003e20000100800 */
[----:B------:R-:W-:Y:S01]  /*3afa0*/  FMNMX R8, R20, R8, !PT ;  /* 0x0000000814087209 */ /* 0x000fe20007800000 */
[----:B------:R3:W-:Y:S01]  /*3afb0*/  STL [R1+0x1dec], R12 ;  /* 0x001dec0c01007387 */ /* 0x0007e20000100800 */
[----:B------:R-:W-:Y:S01]  /*3afc0*/  FMNMX R9, R22, R9, !PT ;  /* 0x0000000916097209 */ /* 0x000fe20007800000 */
[----:B------:R1:W-:Y:S01]  /*3afd0*/  STL [R1+0x1de8], R4 ;  /* 0x001de80401007387 */ /* 0x0003e20000100800 */
[----:B------:R-:W-:Y:S01]  /*3afe0*/  FMNMX R2, R23, R2, !PT ;  /* 0x0000000217027209 */ /* 0x000fe20007800000 */
[----:B------:R4:W-:Y:S02]  /*3aff0*/  STL [R1+0x1de4], R6 ;  /* 0x001de40601007387 */ /* 0x0009e40000100800 */
[----:B------:R4:W-:Y:S01]  /*3b000*/  STL [R1+0x1de0], R10 ;  /* 0x001de00a01007387 */ /* 0x0009e20000100800 */
[----:B------:R4:W-:Y:S01]  /*3b010*/  STL [R1+0x1ddc], R8 ;  /* 0x001ddc0801007387 */ /* 0x0009e20000100800 */
[----:B------:R4:W-:Y:S02]  /*3b020*/  STL [R1+0x1dd8], R9 ;  /* 0x001dd80901007387 */ /* 0x0009e40000100800 */
[----:B------:R4:W-:Y:S01]  /*3b030*/  STL [R1+0x1dd4], R2 ;  /* 0x001dd40201007387 */ /* 0x0009e20000100800 */
[----:B------:R-:W-:Y:S01]  /*3b040*/  FMNMX R7, R27, R7, !PT ;  /* 0x000000071b077209 */ /* 0x000fe20007800000 */
[----:B0-----:R-:W2:Y:S04]  /*3b050*/  LDL R15, [R1+0x150] ;  /* 0x00015000010f7983 */ /* 0x001ea80000100800 */
[----:B------:R-:W2:Y:S04]  /*3b060*/  LDL R27, [R1+0x138] ;  /* 0x00013800011b7983 */ /* 0x000ea80000100800 */
[----:B-1----:R-:W2:Y:S04]  /*3b070*/  LDL R16, [R1+0x2c] ;  /* 0x00002c0001107983 */ /* 0x002ea80000100800 */
[----:B---3--:R-:W3:Y:S04]  /*3b080*/  LDL R12, [R1+0x18c] ;  /* 0x00018c00010c7983 */ /* 0x008ee80000100800 */
[----:B------:R-:W3:Y:S04]  /*3b090*/  LDL R4, [R1+0x274] ;  /* 0x0002740001047983 */ /* 0x000ee80000100800 */
[----:B----4-:R-:W4:Y:S04]  /*3b0a0*/  LDL R6, [R1+0x290] ;  /* 0x0002900001067983 */ /* 0x010f280000100800 */
[----:B------:R-:W3:Y:S04]  /*3b0b0*/  LDL R10, [R1+0x294] ;  /* 0x00029400010a7983 */ /* 0x000ee80000100800 */
[----:B------:R-:W3:Y:S04]  /*3b0c0*/  LDL R8, [R1+0x298] ;  /* 0x0002980001087983 */ /* 0x000ee80000100800 */
[----:B------:R-:W3:Y:S04]  /*3b0d0*/  LDL R9, [R1+0x2a8] ;  /* 0x0002a80001097983 */ /* 0x000ee80000100800 */
[----:B------:R-:W3:Y:S04]  /*3b0e0*/  LDL R2, [R1+0x2b4] ;  /* 0x0002b40001027983 */ /* 0x000ee80000100800 */
[----:B------:R-:W3:Y:S01]  /*3b0f0*/  LDL R20, [R1+0x2bc] ;  /* 0x0002bc0001147983 */ /* 0x000ee20000100800 */
[----:B------:R-:W-:-:S02]  /*3b100*/  FMNMX R14, R14, R3, !PT ;  /* 0x000000030e0e7209 */ /* 0x000fc40007800000 */
[----:B--2---:R-:W-:-:S04]  /*3b110*/  FMNMX R13, R13, R29, !PT ;  /* 0x0000001d0d0d7209 */ /* 0x004fc80007800000 */
[----:B------:R-:W-:Y:S02]  /*3b120*/  FMNMX R13, R24, R13, !PT ;  /* 0x0000000d180d7209 */ /* 0x000fe40007800000 */
[----:B------:R-:W2:Y:S03]  /*3b130*/  LDL R24, [R1+0x2c4] ;  /* 0x0002c40001187983 */ /* 0x000ea60000100800 */
[----:B------:R0:W-:Y:S02]  /*3b140*/  STL [R1+0x1dd0], R13 ;  /* 0x001dd00d01007387 */ /* 0x0001e40000100800 */
[----:B------:R-:W2:Y:S01]  /*3b150*/  LDL R3, [R1+0x28] ;  /* 0x0000280001037983 */ /* 0x000ea20000100800 */
[----:B0-----:R-:W3:Y:S04]  /*3b160*/  LDL R13, [R1+0x1b0] ;  /* 0x0001b000010d7983 */ /* 0x001ee80000100800 */
[----:B--2---:R0:W-:Y:S04]  /*3b170*/  STL [R1+0x1dc4], R3 ;  /* 0x001dc40301007387 */ /* 0x0041e80000100800 */
[----:B0-----:R-:W2:Y:S04]  /*3b180*/  LDL R3, [R1+0x134] ;  /* 0x0001340001037983 */ /* 0x001ea80000100800 */
[----:B--2---:R0:W-:Y:S04]  /*3b190*/  STL [R1+0x1dc8], R3 ;  /* 0x001dc80301007387 */ /* 0x0041e80000100800 */
[----:B0-----:R-:W2:Y:S01]  /*3b1a0*/  LDL R3, [R1+0x13c] ;  /* 0x00013c0001037983 */ /* 0x001ea20000100800 */
[----:B------:R-:W-:-:S02]  /*3b1b0*/  FMNMX R0, R28, R5, !PT ;  /* 0x000000051c007209 */ /* 0x000fc40007800000 */
[----:B------:R-:W-:Y:S02]  /*3b1c0*/  FMNMX R11, R26, R11, !PT ;  /* 0x0000000b1a0b7209 */ /* 0x000fe40007800000 */
[----:B------:R-:W-:Y:S01]  /*3b1d0*/  FMNMX R14, R15, R14, !PT ;  /* 0x0000000e0f0e7209 */ /* 0x000fe20007800000 */
[----:B--2---:R0:W-:Y:S01]  /*3b1e0*/  STL [R1+0x1dcc], R3 ;  /* 0x001dcc0301007387 */ /* 0x0041e20000100800 */
[----:B------:R-:W2:Y:S02]  /*3b1f0*/  LDL R25, [R1+0x188] ;  /* 0x0001880001197983 */ /* 0x000ea40000100800 */
[----:B------:R-:W2:Y:S02]  /*3b200*/  LDL R26, [R1+0x54] ;  /* 0x00005400011a7983 */ /* 0x000ea40000100800 */
[----:B------:R-:W2:Y:S01]  /*3b210*/  LDL R29, [R1+0x4c] ;  /* 0x00004c00011d7983 */ /* 0x000ea20000100800 */
[----:B------:R-:W2:Y:S04]  /*3b220*/  LDL R5, [R1+0x44] ;  /* 0x0000440001057983 */ /* 0x000ea80000100800 */
[----:B------:R-:W2:Y:S04]  /*3b230*/  LDL R28, [R1+0x74] ;  /* 0x00007400011c7983 */ /* 0x000ea80000100800 */
[----:B------:R-:W2:Y:S04]  /*3b240*/  LDL R19, [R1+0x50] ;  /* 0x0000500001137983 */ /* 0x000ea80000100800 */
[----:B------:R-:W2:Y:S04]  /*3b250*/  LDL R18, [R1+0x16c] ;  /* 0x00016c0001127983 */ /* 0x000ea80000100800 */
[----:B0-----:R-:W2:Y:S04]  /*3b260*/  LDL R3, [R1+0x1ec] ;  /* 0x0001ec0001037983 */ /* 0x001ea80000100800 */
[----:B------:R-:W2:Y:S04]  /*3b270*/  LDL R17, [R1+0x1a8] ;  /* 0x0001a80001117983 */ /* 0x000ea80000100800 */
[----:B------:R-:W2:Y:S04]  /*3b280*/  LDL R21, [R1+0x148] ;  /* 0x0001480001157983 */ /* 0x000ea80000100800 */
[----:B------:R-:W2:Y:S04]  /*3b290*/  LDL R22, [R1+0x1b4] ;  /* 0x0001b40001167983 */ /* 0x000ea80000100800 */
[----:B------:R-:W2:Y:S01]  /*3b2a0*/  LDL R23, [R1+0x208] ;  /* 0x0002080001177983 */ /* 0x000ea20000100800 */
[----:B------:R-:W2:Y:S01]  /*3b2b0*/  LDL.LU R15, [R1+0x1df4] ;  /* 0x001df400010f7983 */ /* 0x000ea20000300800 */
[----:B------:R-:W-:-:S02]  /*3b2c0*/  FMNMX R0, R16, R0, !PT ;  /* 0x0000000010007209 */ /* 0x000fc40007800000 */
[----:B--2---:R-:W-:Y:S02]  /*3b2d0*/  FMNMX R15, R27, R15, !PT ;  /* 0x0000000f1b0f7209 */ /* 0x004fe40007800000 */
[----:B------:R-:W2:Y:S01]  /*3b2e0*/  LDL R27, [R1+0x11c] ;  /* 0x00011c00011b7983 */ /* 0x000ea20000100800 */
[----:B------:R-:W3:Y:S02]  /*3b2f0*/  LDL.LU R16, [R1+0x1df0] ;  /* 0x001df00001107983 */ /* 0x000ee40000300800 */
[----:B---3--:R-:W-:Y:S02]  /*3b300*/  FMNMX R16, R12, R16, !PT ;  /* 0x000000100c107209 */ /* 0x008fe40007800000 */
[----:B------:R-:W3:Y:S02]  /*3b310*/  LDL.LU R12, [R1+0x1dec] ;  /* 0x001dec00010c7983 */ /* 0x000ee40000300800 */
[----:B---3--:R-:W-:Y:S02]  /*3b320*/  FMNMX R12, R4, R12, !PT ;  /* 0x0000000c040c7209 */ /* 0x008fe40007800000 */
[----:B------:R-:W4:Y:S02]  /*3b330*/  LDL.LU R4, [R1+0x1de8] ;  /* 0x001de80001047983 */ /* 0x000f240000300800 */
[----:B----4-:R-:W-:-:S02]  /*3b340*/  FMNMX R4, R6, R4, !PT ;  /* 0x0000000406047209 */ /* 0x010fc40007800000 */
[----:B------:R-:W3:Y:S02]  /*3b350*/  LDL.LU R6, [R1+0x1de4] ;  /* 0x001de40001067983 */ /* 0x000ee40000300800 */
[----:B---3--:R-:W-:Y:S02]  /*3b360*/  FMNMX R6, R10, R6, !PT ;  /* 0x000000060a067209 */ /* 0x008fe40007800000 */
[----:B------:R-:W3:Y:S02]  /*3b370*/  LDL.LU R10, [R1+0x1de0] ;  /* 0x001de000010a7983 */ /* 0x000ee40000300800 */
[----:B---3--:R-:W-:Y:S02]  /*3b380*/  FMNMX R10, R8, R10, !PT ;  /* 0x0000000a080a7209 */ /* 0x008fe40007800000 */
[----:B------:R-:W3:Y:S02]  /*3b390*/  LDL.LU R8, [R1+0x1ddc] ;  /* 0x001ddc0001087983 */ /* 0x000ee40000300800 */
[----:B---3--:R-:W-:-:S02]  /*3b3a0*/  FMNMX R8, R9, R8, !PT ;  /* 0x0000000809087209 */ /* 0x008fc40007800000 */
[----:B------:R-:W3:Y:S02]  /*3b3b0*/  LDL.LU R9, [R1+0x1dd8] ;  /* 0x001dd80001097983 */ /* 0x000ee40000300800 */
[----:B---3--:R-:W-:Y:S02]  /*3b3c0*/  FMNMX R9, R2, R9, !PT ;  /* 0x0000000902097209 */ /* 0x008fe40007800000 */
[----:B------:R-:W3:Y:S01]  /*3b3d0*/  LDL.LU R2, [R1+0x1dd4] ;  /* 0x001dd40001027983 */ /* 0x000ee20000300800 */
[----:B------:R-:W-:Y:S02]  /*3b3e0*/  FMNMX R11, R24, R11, !PT ;  /* 0x0000000b180b7209 */ /* 0x000fe40007800000 */
[----:B------:R-:W4:Y:S01]  /*3b3f0*/  LDL R24, [R1+0x114] ;  /* 0x0001140001187983 */ /* 0x000f220000100800 */
[----:B------:R-:W-:Y:S02]  /*3b400*/  FMNMX R7, R13, R7, !PT ;  /* 0x000000070d077209 */ /* 0x000fe40007800000 */
[----:B---3--:R-:W-:-:S02]  /*3b410*/  FMNMX R2, R20, R2, !PT ;  /* 0x0000000214027209 */ /* 0x008fc40007800000 */
[----:B------:R-:W3:Y:S01]  /*3b420*/  LDL R20, [R1+0xac] ;  /* 0x0000ac0001147983 */ /* 0x000ee20000100800 */
[----:B------:R-:W2:Y:S02]  /*3b430*/  LDL.LU R13, [R1+0x1dd0] ;  /* 0x001dd000010d7983 */ /* 0x000ea40000300800 */
[----:B--2---:R-:W-:Y:S02]  /*3b440*/  FMNMX R13, R3, R13, !PT ;  /* 0x0000000d030d7209 */ /* 0x004fe40007800000 */
[----:B------:R-:W2:Y:S02]  /*3b450*/  LDL.LU R3, [R1+0x1dcc] ;  /* 0x001dcc0001037983 */ /* 0x000ea40000300800 */
[----:B--2---:R-:W-:Y:S02]  /*3b460*/  FMNMX R14, R3, R14, !PT ;  /* 0x0000000e030e7209 */ /* 0x004fe40007800000 */
[----:B------:R-:W2:Y:S02]  /*3b470*/  LDL.LU R3, [R1+0x1dc8] ;  /* 0x001dc80001037983 */ /* 0x000ea40000300800 */
[----:B--2---:R-:W-:-:S02]  /*3b480*/  FMNMX R15, R3, R15, !PT ;  /* 0x0000000f030f7209 */ /* 0x004fc40007800000 */
[----:B------:R-:W2:Y:S01]  /*3b490*/  LDL.LU R3, [R1+0x1dc4] ;  /* 0x001dc40001037983 */ /* 0x000ea20000300800 */
[----:B------:R-:W-:Y:S02]  /*3b4a0*/  FMNMX R16, R25, R16, !PT ;  /* 0x0000001019107209 */ /* 0x000fe40007800000 */
[----:B------:R-:W-:Y:S02]  /*3b4b0*/  FMNMX R12, R26, R12, !PT ;  /* 0x0000000c1a0c7209 */ /* 0x000fe40007800000 */
[----:B--2---:R-:W-:Y:S02]  /*3b4c0*/  FMNMX R0, R3, R0, !PT ;  /* 0x0000000003007209 */ /* 0x004fe40007800000 */
[----:B------:R-:W2:Y:S01]  /*3b4d0*/  LDL.LU R3, [R1+0x1dc0] ;  /* 0x001dc00001037983 */ /* 0x000ea20000300800 */
[----:B------:R-:W2:Y:S02]  /*3b4e0*/  LDL.LU R25, [R1+0x1dbc] ;  /* 0x001dbc0001197983 */ /* 0x000ea40000300800 */
[----:B------:R-:W2:Y:S01]  /*3b4f0*/  LDL.LU R26, [R1+0x1db8] ;  /* 0x001db800011a7983 */ /* 0x000ea20000300800 */
[----:B------:R-:W-:-:S02]  /*3b500*/  FMNMX R14, R27, R14, !PT ;  /* 0x0000000e1b0e7209 */ /* 0x000fc40007800000 */
[----:B------:R-:W-:Y:S02]  /*3b510*/  FMNMX R4, R29, R4, !PT ;  /* 0x000000041d047209 */ /* 0x000fe40007800000 */
[----:B------:R-:W-:Y:S02]  /*3b520*/  FMNMX R11, R21, R11, !PT ;  /* 0x0000000b150b7209 */ /* 0x000fe40007800000 */
[----:B------:R-:W-:Y:S02]  /*3b530*/  FMNMX R7, R22, R7, !PT ;  /* 0x0000000716077209 */ /* 0x000fe40007800000 */
[----:B------:R-:W-:Y:S01]  /*3b540*/  FMNMX R13, R23, R13, !PT ;  /* 0x0000000d170d7209 */ /* 0x000fe20007800000 */
[----:B------:R-:W2:Y:S04]  /*3b550*/  LDL R21, [R1+0x164] ;  /* 0x0001640001157983 */ /* 0x000ea80000100800 */
[----:B------:R-:W2:Y:S04]  /*3b560*/  LDL R22, [R1+0x1a4] ;  /* 0x0001a40001167983 */ /* 0x000ea80000100800 */
[----:B------:R-:W2:Y:S01]  /*3b570*/  LDL R23, [R1+0x1d8] ;  /* 0x0001d80001177983 */ /* 0x000ea20000100800 */
[----:B------:R0:W-:Y:S01]  /*3b580*/  STL [R1+0x1db4], R14 ;  /* 0x001db40e01007387 */ /* 0x0001e20000100800 */
[----:B----4-:R-:W-:-:S02]  /*3b590*/  FMNMX R4, R24, R4, !PT ;  /* 0x0000000418047209 */ /* 0x010fc40007800000 */
[----:B------:R-:W-:Y:S02]  /*3b5a0*/  FMNMX R2, R17, R2, !PT ;  /* 0x0000000211027209 */ /* 0x000fe40007800000 */
[----:B---3--:R-:W-:Y:S02]  /*3b5b0*/  FMNMX R12, R20, R12, !PT ;  /* 0x0000000c140c7209 */ /* 0x008fe40007800000 */
[----:B--2---:R-:W-:Y:S02]  /*3b5c0*/  FMNMX R15, R26, R15, !PT ;  /* 0x0000000f1a0f7209 */ /* 0x004fe40007800000 */
[----:B------:R-:W-:Y:S02]  /*3b5d0*/  FMNMX R0, R25, R0, !PT ;  /* 0x0000000019007209 */ /* 0x000fe40007800000 */
[----:B------:R-:W-:Y:S01]  /*3b5e0*/  FMNMX R27, R3, R16, !PT ;  /* 0x00000010031b7209 */ /* 0x000fe20007800000 */
[----:B------:R1:W-:Y:S01]  /*3b5f0*/  STL [R1+0x1db0], R15 ;  /* 0x001db00f01007387 */ /* 0x0003e20000100800 */
[----:B------:R-:W2:Y:S02]  /*3b600*/  LDL R26, [R1+0x1f4] ;  /* 0x0001f400011a7983 */ /* 0x000ea40000100800 */
[----:B------:R-:W3:Y:S02]  /*3b610*/  LDL R25, [R1+0x220] ;  /* 0x0002200001197983 */ /* 0x000ee40000100800 */
[----:B------:R-:W-:Y:S01]  /*3b620*/  STL [R1+0x1d98], R0 ;  /* 0x001d980001007387 */ /* 0x000fe20000100800 */
[----:B------:R4:W-:Y:S01]  /*3b630*/  STL [R1+0x1d9c], R27 ;  /* 0x001d9c1b01007387 */ /* 0x0009e20000100800 */
[----:B------:R-:W2:Y:S02]  /*3b640*/  LDL R17, [R1+0x144] ;  /* 0x0001440001117983 */ /* 0x000ea40000100800 */
[----:B------:R-:W2:Y:S02]  /*3b650*/  LDL R24, [R1+0x1b8] ;  /* 0x0001b80001187983 */ /* 0x000ea40000100800 */
[----:B0-----:R-:W2:Y:S01]  /*3b660*/  LDL R14, [R1+0x2cc] ;  /* 0x0002cc00010e7983 */ /* 0x001ea20000100800 */
[----:B------:R-:W2:Y:S04]  /*3b670*/  LDL R20, [R1+0x120] ;  /* 0x0001200001147983 */ /* 0x000ea80000100800 */
[----:B-1----:R-:W2:Y:S01]  /*3b680*/  LDL R15, [R1+0x10c] ;  /* 0x00010c00010f7983 */ /* 0x002ea20000100800 */
[----:B------:R0:W-:Y:S03]  /*3b690*/  STL [R1+0x1dac], R4 ;  /* 0x001dac0401007387 */ /* 0x0001e60000100800 */
[----:B----4-:R-:W4:Y:S04]  /*3b6a0*/  LDL R27, [R1+0x1f8] ;  /* 0x0001f800011b7983 */ /* 0x010f280000100800 */
[----:B0-----:R-:W2:Y:S04]  /*3b6b0*/  LDL R4, [R1+0xb0] ;  /* 0x0000b00001047983 */ /* 0x001ea80000100800 */
[----:B----4-:R0:W-:Y:S04]  /*3b6c0*/  STL [R1+0x1da0], R27 ;  /* 0x001da01b01007387 */ /* 0x0101e80000100800 */
[----:B0-----:R-:W4:Y:S01]  /*3b6d0*/  LDL R27, [R1+0x1dc] ;  /* 0x0001dc00011b7983 */ /* 0x001f220000100800 */
[----:B------:R-:W-:-:S02]  /*3b6e0*/  FMNMX R6, R5, R6, !PT ;  /* 0x0000000605067209 */ /* 0x000fc40007800000 */
[----:B------:R-:W-:Y:S02]  /*3b6f0*/  FMNMX R10, R28, R10, !PT ;  /* 0x0000000a1c0a7209 */ /* 0x000fe40007800000 */
[----:B------:R-:W-:Y:S01]  /*3b700*/  FMNMX R8, R19, R8, !PT ;  /* 0x0000000813087209 */ /* 0x000fe20007800000 */
[----:B----4-:R0:W-:Y:S04]  /*3b710*/  STL [R1+0x1da4], R27 ;  /* 0x001da41b01007387 */ /* 0x0101e80000100800 */
[----:B0-----:R-:W4:Y:S01]  /*3b720*/  LDL R27, [R1+0x1c0] ;  /* 0x0001c000011b7983 */ /* 0x001f220000100800 */
[----:B------:R-:W-:Y:S02]  /*3b730*/  FMNMX R9, R18, R9, !PT ;  /* 0x0000000912097209 */ /* 0x000fe40007800000 */
[----:B------:R-:W-:-:S02]  /*3b740*/  FMNMX R6, R21, R6, !PT ;  /* 0x0000000615067209 */ /* 0x000fc40007800000 */
[----:B------:R-:W-:Y:S02]  /*3b750*/  FMNMX R10, R22, R10, !PT ;  /* 0x0000000a160a7209 */ /* 0x000fe40007800000 */
[----:B------:R-:W-:Y:S02]  /*3b760*/  FMNMX R8, R23, R8, !PT ;  /* 0x0000000817087209 */ /* 0x000fe40007800000 */
[----:B--2---:R-:W-:Y:S02]  /*3b770*/  FMNMX R9, R26, R9, !PT ;  /* 0x000000091a097209 */ /* 0x004fe40007800000 */
[----:B---3--:R-:W-:Y:S02]  /*3b780*/  FMNMX R2, R25, R2, !PT ;  /* 0x0000000219027209 */ /* 0x008fe40007800000 */
[----:B------:R-:W-:Y:S02]  /*3b790*/  FMNMX R11, R17, R11, !PT ;  /* 0x0000000b110b7209 */ /* 0x000fe40007800000 */
[----:B------:R-:W-:-:S02]  /*3b7a0*/  FMNMX R7, R24, R7, !PT ;  /* 0x0000000718077209 */ /* 0x000fc40007800000 */
[----:B------:R-:W-:Y:S01]  /*3b7b0*/  FMNMX R13, R14, R13, !PT ;  /* 0x0000000d0e0d7209 */ /* 0x000fe20007800000 */
[----:B----4-:R0:W-:Y:S01]  /*3b7c0*/  STL [R1+0x1da8], R27 ;  /* 0x001da81b01007387 */ /* 0x0101e20000100800 */
[----:B------:R-:W2:Y:S02]  /*3b7d0*/  LDL R5, [R1+0x230] ;  /* 0x0002300001057983 */ /* 0x000ea40000100800 */
[----:B------:R-:W3:Y:S02]  /*3b7e0*/  LDL R28, [R1+0x12c] ;  /* 0x00012c00011c7983 */ /* 0x000ee40000100800 */
[----:B------:R-:W4:Y:S01]  /*3b7f0*/  LDL R29, [R1+0x180] ;  /* 0x00018000011d7983 */ /* 0x000f220000100800 */
        /* <DEDUP_REMOVED lines=8> */
[----:B------:R-:W2:Y:S04]  /*3b880*/  LDL R22, [R1+0x228] ;  /* 0x0002280001167983 */ /* 0x000ea80000100800 */
[----:B------:R-:W2:Y:S04]  /*3b890*/  LDL R18, [R1+0x234] ;  /* 0x0002340001127983 */ /* 0x000ea80000100800 */
[----:B------:R-:W2:Y:S04]  /*3b8a0*/  LDL R25, [R1+0x140] ;  /* 0x0001400001197983 */ /* 0x000ea80000100800 */
[----:B------:R-:W2:Y:S04]  /*3b8b0*/  LDL R17, [R1+0x19c] ;  /* 0x00019c0001117983 */ /* 0x000ea80000100800 */
[----:B------:R-:W2:Y:S01]  /*3b8c0*/  LDL R24, [R1+0x158] ;  /* 0x0001580001187983 */ /* 0x000ea20000100800 */
[----:B------:R-:W2:Y:S02]  /*3b8d0*/  LDL.LU R14, [R1+0x1db4] ;  /* 0x001db400010e7983 */ /* 0x000ea40000300800 */
[----:B--2---:R-:W-:-:S02]  /*3b8e0*/  FMNMX R14, R15, R14, !PT ;  /* 0x0000000e0f0e7209 */ /* 0x004fc40007800000 */
[----:B------:R-:W2:Y:S01]  /*3b8f0*/  LDL.LU R15, [R1+0x1db0] ;  /* 0x001db000010f7983 */ /* 0x000ea20000300800 */
[----:B------:R-:W-:Y:S02]  /*3b900*/  FMNMX R12, R4, R12, !PT ;  /* 0x0000000c040c7209 */ /* 0x000fe40007800000 */
[----:B--2---:R-:W-:Y:S02]  /*3b910*/  FMNMX R15, R20, R15, !PT ;  /* 0x0000000f140f7209 */ /* 0x004fe40007800000 */
[----:B------:R-:W2:Y:S01]  /*3b920*/  LDL R20, [R1+0x178] ;  /* 0x0001780001147983 */ /* 0x000ea20000100800 */
[----:B------:R-:W2:Y:S02]  /*3b930*/  LDL.LU R4, [R1+0x1dac] ;  /* 0x001dac0001047983 */ /* 0x000ea40000300800 */
[----:B--2---:R-:W-:Y:S02]  /*3b940*/  FMNMX R4, R27, R4, !PT ;  /* 0x000000041b047209 */ /* 0x004fe40007800000 */
[----:B------:R-:W2:Y:S02]  /*3b950*/  LDL.LU R27, [R1+0x1da8] ;  /* 0x001da800011b7983 */ /* 0x000ea40000300800 */
[----:B--2---:R-:W-:-:S02]  /*3b960*/  FMNMX R6, R27, R6, !PT ;  /* 0x000000061b067209 */ /* 0x004fc40007800000 */
[----:B------:R-:W2:Y:S02]  /*3b970*/  LDL.LU R27, [R1+0x1da4] ;  /* 0x001da400011b7983 */ /* 0x000ea40000300800 */
[----:B--2---:R-:W-:Y:S02]  /*3b980*/  FMNMX R10, R27, R10, !PT ;  /* 0x0000000a1b0a7209 */ /* 0x004fe40007800000 */
[----:B------:R-:W2:Y:S01]  /*3b990*/  LDL.LU R27, [R1+0x1da0] ;  /* 0x001da000011b7983 */ /* 0x000ea20000300800 */
[----:B---3--:R-:W-:Y:S02]  /*3b9a0*/  FMNMX R2, R28, R2, !PT ;  /* 0x000000021c027209 */ /* 0x008fe40007800000 */
[----:B------:R-:W-:Y:S02]  /*3b9b0*/  FMNMX R9, R5, R9, !PT ;  /* 0x0000000905097209 */ /* 0x000fe40007800000 */
[----:B----4-:R-:W-:Y:S02]  /*3b9c0*/  FMNMX R11, R29, R11, !PT ;  /* 0x0000000b1d0b7209 */ /* 0x010fe40007800000 */
[----:B------:R-:W-:-:S02]  /*3b9d0*/  FMNMX R7, R0, R7, !PT ;  /* 0x0000000700077209 */ /* 0x000fc40007800000 */
[----:B--2---:R-:W-:Y:S02]  /*3b9e0*/  FMNMX R8, R27, R8, !PT ;  /* 0x000000081b087209 */ /* 0x004fe40007800000 */
[----:B------:R-:W2:Y:S01]  /*3b9f0*/  LDL.LU R27, [R1+0x1d9c] ;  /* 0x001d9c00011b7983 */ /* 0x000ea20000300800 */
[----:B------:R-:W3:Y:S02]  /*3ba00*/  LDL R28, [R1+0xec] ;  /* 0x0000ec00011c7983 */ /* 0x000ee40000100800 */
[----:B------:R-:W4:Y:S02]  /*3ba10*/  LDL.LU R5, [R1+0x4] ;  /* 0x0000040001057983 */ /* 0x000f240000300800 */
[----:B------:R-:W2:Y:S01]  /*3ba20*/  LDL R29, [R1+0x20] ;  /* 0x00002000011d7983 */ /* 0x000ea20000100800 */
[----:B------:R-:W2:Y:S01]  /*3ba30*/  LDL.LU R0, [R1+0x1d98] ;  /* 0x001d980001007983 */ /* 0x000ea20000300800 */
[----:B------:R-:W-:Y:S01]  /*3ba40*/  FMNMX R14, R16, R14, !PT ;  /* 0x0000000e100e7209 */ /* 0x000fe20007800000 */
[----:B------:R-:W-:Y:S01]  /*3ba50*/  FMNMX R16, R3, R15, !PT ;  /* 0x0000000f03107209 */ /* 0x000fe20007800000 */
[----:B------:R-:W-:-:S02]  /*3ba60*/  FMNMX R13, R21, R13, !PT ;  /* 0x0000000d150d7209 */ /* 0x000fc40007800000 */
[----:B------:R-:W4:Y:S01]  /*3ba70*/  LDL.LU R21, [R1+0x1d94] ;  /* 0x001d940001157983 */ /* 0x000f220000300800 */
[----:B------:R-:W4:Y:S02]  /*3ba80*/  LDL R15, [R1+0x1bc] ;  /* 0x0001bc00010f7983 */ /* 0x000f240000100800 */
[----:B------:R-:W4:Y:S01]  /*3ba90*/  LDL.LU R3, [R1+0x8] ;  /* 0x0000080001037983 */ /* 0x000f220000300800 */
[----:B---3--:R-:W-:Y:S02]  /*3baa0*/  FMNMX R16, R28, R16, !PT ;  /* 0x000000101c107209 */ /* 0x008fe40007800000 */
[----:B------:R-:W3:Y:S01]  /*3bab0*/  LDL.LU R28, [R1+0x1d90] ;  /* 0x001d9000011c7983 */ /* 0x000ee20000300800 */
[----:B--2---:R-:W-:Y:S02]  /*3bac0*/  FMNMX R0, R29, R0, !PT ;  /* 0x000000001d007209 */ /* 0x004fe40007800000 */
[----:B------:R-:W2:Y:S01]  /*3bad0*/  LDL.LU R29, [R1+0x1d8c] ;  /* 0x001d8c00011d7983 */ /* 0x000ea20000300800 */
[----:B----4-:R-:W-:-:S04]  /*3bae0*/  FSEL R5, R5, -INF , !P2 ;  /* 0xff80000005057808 */ /* 0x010fc80005000000 */
[----:B------:R-:W-:Y:S02]  /*3baf0*/  FMNMX R0, R5, R0, !PT ;  /* 0x0000000005007209 */ /* 0x000fe40007800000 */
[----:B------:R-:W-:Y:S01]  /*3bb00*/  FSEL R3, R3, -INF , !P3 ;  /* 0xff80000003037808 */ /* 0x000fe20005800000 */
[----:B------:R0:W-:Y:S03]  /*3bb10*/  STL [R1+0x1c], R5 ;  /* 0x00001c0501007387 */ /* 0x0001e60000100800 */
[----:B------:R-:W-:Y:S02]  /*3bb20*/  FMNMX R0, R3, R0, !PT ;  /* 0x0000000003007209 */ /* 0x000fe40007800000 */
[----:B------:R-:W-:Y:S02]  /*3bb30*/  FMNMX R26, R26, R12, !PT ;  /* 0x0000000c1a1a7209 */ /* 0x000fe40007800000 */
[----:B------:R-:W-:Y:S01]  /*3bb40*/  FMNMX R23, R23, R10, !PT ;  /* 0x0000000a17177209 */ /* 0x000fe20007800000 */
[----:B------:R-:W-:Y:S01]  /*3bb50*/  FMNMX R10, R25, R2, !PT ;  /* 0x00000002190a7209 */ /* 0x000fe20007800000 */
[----:B------:R-:W-:Y:S01]  /*3bb60*/  FMNMX R14, R21, R14, !PT ;  /* 0x0000000e150e7209 */ /* 0x000fe20007800000 */
[----:B------:R-:W1:Y:S01]  /*3bb70*/  SHFL.BFLY PT, R2, R26, 0x2, 0x1f ;  /* 0x0c401f001a027f89 */ /* 0x000e6200000e0000 */
[----:B------:R-:W-:-:S03]  /*3bb80*/  FMNMX R4, R15, R4, !PT ;  /* 0x000000040f047209 */ /* 0x000fc60007800000 */
[----:B------:R-:W4:Y:S01]  /*3bb90*/  SHFL.BFLY PT, R15, R14, 0x2, 0x1f ;  /* 0x0c401f000e0f7f89 */ /* 0x000f2200000e0000 */
[----:B---3--:R-:W-:Y:S02]  /*3bba0*/  FSEL R28, R28, -INF , !P1 ;  /* 0xff8000001c1c7808 */ /* 0x008fe40004800000 */
[----:B--2---:R-:W-:-:S03]  /*3bbb0*/  FMNMX R27, R29, R27, !PT ;  /* 0x0000001b1d1b7209 */ /* 0x004fc60007800000 */
[----:B------:R2:W-:Y:S01]  /*3bbc0*/  STL [R1+0x18], R28 ;  /* 0x0000181c01007387 */ /* 0x0005e20000100800 */
[----:B0-----:R-:W3:Y:S01]  /*3bbd0*/  LDL.LU R5, [R1+0x1d88] ;  /* 0x001d880001057983 */ /* 0x001ee20000300800 */
[----:B------:R-:W-:Y:S02]  /*3bbe0*/  FMNMX R27, R28, R27, !PT ;  /* 0x0000001b1c1b7209 */ /* 0x000fe40007800000 */
[----:B--2---:R-:W2:Y:S01]  /*3bbf0*/  LDL.LU R28, [R1+0x1d84] ;  /* 0x001d8400011c7983 */ /* 0x004ea20000300800 */
[----:B------:R0:W-:Y:S03]  /*3bc00*/  STL [R1+0x14], R3 ;  /* 0x0000140301007387 */ /* 0x0001e60000100800 */
[----:B0-----:R-:W3:Y:S01]  /*3bc10*/  LDL.LU R3, [R1+0x1d80] ;  /* 0x001d800001037983 */ /* 0x001ee20000300800 */
[----:B-1----:R-:W-:-:S03]  /*3bc20*/  FMNMX R2, R26, R2, !PT ;  /* 0x000000021a027209 */ /* 0x002fc60007800000 */
[----:B------:R-:W0:Y:S01]  /*3bc30*/  SHFL.BFLY PT, R25, R4, 0x2, 0x1f ;  /* 0x0c401f0004197f89 */ /* 0x000e2200000e0000 */
[----:B----4-:R-:W-:-:S03]  /*3bc40*/  FMNMX R14, R14, R15, !PT ;  /* 0x0000000f0e0e7209 */ /* 0x010fc60007800000 */
[----:B------:R-:W1:Y:S01]  /*3bc50*/  SHFL.BFLY PT, R15, R2, 0x1, 0x1f ;  /* 0x0c201f00020f7f89 */ /* 0x000e6200000e0000 */
[----:B------:R-:W-:Y:S02]  /*3bc60*/  FMNMX R6, R19, R6, !PT ;  /* 0x0000000613067209 */ /* 0x000fe40007800000 */
[----:B------:R-:W-:Y:S01]  /*3bc70*/  FMNMX R12, R24, R7, !PT ;  /* 0x00000007180c7209 */ /* 0x000fe20007800000 */
[----:B------:R-:W-:Y:S04]  /*3bc80*/  STL [R1+0x1d7c], R2 ;  /* 0x001d7c0201007387 */ /* 0x000fe80000100800 */
[----:B------:R-:W4:Y:S01]  /*3bc90*/  SHFL.BFLY PT, R24, R6, 0x2, 0x1f ;  /* 0x0c401f0006187f89 */ /* 0x000f2200000e0000 */
[----:B0-----:R-:W-:-:S03]  /*3bca0*/  FMNMX R4, R4, R25, !PT ;  /* 0x0000001904047209 */ /* 0x001fc60007800000 */
[----:B-1----:R-:W-:Y:S02]  /*3bcb0*/  STL [R1+0x4], R15 ;  /* 0x0000040f01007387 */ /* 0x002fe40000100800 */
[----:B------:R-:W0:Y:S02]  /*3bcc0*/  SHFL.BFLY PT, R15, R4, 0x1, 0x1f ;  /* 0x0c201f00040f7f89 */ /* 0x000e2400000e0000 */
[----:B------:R1:W-:Y:S01]  /*3bcd0*/  STL [R1+0x1d78], R4 ;  /* 0x001d780401007387 */ /* 0x0003e20000100800 */
[----:B----4-:R-:W-:Y:S01]  /*3bce0*/  FMNMX R6, R6, R24, !PT ;  /* 0x0000001806067209 */ /* 0x010fe20007800000 */
[----:B-1----:R-:W4:Y:S04]  /*3bcf0*/  LDL.LU R4, [R1+0x4] ;  /* 0x0000040001047983 */ /* 0x002f280000300800 */
[----:B0-----:R-:W-:Y:S01]  /*3bd00*/  STL [R1+0x8], R15 ;  /* 0x0000080f01007387 */ /* 0x001fe20000100800 */
[----:B------:R-:W-:Y:S01]  /*3bd10*/  STL [R1+0x1d74], R6 ;  /* 0x001d740601007387 */ /* 0x000fe20000100800 */
[----:B--2---:R-:W-:-:S02]  /*3bd20*/  FMNMX R27, R28, R27, !PT ;  /* 0x0000001b1c1b7209 */ /* 0x004fc40007800000 */
[----:B---3--:R-:W0:Y:S02]  /*3bd30*/  SHFL.BFLY PT, R28, R3, 0x1, 0x1f ;  /* 0x0c201f00031c7f89 */ /* 0x008e2400000e0000 */
[----:B0-----:R-:W-:Y:S02]  /*3bd40*/  IMAD.MOV.U32 R2, RZ, RZ, R28 ;  /* 0x000000ffff027224 */ /* 0x001fe400078e001c */
[----:B------:R0:W-:Y:S03]  /*3bd50*/  SHFL.BFLY PT, R28, R6, 0x1, 0x1f ;  /* 0x0c201f00061c7f89 */ /* 0x0001e600000e0000 */
[----:B------:R-:W-:Y:S01]  /*3bd60*/  FMNMX R3, R3, R2, !PT ;  /* 0x0000000203037209 */ /* 0x000fe20007800000 */
[----:B0-----:R-:W2:Y:S01]  /*3bd70*/  LDL.LU R6, [R1+0x8] ;  /* 0x0000080001067983 */ /* 0x001ea20000300800 */
[----:B------:R-:W4:Y:S02]  /*3bd80*/  LDL.LU R2, [R1+0x1d7c] ;  /* 0x001d7c0001027983 */ /* 0x000f240000300800 */
[----:B----4-:R-:W-:-:S02]  /*3bd90*/  FMNMX R2, R2, R4, !PT ;  /* 0x0000000402027209 */ /* 0x010fc40007800000 */
[----:B------:R-:W2:Y:S04]  /*3bda0*/  LDL.LU R4, [R1+0x1d78] ;  /* 0x001d780001047983 */ /* 0x000ea80000300800 */
[----:B------:R-:W0:Y:S01]  /*3bdb0*/  SHFL.BFLY PT, R29, R16, 0x2, 0x1f ;  /* 0x0c401f00101d7f89 */ /* 0x000e2200000e0000 */
[----:B--2---:R-:W-:-:S03]  /*3bdc0*/  FMNMX R4, R4, R6, !PT ;  /* 0x0000000604047209 */ /* 0x004fc60007800000 */
[----:B------:R-:W2:Y:S01]  /*3bdd0*/  LDL.LU R6, [R1+0x1d74] ;  /* 0x001d740001067983 */ /* 0x000ea20000300800 */
[----:B0-----:R-:W-:Y:S02]  /*3bde0*/  FMNMX R16, R16, R29, !PT ;  /* 0x0000001d10107209 */ /* 0x001fe40007800000 */
[----:B------:R-:W0:Y:S02]  /*3bdf0*/  SHFL.BFLY PT, R29, R5, 0x1, 0x1f ;  /* 0x0c201f00051d7f89 */ /* 0x000e2400000e0000 */
[----:B0-----:R-:W-:Y:S02]  /*3be00*/  FMNMX R5, R5, R29, !PT ;  /* 0x0000001d05057209 */ /* 0x001fe40007800000 */
[----:B------:R-:W-:Y:S02]  /*3be10*/  FMNMX R22, R22, R8, !PT ;  /* 0x0000000816167209 */ /* 0x000fe40007800000 */
[----:B------:R-:W-:Y:S02]  /*3be20*/  FMNMX R9, R18, R9, !PT ;  /* 0x0000000912097209 */ /* 0x000fe40007800000 */
[----:B------:R-:W-:-:S02]  /*3be30*/  FMNMX R11, R17, R11, !PT ;  /* 0x0000000b110b7209 */ /* 0x000fc40007800000 */
[----:B------:R-:W-:Y:S01]  /*3be40*/  FMNMX R13, R20, R13, !PT ;  /* 0x0000000d140d7209 */ /* 0x000fe20007800000 */
[----:B------:R-:W0:Y:S04]  /*3be50*/  SHFL.BFLY PT, R7, R23, 0x2, 0x1f ;  /* 0x0c401f0017077f89 */ /* 0x000e2800000e0000 */
[----:B------:R-:W1:Y:S04]  /*3be60*/  SHFL.BFLY PT, R8, R22, 0x2, 0x1f ;  /* 0x0c401f0016087f89 */ /* 0x000e6800000e0000 */
[----:B------:R-:W3:Y:S04]  /*3be70*/  SHFL.BFLY PT, R21, R9, 0x2, 0x1f ;  /* 0x0c401f0009157f89 */ /* 0x000ee800000e0000 */
[----:B------:R-:W4:Y:S04]  /*3be80*/  SHFL.BFLY PT, R20, R10, 0x2, 0x1f ;  /* 0x0c401f000a147f89 */ /* 0x000f2800000e0000 */
[----:B------:R-:W0:Y:S04]  /*3be90*/  SHFL.BFLY PT, R19, R11, 0x2, 0x1f ;  /* 0x0c401f000b137f89 */ /* 0x000e2800000e0000 */
[----:B------:R-:W0:Y:S04]  /*3bea0*/  SHFL.BFLY PT, R18, R12, 0x2, 0x1f ;  /* 0x0c401f000c127f89 */ /* 0x000e2800000e0000 */
[----:B------:R-:W0:Y:S01]  /*3beb0*/  SHFL.BFLY PT, R17, R13, 0x2, 0x1f ;  /* 0x0c401f000d117f89 */ /* 0x000e2200000e0000 */
[----:B--2---:R-:W-:-:S03]  /*3bec0*/  FMNMX R6, R6, R28, !PT ;  /* 0x0000001c06067209 */ /* 0x004fc60007800000 */
[----:B------:R2:W5:Y:S01]  /*3bed0*/  LDL.LU R28, [R1+0x1d70] ;  /* 0x001d7000011c7983 */ /* 0x0005620000300800 */
[----:B------:R2:W5:Y:S03]  /*3bee0*/  LDL.LU R29, [R1+0x1d6c] ;  /* 0x001d6c00011d7983 */ /* 0x0005660000300800 */
[----:B------:R-:W2:Y:S04]  /*3bef0*/  SHFL.BFLY PT, R26, R0, 0x2, 0x1f ;  /* 0x0c401f00001a7f89 */ /* 0x000ea800000e0000 */
[----:B------:R-:W2:Y:S01]  /*3bf00*/  SHFL.BFLY PT, R25, R27, 0x2, 0x1f ;  /* 0x0c401f001b197f89 */ /* 0x000ea200000e0000 */
[----:B0-----:R-:W-:Y:S02]  /*3bf10*/  FMNMX R7, R23, R7, !PT ;  /* 0x0000000717077209 */ /* 0x001fe40007800000 */
[----:B-1----:R-:W-:-:S02]  /*3bf20*/  FMNMX R8, R22, R8, !PT ;  /* 0x0000000816087209 */ /* 0x002fc40007800000 */
[----:B---3--:R-:W-:Y:S02]  /*3bf30*/  FMNMX R9, R9, R21, !PT ;  /* 0x0000001509097209 */ /* 0x008fe40007800000 */
[----:B----4-:R-:W-:Y:S02]  /*3bf40*/  FMNMX R10, R10, R20, !PT ;  /* 0x000000140a0a7209 */ /* 0x010fe40007800000 */
[----:B------:R-:W-:Y:S02]  /*3bf50*/  FMNMX R11, R11, R19, !PT ;  /* 0x000000130b0b7209 */ /* 0x000fe40007800000 */
[----:B------:R-:W-:Y:S02]  /*3bf60*/  FMNMX R12, R12, R18, !PT ;  /* 0x000000120c0c7209 */ /* 0x000fe40007800000 */
[----:B------:R-:W-:Y:S01]  /*3bf70*/  FMNMX R13, R13, R17, !PT ;  /* 0x000000110d0d7209 */ /* 0x000fe20007800000 */
[----:B------:R-:W0:Y:S04]  /*3bf80*/  SHFL.BFLY PT, R15, R7, 0x1, 0x1f ;  /* 0x0c201f00070f7f89 */ /* 0x000e2800000e0000 */
[----:B------:R-:W1:Y:S04]  /*3bf90*/  SHFL.BFLY PT, R17, R8, 0x1, 0x1f ;  /* 0x0c201f0008117f89 */ /* 0x000e6800000e0000 */
[----:B------:R-:W3:Y:S04]  /*3bfa0*/  SHFL.BFLY PT, R18, R9, 0x1, 0x1f ;  /* 0x0c201f0009127f89 */ /* 0x000ee800000e0000 */
[----:B------:R-:W4:Y:S04]  /*3bfb0*/  SHFL.BFLY PT, R19, R10, 0x1, 0x1f ;  /* 0x0c201f000a137f89 */ /* 0x000f2800000e0000 */
[----:B------:R-:W4:Y:S04]  /*3bfc0*/  SHFL.BFLY PT, R20, R11, 0x1, 0x1f ;  /* 0x0c201f000b147f89 */ /* 0x000f2800000e0000 */
[----:B------:R-:W4:Y:S04]  /*3bfd0*/  SHFL.BFLY PT, R21, R12, 0x1, 0x1f ;  /* 0x0c201f000c157f89 */ /* 0x000f2800000e0000 */
[----:B------:R-:W4:Y:S04]  /*3bfe0*/  SHFL.BFLY PT, R22, R13, 0x1, 0x1f ;  /* 0x0c201f000d167f89 */ /* 0x000f2800000e0000 */
[----:B------:R-:W4:Y:S04]  /*3bff0*/  SHFL.BFLY PT, R23, R14, 0x1, 0x1f ;  /* 0x0c201f000e177f89 */ /* 0x000f2800000e0000 */
[----:B------:R-:W4:Y:S01]  /*3c000*/  SHFL.BFLY PT, R24, R16, 0x1, 0x1f ;  /* 0x0c201f0010187f89 */ /* 0x000f2200000e0000 */
[----:B------:R-:W-:Y:S01]  /*3c010*/  BSSY B0, `(.L_x_1) ;  /* 0x0000019000007945 */ /* 0x000fe20003800000 */
[----:B--2---:R-:W-:-:S02]  /*3c020*/  FMNMX R0, R0, R26, !PT ;  /* 0x0000001a00007209 */ /* 0x004fc40007800000 */
[----:B------:R-:W-:-:S03]  /*3c030*/  FMNMX R27, R27, R25, !PT ;  /* 0x000000191b1b7209 */ /* 0x000fc60007800000 */
[----:B------:R2:W2:Y:S04]  /*3c040*/  SHFL.BFLY PT, R26, R0, 0x1, 0x1f ;  /* 0x0c201f00001a7f89 */ /* 0x0004a800000e0000 */
[----:B------:R2:W2:Y:S01]  /*3c050*/  SHFL.BFLY PT, R25, R27, 0x1, 0x1f ;  /* 0x0c201f001b197f89 */ /* 0x0004a200000e0000 */
[----:B0-----:R-:W-:Y:S02]  /*3c060*/  FMNMX R7, R7, R15, !PT ;  /* 0x0000000f07077209 */ /* 0x001fe40007800000 */
[----:B-1----:R-:W-:Y:S02]  /*3c070*/  FMNMX R8, R8, R17, !PT ;  /* 0x0000001108087209 */ /* 0x002fe40007800000 */
[----:B---3--:R-:W-:Y:S02]  /*3c080*/  FMNMX R9, R9, R18, !PT ;  /* 0x0000001209097209 */ /* 0x008fe40007800000 */
[----:B----4-:R-:W-:-:S02]  /*3c090*/  FMNMX R10, R10, R19, !PT ;  /* 0x000000130a0a7209 */ /* 0x010fc40007800000 */
[----:B------:R-:W-:Y:S02]  /*3c0a0*/  FMNMX R11, R11, R20, !PT ;  /* 0x000000140b0b7209 */ /* 0x000fe40007800000 */
[----:B------:R-:W-:Y:S02]  /*3c0b0*/  FMNMX R12, R12, R21, !PT ;  /* 0x000000150c0c7209 */ /* 0x000fe40007800000 */
[----:B------:R-:W-:Y:S02]  /*3c0c0*/  FMNMX R13, R13, R22, !PT ;  /* 0x000000160d0d7209 */ /* 0x000fe40007800000 */
[----:B------:R-:W-:Y:S02]  /*3c0d0*/  FMNMX R14, R14, R23, !PT ;  /* 0x000000170e0e7209 */ /* 0x000fe40007800000 */
[----:B------:R-:W-:Y:S01]  /*3c0e0*/  FMNMX R15, R16, R24, !PT ;  /* 0x00000018100f7209 */ /* 0x000fe20007800000 */
[----:B------:R-:W-:Y:S05]  /*3c0f0*/  @P6 BRA `(.L_x_2) ;  /* 0x000000a000006947 */ /* 0x000fea0003800000 */
[----:B------:R-:W0:Y:S02]  /*3c100*/  S2R R18, SR_TID.X ;  /* 0x0000000000127919 */ /* 0x000e240000002100 */
[----:B0-----:R-:W-:-:S02]  /*3c110*/  LOP3.LUT R17, R18, 0x1c, RZ, 0xc0, !PT ;  /* 0x0000001c12117812 */ /* 0x001fc400078ec0ff */
[----:B------:R-:W-:Y:S02]  /*3c120*/  LOP3.LUT R18, R18, 0x7f, RZ, 0xc0, !PT ;  /* 0x0000007f12127812 */ /* 0x000fe400078ec0ff */
[----:B------:R-:W-:Y:S02]  /*3c130*/  SHF.L.U32 R17, R17, 0x2, RZ ;  /* 0x0000000211117819 */ /* 0x000fe400000006ff */
[----:B------:R-:W-:-:S04]  /*3c140*/  SHF.R.U32.HI R18, RZ, 0x3, R18 ;  /* 0x00000003ff127819 */ /* 0x000fc80000011612 */
[----:B------:R-:W-:-:S04]  /*3c150*/  LOP3.LUT R18, R18, 0xc, RZ, 0xc0, !PT ;  /* 0x0000000c12127812 */ /* 0x000fc800078ec0ff */
[----:B------:R-:W-:Y:S02]  /*3c160*/  IADD3 R18, R17, R18, RZ ;  /* 0x0000001211127210 */ /* 0x000fe40007ffe0ff */
[----:B------:R-:W3:Y:S04]  /*3c170*/  LDL R17, [R1+0xcd8] ;  /* 0x000cd80001117983 */ /* 0x000ee80000100800 */
[----:B------:R0:W-:Y:S04]  /*3c180*/  STS [R18+0x10000], R3 ;  /* 0x0100000312007388 */ /* 0x0001e80000000800 */
[----:B---3--:R0:W-:Y:S02]  /*3c190*/  STS [R17+0x10000], R5 ;  /* 0x0100000511007388 */ /* 0x0081e40000000800 */
.L_x_2:
[----:B------:R-:W-:Y:S05]  /*3c1a0*/  BSYNC B0 ;  /* 0x0000000000007941 */ /* 0x000fea0003800000 */
.L_x_1:
[----:B------:R-:W-:Y:S01]  /*3c1b0*/  BSSY B0, `(.L_x_3) ;  /* 0x000008f000007945 */ /* 0x000fe20003800000 */
[----:B------:R-:W-:Y:S01]  /*3c1c0*/  BSSY B1, `(.L_x_4) ;  /* 0x0000085000017945 */ /* 0x000fe20003800000 */
[----:B--2---:R-:W-:-:S02]  /*3c1d0*/  FMNMX R0, R0, R26, !PT ;  /* 0x0000001a00007209 */ /* 0x004fc40007800000 */
[----:B0-----:R-:W-:Y:S01]  /*3c1e0*/  FMNMX R3, R27, R25, !PT ;  /* 0x000000191b037209 */ /* 0x001fe20007800000 */
[----:B------:R-:W-:Y:S05]  /*3c1f0*/  @P6 BRA `(.L_x_5) ;  /* 0x0000013000006947 */ /* 0x000fea0003800000 */
[----:B------:R-:W0:Y:S02]  /*3c200*/  S2R R5, SR_TID.X ;  /* 0x0000000000057919 */ /* 0x000e240000002100 */
[C---:B0-----:R-:W-:Y:S02]  /*3c210*/  LOP3.LUT R16, R5.reuse, 0x1c, RZ, 0xc0, !PT ;  /* 0x0000001c05107812 */ /* 0x041fe400078ec0ff */
[----:B------:R-:W-:Y:S02]  /*3c220*/  LOP3.LUT R5, R5, 0x7f, RZ, 0xc0, !PT ;  /* 0x0000007f05057812 */ /* 0x000fe400078ec0ff */
[----:B------:R-:W-:Y:S02]  /*3c230*/  LEA.HI R16, R16, 0x10, RZ, 0x1e ;  /* 0x0000001010107811 */ /* 0x000fe400078ff0ff */
[----:B------:R-:W-:-:S03]  /*3c240*/  SHF.R.U32.HI R5, RZ, 0x3, R5 ;  /* 0x00000003ff057819 */ /* 0x000fc60000011605 */
[----:B------:R-:W-:Y:S01]  /*3c250*/  IMAD.SHL.U32 R16, R16, 0x10, RZ ;  /* 0x0000001010107824 */ /* 0x000fe200078e00ff */
[----:B------:R-:W-:-:S04]  /*3c260*/  LOP3.LUT R5, R5, 0xc, RZ, 0xc0, !PT ;  /* 0x0000000c05057812 */ /* 0x000fc800078ec0ff */
[----:B------:R-:W-:-:S05]  /*3c270*/  IADD3 R5, R5, R16, RZ ;  /* 0x0000001005057210 */ /* 0x000fca0007ffe0ff */
[----:B------:R0:W-:Y:S01]  /*3c280*/  STS [R5+0x10000], R2 ;  /* 0x0100000205007388 */ /* 0x0001e20000000800 */
[----:B------:R-:W-:Y:S05]  /*3c290*/  @P6 BRA `(.L_x_6) ;  /* 0x0000013000006947 */ /* 0x000fea0003800000 */
[----:B0-----:R-:W0:Y:S02]  /*3c2a0*/  S2R R5, SR_TID.X ;  /* 0x0000000000057919 */ /* 0x001e240000002100 */
[C---:B0-----:R-:W-:Y:S02]  /*3c2b0*/  LOP3.LUT R16, R5.reuse, 0x1c, RZ, 0xc0, !PT ;  /* 0x0000001c05107812 */ /* 0x041fe400078ec0ff */
[----:B------:R-:W-:Y:S02]  /*3c2c0*/  LOP3.LUT R5, R5, 0x7f, RZ, 0xc0, !PT ;  /* 0x0000007f05057812 */ /* 0x000fe400078ec0ff */
[----:B------:R-:W-:Y:S02]  /*3c2d0*/  LEA.HI R16, R16, 0x18, RZ, 0x1e ;  /* 0x0000001810107811 */ /* 0x000fe400078ff0ff */
[----:B------:R-:W-:Y:S02]  /*3c2e0*/  SHF.R.U32.HI R5, RZ, 0x3, R5 ;  /* 0x00000003ff057819 */ /* 0x000fe40000011605 */
[----:B------:R-:W-:-:S02]  /*3c2f0*/  SHF.L.U32 R16, R16, 0x4, RZ ;  /* 0x0000000410107819 */ /* 0x000fc400000006ff */
[----:B------:R-:W-:-:S05]  /*3c300*/  LOP3.LUT R5, R5, 0xc, RZ, 0xc0, !PT ;  /* 0x0000000c05057812 */ /* 0x000fca00078ec0ff */
[----:B------:R-:W-:-:S05]  /*3c310*/  IMAD.IADD R5, R5, 0x1, R16 ;  /* 0x0000000105057824 */ /* 0x000fca00078e0210 */
[----:B------:R0:W-:Y:S02]  /*3c320*/  STS [R5+0x10000], R4 ;  /* 0x0100000405007388 */ /* 0x0001e40000000800 */
.L_x_5:
[----:B------:R-:W-:Y:S05]  /*3c330*/  @P6 BRA `(.L_x_7) ;  /* 0x0000013000006947 */ /* 0x000fea0003800000 */
[----:B------:R-:W1:Y:S02]  /*3c340*/  S2R R2, SR_TID.X ;  /* 0x0000000000027919 */ /* 0x000e640000002100 */
[C---:B01----:R-:W-:Y:S02]  /*3c350*/  LOP3.LUT R4, R2.reuse, 0x1c, RZ, 0xc0, !PT ;  /* 0x0000001c02047812 */ /* 0x043fe400078ec0ff */
[----:B------:R-:W-:Y:S02]  /*3c360*/  LOP3.LUT R2, R2, 0x7f, RZ, 0xc0, !PT ;  /* 0x0000007f02027812 */ /* 0x000fe400078ec0ff */
[----:B------:R-:W-:Y:S02]  /*3c370*/  LEA.HI R4, R4, 0x20, RZ, 0x1e ;  /* 0x0000002004047811 */ /* 0x000fe400078ff0ff */
[----:B------:R-:W-:Y:S02]  /*3c380*/  SHF.R.U32.HI R2, RZ, 0x3, R2 ;  /* 0x00000003ff027819 */ /* 0x000fe40000011602 */
[----:B------:R-:W-:-:S02]  /*3c390*/  SHF.L.U32 R4, R4, 0x4, RZ ;  /* 0x0000000404047819 */ /* 0x000fc400000006ff */
[----:B------:R-:W-:-:S04]  /*3c3a0*/  LOP3.LUT R2, R2, 0xc, RZ, 0xc0, !PT ;  /* 0x0000000c02027812 */ /* 0x000fc800078ec0ff */
[----:B------:R-:W-:-:S05]  /*3c3b0*/  IADD3 R2, R2, R4, RZ ;  /* 0x0000000402027210 */ /* 0x000fca0007ffe0ff */
[----:B------:R0:W-:Y:S02]  /*3c3c0*/  STS [R2+0x10000], R6 ;  /* 0x0100000602007388 */ /* 0x0001e40000000800 */
.L_x_6:
[----:B------:R-:W-:Y:S05]  /*3c3d0*/  @P6 BRA `(.L_x_8) ;  /* 0x0000013000006947 */ /* 0x000fea0003800000 */
[----:B0-----:R-:W0:Y:S02]  /*3c3e0*/  S2R R2, SR_TID.X ;  /* 0x0000000000027919 */ /* 0x001e240000002100 */
[C---:B0-----:R-:W-:Y:S02]  /*3c3f0*/  LOP3.LUT R4, R2.reuse, 0x1c, RZ, 0xc0, !PT ;  /* 0x0000001c02047812 */ /* 0x041fe400078ec0ff */
[----:B------:R-:W-:Y:S02]  /*3c400*/  LOP3.LUT R2, R2, 0x7f, RZ, 0xc0, !PT ;  /* 0x0000007f02027812 */ /* 0x000fe400078ec0ff */
[----:B------:R-:W-:Y:S02]  /*3c410*/  LEA.HI R4, R4, 0x28, RZ, 0x1e ;  /* 0x0000002804047811 */ /* 0x000fe400078ff0ff */
[----:B------:R-:W-:-:S03]  /*3c420*/  SHF.R.U32.HI R2, RZ, 0x3, R2 ;  /* 0x00000003ff027819 */ /* 0x000fc60000011602 */
[----:B------:R-:W-:Y:S01]  /*3c430*/  IMAD.SHL.U32 R4, R4, 0x10, RZ ;  /* 0x0000001004047824 */ /* 0x000fe200078e00ff */
[----:B------:R-:W-:-:S04]  /*3c440*/  LOP3.LUT R2, R2, 0xc, RZ, 0xc0, !PT ;  /* 0x0000000c02027812 */ /* 0x000fc800078ec0ff */
[----:B------:R-:W-:-:S05]  /*3c450*/  IADD3 R2, R2, R4, RZ ;  /* 0x0000000402027210 */ /* 0x000fca0007ffe0ff */
[----:B------:R0:W-:Y:S02]  /*3c460*/  STS [R2+0x10000], R7 ;  /* 0x0100000702007388 */ /* 0x0001e40000000800 */
.L_x_7:
        /* <DEDUP_REMOVED lines=10> */
.L_x_8:
[----:B------:R-:W-:Y:S05]  /*3c510*/  @P6 BRA `(.L_x_10) ;  /* 0x0000013000006947 */ /* 0x000fea0003800000 */
[----:B0-----:R-:W0:Y:S02]  /*3c520*/  S2R R2, SR_TID.X ;  /* 0x0000000000027919 */ /* 0x001e240000002100 */
[C---:B0-----:R-:W-:Y:S02]  /*3c530*/  LOP3.LUT R4, R2.reuse, 0x1c, RZ, 0xc0, !PT ;  /* 0x0000001c02047812 */ /* 0x041fe400078ec0ff */
[----:B------:R-:W-:Y:S02]  /*3c540*/  LOP3.LUT R2, R2, 0x7f, RZ, 0xc0, !PT ;  /* 0x0000007f02027812 */ /* 0x000fe400078ec0ff */
[----:B------:R-:W-:Y:S02]  /*3c550*/  LEA.HI R4, R4, 0x38, RZ, 0x1e ;  /* 0x0000003804047811 */ /* 0x000fe400078ff0ff */
[----:B------:R-:W-:Y:S02]  /*3c560*/  SHF.R.U32.HI R2, RZ, 0x3, R2 ;  /* 0x00000003ff027819 */ /* 0x000fe40000011602 */
[----:B------:R-:W-:-:S02]  /*3c570*/  SHF.L.U32 R4, R4, 0x4, RZ ;  /* 0x0000000404047819 */ /* 0x000fc400000006ff */
[----:B------:R-:W-:-:S04]  /*3c580*/  LOP3.LUT R2, R2, 0xc, RZ, 0xc0, !PT ;  /* 0x0000000c02027812 */ /* 0x000fc800078ec0ff */
[----:B------:R-:W-:-:S05]  /*3c590*/  IADD3 R2, R2, R4, RZ ;  /* 0x0000000402027210 */ /* 0x000fca0007ffe0ff */
[----:B------:R0:W-:Y:S02]  /*3c5a0*/  STS [R2+0x10000], R9 ;  /* 0x0100000902007388 */ /* 0x0001e40000000800 */
.L_x_9:
        /* <DEDUP_REMOVED lines=10> */
.L_x_10:
        /* <DEDUP_REMOVED lines=10> */
.L_x_11:
        /* <DEDUP_REMOVED lines=10> */
.L_x_12:
        /* <DEDUP_REMOVED lines=10> */
.L_x_13:
        /* <DEDUP_REMOVED lines=10> */
.L_x_14:
        /* <DEDUP_REMOVED lines=10> */
.L_x_15:
[----:B------:R-:W-:Y:S01]  /*3c970*/  @P6 BREAK B1 ;  /* 0x0000000000016942 */ /* 0x000fe20003800000 */
[----:B------:R-:W-:Y:S05]  /*3c980*/  @P6 BRA `(.L_x_17) ;  /* 0x0000011000006947 */ /* 0x000fea0003800000 */
[----:B0-----:R-:W0:Y:S02]  /*3c990*/  S2R R2, SR_TID.X ;  /* 0x0000000000027919 */ /* 0x001e240000002100 */
[C---:B0-----:R-:W-:Y:S02]  /*3c9a0*/  LOP3.LUT R4, R2.reuse, 0x1c, RZ, 0xc0, !PT ;  /* 0x0000001c02047812 */ /* 0x041fe400078ec0ff */
[----:B------:R-:W-:-:S03]  /*3c9b0*/  LOP3.LUT R2, R2, 0x7f, RZ, 0xc0, !PT ;  /* 0x0000007f02027812 */ /* 0x000fc600078ec0ff */
[----:B------:R-:W-:Y:S01]  /*3c9c0*/  IMAD.SHL.U32 R4, R4, 0x4, RZ ;  /* 0x0000000404047824 */ /* 0x000fe200078e00ff */
[----:B------:R-:W-:-:S04]  /*3c9d0*/  SHF.R.U32.HI R2, RZ, 0x3, R2 ;  /* 0x00000003ff027819 */ /* 0x000fc80000011602 */
[----:B------:R-:W-:-:S04]  /*3c9e0*/  LOP3.LUT R2, R2, 0xc, RZ, 0xc0, !PT ;  /* 0x0000000c02027812 */ /* 0x000fc800078ec0ff */
[----:B------:R-:W-:-:S05]  /*3c9f0*/  IADD3 R2, R4, R2, RZ ;  /* 0x0000000204027210 */ /* 0x000fca0007ffe0ff */
[----:B------:R0:W-:Y:S02]  /*3ca00*/  STS [R2+0x10700], R0 ;  /* 0x0107000002007388 */ /* 0x0001e40000000800 */
.L_x_16:
[----:B------:R-:W-:Y:S05]  /*3ca10*/  BSYNC B1 ;  /* 0x0000000000017941 */ /* 0x000fea0003800000 */
.L_x_4:
[----:B0-----:R-:W0:Y:S02]  /*3ca20*/  S2R R0, SR_TID.X ;  /* 0x0000000000007919 */ /* 0x001e240000002100 */
[C---:B0-----:R-:W-:Y:S02]  /*3ca30*/  LOP3.LUT R2, R0.reuse, 0x1c, RZ, 0xc0, !PT ;  /* 0x0000001c00027812 */ /* 0x041fe400078ec0ff */
[----:B------:R-:W-:Y:S02]  /*3ca40*/  LOP3.LUT R0, R0, 0x7f, RZ, 0xc0, !PT ;  /* 0x0000007f00007812 */ /* 0x000fe400078ec0ff */
[----:B------:R-:W-:Y:S02]  /*3ca50*/  SHF.L.U32 R2, R2, 0x2, RZ ;  /* 0x0000000202027819 */ /* 0x000fe400000006ff */
[----:B------:R-:W-:-:S04]  /*3ca60*/  SHF.R.U32.HI R0, RZ, 0x3, R0 ;  /* 0x00000003ff007819 */ /* 0x000fc80000011600 */
[----:B------:R-:W-:-:S05]  /*3ca70*/  LOP3.LUT R0, R0, 0xc, RZ, 0xc0, !PT ;  /* 0x0000000c00007812 */ /* 0x000fca00078ec0ff */
[----:B------:R-:W-:-:S05]  /*3ca80*/  IMAD.IADD R0, R2, 0x1, R0 ;  /* 0x0000000102007824 */ /* 0x000fca00078e0200 */
[----:B------:R0:W-:Y:S02]  /*3ca90*/  @!P6 STS [R0+0x10780], R3 ;  /* 0x010780030000e388 */ /* 0x0001e40000000800 */
.L_x_17:
[----:B------:R-:W-:Y:S05]  /*3caa0*/  BSYNC B0 ;  /* 0x0000000000007941 */ /* 0x000fea0003800000 */
.L_x_3:
[----:B------:R-:W-:Y:S01]  /*3cab0*/  WARPSYNC 0xffffffff ;  /* 0xffffffff00007948 */ /* 0x000fe20003800000 */
[----:B------:R-:W2:Y:S04]  /*3cac0*/  LDL R18, [R1+0x398] ;  /* 0x0003980001127983 */ /* 0x000ea80000100800 */
[----:B------:R-:W3:Y:S04]  /*3cad0*/  LDL.LU R14, [R1+0xa8] ;  /* 0x0000a800010e7983 */ /* 0x000ee80000300800 */
[----:B0-----:R-:W3:Y:S04]  /*3cae0*/  LDL.LU R9, [R1+0xc0] ;  /* 0x0000c00001097983 */ /* 0x001ee80000300800 */
[----:B------:R-:W3:Y:S04]  /*3caf0*/  LDL.LU R12, [R1+0x198] ;  /* 0x00019800010c7983 */ /* 0x000ee80000300800 */
[----:B------:R-:W0:Y:S04]  /*3cb00*/  S2R R16, SR_TID.X ;  /* 0x0000000000107919 */ /* 0x000e280000002100 */
[----:B------:R-:W1:Y:S04]  /*3cb10*/  S2R R24, SR_TID.X ;  /* 0x0000000000187919 */ /* 0x000e680000002100 */
[----:B------:R-:W3:Y:S04]  /*3cb20*/  LDL.LU R13, [R1+0x1d4] ;  /* 0x0001d400010d7983 */ /* 0x000ee80000300800 */
[----:B------:R-:W3:Y:S04]  /*3cb30*/  LDL.LU R11, [R1+0x60] ;  /* 0x00006000010b7983 */ /* 0x000ee80000300800 */
[----:B------:R-:W3:Y:S04]  /*3cb40*/  LDL.LU R10, [R1+0x64] ;  /* 0x00006400010a7983 */ /* 0x000ee80000300800 */
[----:B-----5:R-:W-:Y:S01]  /*3cb50*/  STL [R1+0x1d70], R29 ;  /* 0x001d701d01007387 */ /* 0x020fe20000100800 */
[----:B0-----:R-:W-:-:S03]  /*3cb60*/  LOP3.LUT R15, R16, 0x7f, RZ, 0xc0, !PT ;  /* 0x0000007f100f7812 */ /* 0x001fc600078ec0ff */
[----:B------:R-:W-:Y:S01]  /*3cb70*/  BAR.SYNC.DEFER_BLOCKING 0x0 ;  /* 0x0000000000007b1d */ /* 0x000fe20000010000 */
[----:B------:R-:W-:Y:S02]  /*3cb80*/  LOP3.LUT R17, R16, 0x1c, RZ, 0xc0, !PT ;  /* 0x0000001c10117812 */ /* 0x000fe400078ec0ff */
[----:B-1----:R-:W-:-:S03]  /*3cb90*/  LOP3.LUT R26, R24, 0x1c, RZ, 0xc0, !PT ;  /* 0x0000001c181a7812 */ /* 0x002fc600078ec0ff */
[----:B------:R-:W-:Y:S04]  /*3cba0*/  STL [R1+0x1d6c], R28 ;  /* 0x001d6c1c01007387 */ /* 0x000fe80000100800 */
[----:B------:R-:W3:Y:S04]  /*3cbb0*/  LDL.LU R16, [R1+0x9c] ;  /* 0x00009c0001107983 */ /* 0x000ee80000300800 */
[----:B------:R-:W0:Y:S04]  /*3cbc0*/  LDS R5, [R15.X4+0x10000] ;  /* 0x010000000f057984 */ /* 0x000e280000004800 */
[----:B------:R-:W1:Y:S04]  /*3cbd0*/  LDS R6, [R15.X4+0x10200] ;  /* 0x010200000f067984 */ /* 0x000e680000004800 */
[----:B------:R-:W1:Y:S04]  /*3cbe0*/  LDS R3, [R15.X4+0x10400] ;  /* 0x010400000f037984 */ /* 0x000e680000004800 */
[----:B------:R-:W1:Y:S04]  /*3cbf0*/  LDS R2, [R15.X4+0x10600] ;  /* 0x010600000f027984 */ /* 0x000e680000004800 */
[----:B0-----:R-:W0:Y:S04]  /*3cc00*/  SHFL.BFLY PT, R7, R5, 0x2, 0x1f ;  /* 0x0c401f0005077f89 */ /* 0x001e2800000e0000 */
[----:B-1----:R-:W1:Y:S04]  /*3cc10*/  SHFL.BFLY PT, R8, R6, 0x2, 0x1f ;  /* 0x0c401f0006087f89 */ /* 0x002e6800000e0000 */
[----:B------:R-:W1:Y:S04]  /*3cc20*/  SHFL.BFLY PT, R4, R3, 0x2, 0x1f ;  /* 0x0c401f0003047f89 */ /* 0x000e6800000e0000 */
[----:B------:R-:W1:Y:S01]  /*3cc30*/  SHFL.BFLY PT, R0, R2, 0x2, 0x1f ;  /* 0x0c401f0002007f89 */ /* 0x000e6200000e0000 */
[----:B0-----:R-:W-:-:S02]  /*3cc40*/  FMNMX R7, R5, R7, !PT ;  /* 0x0000000705077209 */ /* 0x001fc40007800000 */
[----:B-1----:R-:W-:Y:S02]  /*3cc50*/  FMNMX R6, R6, R8, !PT ;  /* 0x0000000806067209 */ /* 0x002fe40007800000 */
[----:B------:R-:W-:-:S03]  /*3cc60*/  FMNMX R3, R3, R4, !PT ;  /* 0x0000000403037209 */ /* 0x000fc60007800000 */
[----:B------:R-:W0:Y:S01]  /*3cc70*/  SHFL.BFLY PT, R4, R6, 0x1, 0x1f ;  /* 0x0c201f0006047f89 */ /* 0x000e2200000e0000 */
[----:B------:R-:W-:-:S03]  /*3cc80*/  FMNMX R0, R2, R0, !PT ;  /* 0x0000000002007209 */ /* 0x000fc60007800000 */
[----:B------:R-:W1:Y:S04]  /*3cc90*/  SHFL.BFLY PT, R2, R7, 0x1, 0x1f ;  /* 0x0c201f0007027f89 */ /* 0x000e6800000e0000 */
[----:B------:R-:W1:Y:S04]  /*3cca0*/  SHFL.BFLY PT, R5, R3, 0x1, 0x1f ;  /* 0x0c201f0003057f89 */ /* 0x000e6800000e0000 */
[----:B------:R-:W1:Y:S01]  /*3ccb0*/  SHFL.BFLY PT, R8, R0, 0x1, 0x1f ;  /* 0x0c201f0000087f89 */ /* 0x000e6200000e0000 */
[----:B0-----:R-:W-:Y:S02]  /*3ccc0*/  FMNMX R4, R6, R4, !PT ;  /* 0x0000000406047209 */ /* 0x001fe40007800000 */
[----:B-1----:R-:W-:-:S02]  /*3ccd0*/  FMNMX R2, R7, R2, !PT ;  /* 0x0000000207027209 */ /* 0x002fc40007800000 */
[----:B------:R-:W-:-:S03]  /*3cce0*/  FMNMX R3, R3, R5, !PT ;  /* 0x0000000503037209 */ /* 0x000fc60007800000 */
[----:B------:R-:W-:Y:S01]  /*3ccf0*/  @!P6 STS [R15.X4+0x10000], R2 ;  /* 0x010000020f00e388 */ /* 0x000fe20000004800 */
[----:B------:R-:W-:-:S03]  /*3cd00*/  FMNMX R0, R0, R8, !PT ;  /* 0x0000000800007209 */ /* 0x000fc60007800000 */
[----:B------:R-:W-:Y:S04]  /*3cd10*/  @!P6 STS [R15.X4+0x10200], R4 ;  /* 0x010200040f00e388 */ /* 0x000fe80000004800 */
[----:B------:R-:W-:Y:S04]  /*3cd20*/  @!P6 STS [R15.X4+0x10400], R3 ;  /* 0x010400030f00e388 */ /* 0x000fe80000004800 */
[----:B------:R0:W-:Y:S04]  /*3cd30*/  @!P6 STS [R15.X4+0x10600], R0 ;  /* 0x010600000f00e388 */ /* 0x0001e80000004800 */
[----:B------:R-:W-:Y:S06]  /*3cd40*/  BAR.SYNC.DEFER_BLOCKING 0x0 ;  /* 0x0000000000007b1d */ /* 0x000fec0000010000 */
[----:B0-----:R-:W4:Y:S04]  /*3cd50*/  LDL.LU R15, [R1+0xa4] ;  /* 0x0000a400010f7983 */ /* 0x001f280000300800 */
[----:B------:R-:W4:Y:S04]  /*3cd60*/  LDL R5, [R1+0x39c] ;  /* 0x00039c0001057983 */ /* 0x000f280000100800 */
[----:B------:R-:W2:Y:S02]  /*3cd70*/  LDS R0, [R26.X4+0x10000] ;  /* 0x010000001a007984 */ /* 0x000ea40000004800 */
[----:B--2---:R-:W-:-:S05]  /*3cd80*/  FMNMX R6, R0, R18, !PT ;  /* 0x0000001200067209 */ /* 0x004fca0007800000 */
[--C-:B---3--:R-:W-:Y:S01]  /*3cd90*/  FADD R2, R14, -R6.reuse ;  /* 0x800000060e027221 */ /* 0x108fe20000000000 */
[----:B------:R-:W-:Y:S03]  /*3cda0*/  STL [R1+0x6e4], R6 ;  /* 0x0006e40601007387 */ /* 0x000fe60000100800 */
[----:B------:R-:W-:Y:S02]  /*3cdb0*/  FMUL R2, R2, 1.4426950216293334961 ;  /* 0x3fb8aa3b02027820 */ /* 0x000fe40000400000 */
[----:B------:R-:W-:Y:S02]  /*3cdc0*/  FADD R3, R9, -R6 ;  /* 0x8000000609037221 */ /* 0x000fe40000000000 */
[----:B------:R-:W2:Y:S01]  /*3cdd0*/  LDL.LU R9, [R1+0xc8] ;  /* 0x0000c80001097983 */ /* 0x000ea20000300800 */
[----:B------:R0:W1:Y:S01]  /*3cde0*/  MUFU.EX2 R4, R2 ;  /* 0x0000000200047308 */ /* 0x0000620000000800 */
[----:B------:R-:W-:-:S02]  /*3cdf0*/  FMUL R3, R3, 1.4426950216293334961 ;  /* 0x3fb8aa3b03037820 */ /* 0x000fc40000400000 */
[----:B0-----:R-:W-:Y:S01]  /*3ce00*/  FADD R2, R12, -R6 ;  /* 0x800000060c027221 */ /* 0x001fe20000000000 */
[----:B-1----:R0:W-:Y:S04]  /*3ce10*/  STL [R1+0x100], R4 ;  /* 0x0001000401007387 */ /* 0x0021e80000100800 */
[----:B------:R-:W3:Y:S01]  /*3ce20*/  LDL.LU R12, [R1+0x128] ;  /* 0x00012800010c7983 */ /* 0x000ee20000300800 */
[----:B0-----:R-:W0:Y:S03]  /*3ce30*/  MUFU.EX2 R4, R3 ;  /* 0x0000000300047308 */ /* 0x001e260000000800 */
[----:B0-----:R0:W-:Y:S04]  /*3ce40*/  STL [R1+0xfc], R4 ;  /* 0x0000fc0401007387 */ /* 0x0011e80000100800 */
[----:B------:R-:W3:Y:S01]  /*3ce50*/  LDL.LU R14, [R1+0x1cc] ;  /* 0x0001cc00010e7983 */ /* 0x000ee20000300800 */
[----:B------:R-:W-:-:S02]  /*3ce60*/  FMUL R2, R2, 1.4426950216293334961 ;  /* 0x3fb8aa3b02027820 */ /* 0x000fc40000400000 */
[----:B------:R-:W-:Y:S02]  /*3ce70*/  FADD R3, R13, -R6 ;  /* 0x800000060d037221 */ /* 0x000fe40000000000 */
[----:B0-----:R-:W0:Y:S02]  /*3ce80*/  MUFU.EX2 R4, R2 ;  /* 0x0000000200047308 */ /* 0x001e240000000800 */
[----:B------:R-:W-:-:S06]  /*3ce90*/  FMUL R3, R3, 1.4426950216293334961 ;  /* 0x3fb8aa3b03037820 */ /* 0x000fcc0000400000 */
[----:B------:R-:W1:Y:S01]  /*3cea0*/  MUFU.EX2 R3, R3 ;  /* 0x0000000300037308 */ /* 0x000e620000000800 */
[----:B0-----:R-:W-:Y:S04]  /*3ceb0*/  STL [R1+0x118], R4 ;  /* 0x0001180401007387 */ /* 0x001fe80000100800 */
[----:B------:R-:W3:Y:S01]  /*3cec0*/  LDL.LU R13, [R1+0x204] ;  /* 0x00020400010d7983 */ /* 0x000ee20000300800 */
[----:B------:R-:W-:-:S03]  /*3ced0*/  FADD R2, R11, -R6 ;  /* 0x800000060b027221 */ /* 0x000fc60000000000 */
[----:B-1----:R0:W-:Y:S01]  /*3cee0*/  STL [R1+0x110], R3 ;  /* 0x0001100301007387 */ /* 0x0021e20000100800 */
[----:B------:R-:W-:Y:S01]  /*3cef0*/  LEA.HI R17, R17, 0x8, RZ, 0x1e ;  /* 0x0000000811117811 */ /* 0x000fe200078ff0ff */
[----:B------:R-:W-:Y:S02]  /*3cf00*/  FMUL R2, R2, 1.4426950216293334961 ;  /* 0x3fb8aa3b02027820 */ /* 0x000fe40000400000 */
[----:B------:R-:W3:Y:S01]  /*3cf10*/  LDL.LU R11, [R1+0x5c] ;  /* 0x00005c00010b7983 */ /* 0x000ee20000300800 */
[----:B0-----:R-:W-:-:S03]  /*3cf20*/  FADD R3, R10, -R6 ;  /* 0x800000060a037221 */ /* 0x001fc60000000000 */
[----:B------:R-:W0:Y:S04]  /*3cf30*/  LDS R0, [R17.X16+0x10000] ;  /* 0x0100000011007984 */ /* 0x000e28000000c800 */
[----:B------:R-:W1:Y:S01]  /*3cf40*/  S2R R10, SR_TID.X ;  /* 0x00000000000a7919 */ /* 0x000e620000002100 */
[----:B------:R1:W1:Y:S01]  /*3cf50*/  MUFU.EX2 R4, R2 ;  /* 0x0000000200047308 */ /* 0x0002620000000800 */
[----:B------:R-:W-:-:S07]  /*3cf60*/  FMUL R3, R3, 1.4426950216293334961 ;  /* 0x3fb8aa3b03037820 */ /* 0x000fce0000400000 */
[----:B------:R-:W1:Y:S02]  /*3cf70*/  MUFU.EX2 R3, R3 ;  /* 0x0000000300037308 */ /* 0x000e640000000800 */
[----:B-1----:R-:W-:-:S04]  /*3cf80*/  FADD R2, R16, -R6 ;  /* 0x8000000610027221 */ /* 0x002fc80000000000 */
[----:B------:R-:W-:Y:S01]  /*3cf90*/  FMUL R2, R2, 1.4426950216293334961 ;  /* 0x3fb8aa3b02027820 */ /* 0x000fe20000400000 */
[----:B------:R1:W-:Y:S01]  /*3cfa0*/  STL [R1+0x108], R4 ;  /* 0x0001080401007387 */ /* 0x0003e20000100800 */
[----:B------:R-:W-:-:S03]  /*3cfb0*/  LOP3.LUT R16, R10, 0x1c, RZ, 0xc0, !PT ;  /* 0x0000001c0a107812 */ /* 0x000fc600078ec0ff */
[----:B------:R-:W3:Y:S01]  /*3cfc0*/  LDL.LU R10, [R1+0x70] ;  /* 0x00007000010a7983 */ /* 0x000ee20000300800 */
[----:B------:R-:W0:Y:S01]  /*3cfd0*/  MUFU.EX2 R2, R2 ;  /* 0x0000000200027308 */ /* 0x000e220000000800 */
[----:B-1----:R-:W-:Y:S02]  /*3cfe0*/  LEA.HI R4, R16, 0x10, RZ, 0x1e ;  /* 0x0000001010047811 */ /* 0x002fe400078ff0ff */
[----:B------:R4:W-:Y:S04]  /*3cff0*/  STL [R1+0x104], R3 ;  /* 0x0001040301007387 */ /* 0x0009e80000100800 */
[----:B------:R-:W3:Y:S04]  /*3d000*/  LDL.LU R16, [R1+0xa0] ;  /* 0x0000a00001107983 */ /* 0x000ee80000300800 */
[----:B0-----:R-:W-:Y:S01]  /*3d010*/  STL [R1+0xf4], R2 ;  /* 0x0000f40201007387 */ /* 0x001fe20000100800 */
[----:B----4-:R-:W-:Y:S01]  /*3d020*/  FADD R3, R15, -R6 ;  /* 0x800000060f037221 */ /* 0x010fe20000000000 */
[----:B------:R-:W-:-:S03]  /*3d030*/  FMNMX R5, R0, R5, !PT ;  /* 0x0000000500057209 */ /* 0x000fc60007800000 */
[----:B------:R-:W-:Y:S01]  /*3d040*/  FMUL R3, R3, 1.4426950216293334961 ;  /* 0x3fb8aa3b03037820 */ /* 0x000fe20000400000 */
[----:B------:R0:W1:Y:S03]  /*3d050*/  LDS R0, [R4.X16+0x10000] ;  /* 0x0100000004007984 */ /* 0x000066000000c800 */
[----:B------:R-:W4:Y:S01]  /*3d060*/  MUFU.EX2 R6, R3 ;  /* 0x0000000300067308 */ /* 0x000f220000000800 */
[----:B0-----:R-:W1:Y:S04]  /*3d070*/  LDL R4, [R1+0x490] ;  /* 0x0004900001047983 */ /* 0x001e680000100800 */
[----:B------:R-:W-:Y:S01]  /*3d080*/  STL [R1+0x6dc], R5 ;  /* 0x0006dc0501007387 */ /* 0x000fe20000100800 */
[----:B--2---:R-:W-:-:S03]  /*3d090*/  FADD R2, R9, -R5 ;  /* 0x8000000509027221 */ /* 0x004fc60000000000 */
[----:B------:R-:W2:Y:S04]  /*3d0a0*/  LDL.LU R9, [R1+0xc4] ;  /* 0x0000c40001097983 */ /* 0x000ea80000300800 */
[----:B----4-:R-:W-:Y:S01]  /*3d0b0*/  STL [R1+0xf0], R6 ;  /* 0x0000f00601007387 */ /* 0x010fe20000100800 */
[----:B------:R-:W-:Y:S02]  /*3d0c0*/  FMUL R2, R2, 1.4426950216293334961 ;  /* 0x3fb8aa3b02027820 */ /* 0x000fe40000400000 */
[--C-:B---3--:R-:W-:Y:S02]  /*3d0d0*/  FADD R3, R12, -R5.reuse ;  /* 0x800000050c037221 */ /* 0x108fe40000000000 */
[----:B------:R-:W3:Y:S02]  /*3d0e0*/  LDL.LU R12, [R1+0x190] ;  /* 0x00019000010c7983 */ /* 0x000ee40000300800 */
[----:B------:R-:W0:Y:S01]  /*3d0f0*/  MUFU.EX2 R2, R2 ;  /* 0x0000000200027308 */ /* 0x000e220000000800 */
[----:B------:R-:W-:Y:S01]  /*3d100*/  FMUL R3, R3, 1.4426950216293334961 ;  /* 0x3fb8aa3b03037820 */ /* 0x000fe20000400000 */
[----:B0-----:R0:W-:Y:S02]  /*3d110*/  STL [R1+0xc0], R2 ;  /* 0x0000c00201007387 */ /* 0x0011e40000100800 */
[----:B0-----:R-:W-:-:S02]  /*3d120*/  FADD R2, R14, -R5 ;  /* 0x800000050e027221 */ /* 0x001fc40000000000 */
[----:B------:R-:W4:Y:S02]  /*3d130*/  LDL.LU R14, [R1+0x194] ;  /* 0x00019400010e7983 */ /* 0x000f240000300800 */
[----:B------:R-:W0:Y:S02]  /*3d140*/  MUFU.EX2 R8, R3 ;  /* 0x0000000300087308 */ /* 0x000e240000000800 */
[----:B0-----:R-:W-:Y:S04]  /*3d150*/  STL [R1+0x1e1c], R8 ;  /* 0x001e1c0801007387 */ /* 0x001fe80000100800 */
[----:B------:R-:W4:Y:S01]  /*3d160*/  LDL.LU R15, [R1+0x200] ;  /* 0x00020000010f7983 */ /* 0x000f220000300800 */
[----:B------:R-:W-:Y:S02]  /*3d170*/  FADD R3, R13, -R5 ;  /* 0x800000050d037221 */ /* 0x000fe40000000000 */
[----:B------:R-:W-:-:S02]  /*3d180*/  FMUL R2, R2, 1.4426950216293334961 ;  /* 0x3fb8aa3b02027820 */ /* 0x000fc40000400000 */
[----:B------:R-:W-:Y:S02]  /*3d190*/  FMUL R3, R3, 1.4426950216293334961 ;  /* 0x3fb8aa3b03037820 */ /* 0x000fe40000400000 */
[----:B------:R0:W0:Y:S08]  /*3d1a0*/  MUFU.EX2 R17, R2 ;  /* 0x0000000200117308 */ /* 0x0000300000000800 */
[----:B------:R-:W0:Y:S02]  /*3d1b0*/  MUFU.EX2 R3, R3 ;  /* 0x0000000300037308 */ /* 0x000e240000000800 */
[----:B0-----:R-:W-:-:S04]  /*3d1c0*/  FADD R2, R11, -R5 ;  /* 0x800000050b027221 */ /* 0x001fc80000000000 */
[----:B------:R-:W-:Y:S01]  /*3d1d0*/  FMUL R2, R2, 1.4426950216293334961 ;  /* 0x3fb8aa3b02027820 */ /* 0x000fe20000400000 */
[----:B------:R-:W-:Y:S04]  /*3d1e0*/  STL [R1+0xe8], R17 ;  /* 0x0000e81101007387 */ /* 0x000fe80000100800 */
[----:B------:R0:W-:Y:S04]  /*3d1f0*/  STL [R1+0xe4], R3 ;  /* 0x0000e40301007387 */ /* 0x0001e80000100800 */
[----:B------:R-:W4:Y:S01]  /*3d200*/  LDL.LU R13, [R1+0x274] ;  /* 0x00027400010d7983 */ /* 0x000f220000300800 */
[----:B------:R-:W0:Y:S03]  /*3d210*/  MUFU.EX2 R2, R2 ;  /* 0x0000000200027308 */ /* 0x000e260000000800 */
[----:B------:R-:W0:Y:S02]  /*3d220*/  S2R R11, SR_TID.X ;  /* 0x00000000000b7919 */ /* 0x000e240000002100 */
[----:B0-----:R-:W-:-:S02]  /*3d230*/  FADD R3, R10, -R5 ;  /* 0x800000050a037221 */ /* 0x001fc40000000000 */
[----:B------:R-:W4:Y:S02]  /*3d240*/  LDL.LU R10, [R1+0x54] ;  /* 0x00005400010a7983 */ /* 0x000f240000300800 */
[----:B------:R-:W-:-:S06]  /*3d250*/  FMUL R3, R3, 1.4426950216293334961 ;  /* 0x3fb8aa3b03037820 */ /* 0x000fcc0000400000 */
[----:B------:R-:W0:Y:S01]  /*3d260*/  MUFU.EX2 R3, R3 ;  /* 0x0000000300037308 */ /* 0x000e220000000800 */
[----:B------:R0:W-:Y:S02]  /*3d270*/  STL [R1+0xe0], R2 ;  /* 0x0000e00201007387 */ /* 0x0001e40000100800 */
[----:B0-----:R-:W-:Y:S01]  /*3d280*/  FADD R2, R16, -R5 ;  /* 0x8000000510027221 */ /* 0x001fe20000000000 */
[----:B------:R-:W-:-:S03]  /*3d290*/  LOP3.LUT R11, R11, 0x1c, RZ, 0xc0, !PT ;  /* 0x0000001c0b0b7812 */ /* 0x000fc600078ec0ff */
[----:B------:R-:W-:Y:S01]  /*3d2a0*/  FMUL R2, R2, 1.4426950216293334961 ;  /* 0x3fb8aa3b02027820 */ /* 0x000fe20000400000 */
[----:B------:R2:W-:Y:S05]  /*3d2b0*/  STL [R1+0xdc], R3 ;  /* 0x0000dc0301007387 */ /* 0x0005ea0000100800 */
[----:B------:R-:W0:Y:S01]  /*3d2c0*/  MUFU.EX2 R2, R2 ;  /* 0x0000000200027308 */ /* 0x000e220000000800 */
[----:B-1----:R-:W-:Y:S02]  /*3d2d0*/  FMNMX R6, R0, R4, !PT ;  /* 0x0000000400067209 */ /* 0x002fe40007800000 */
[----:B------:R-:W-:Y:S02]  /*3d2e0*/  LEA.HI R4, R11, 0x18, RZ, 0x1e ;  /* 0x000000180b047811 */ /* 0x000fe400078ff0ff */
[----:B------:R-:W4:Y:S04]  /*3d2f0*/  LDL.LU R11, [R1+0xac] ;  /* 0x0000ac00010b7983 */ /* 0x000f280000300800 */
[----:B------:R-:W1:Y:S01]  /*3d300*/  LDS R0, [R4.X16+0x10000] ;  /* 0x0100000004007984 */ /* 0x000e62000000c800 */
[----:B--2---:R-:W-:-:S03]  /*3d310*/  FADD R3, R9, -R5 ;  /* 0x8000000509037221 */ /* 0x004fc60000000000 */
[----:B------:R-:W2:Y:S04]  /*3d320*/  LDL.LU R9, [R1+0xb0] ;  /* 0x0000b00001097983 */ /* 0x000ea80000300800 */
[----:B0-----:R3:W-:Y:S04]  /*3d330*/  STL [R1+0xd8], R2 ;  /* 0x0000d80201007387 */ /* 0x0017e80000100800 */
[----:B------:R-:W-:Y:S04]  /*3d340*/  STL [R1+0x6d0], R6 ;  /* 0x0006d00601007387 */ /* 0x000fe80000100800 */
[----:B------:R-:W1:Y:S01]  /*3d350*/  LDL R5, [R1+0x494] ;  /* 0x0004940001057983 */ /* 0x000e620000100800 */
[----:B---3--:R-:W-:-:S03]  /*3d360*/  FADD R2, R12, -R6 ;  /* 0x800000060c027221 */ /* 0x008fc60000000000 */
[----:B------:R-:W3:Y:S01]  /*3d370*/  LDL.LU R12, [R1+0x14c] ;  /* 0x00014c00010c7983 */ /* 0x000ee20000300800 */
[----:B------:R-:W-:-:S04]  /*3d380*/  FMUL R3, R3, 1.4426950216293334961 ;  /* 0x3fb8aa3b03037820 */ /* 0x000fc80000400000 */
[----:B------:R4:W0:Y:S01]  /*3d390*/  MUFU.EX2 R23, R3 ;  /* 0x0000000300177308 */ /* 0x0008220000000800 */
[----:B------:R-:W-:-:S07]  /*3d3a0*/  FMUL R2, R2, 1.4426950216293334961 ;  /* 0x3fb8aa3b02027820 */ /* 0x000fce0000400000 */
[----:B------:R-:W0:Y:S01]  /*3d3b0*/  MUFU.EX2 R4, R2 ;  /* 0x0000000200047308 */ /* 0x000e220000000800 */
[--C-:B----4-:R-:W-:Y:S02]  /*3d3c0*/  FADD R3, R14, -R6.reuse ;  /* 0x800000060e037221 */ /* 0x110fe40000000000 */
[----:B------:R-:W4:Y:S04]  /*3d3d0*/  LDL.LU R14, [R1+0x1c4] ;  /* 0x0001c400010e7983 */ /* 0x000f280000300800 */
[----:B0-----:R-:W-:Y:S04]  /*3d3e0*/  STL [R1+0xd4], R23 ;  /* 0x0000d41701007387 */ /* 0x001fe80000100800 */
[----:B------:R-:W-:Y:S04]  /*3d3f0*/  STL [R1+0x1de4], R23 ;  /* 0x001de41701007387 */ /* 0x000fe80000100800 */
[----:B------:R-:W-:Y:S01]  /*3d400*/  STL [R1+0xa8], R4 ;  /* 0x0000a80401007387 */ /* 0x000fe20000100800 */
[----:B------:R-:W-:-:S03]  /*3d410*/  FADD R2, R15, -R6 ;  /* 0x800000060f027221 */ /* 0x000fc60000000000 */
[----:B------:R-:W4:Y:S01]  /*3d420*/  LDL.LU R15, [R1+0x1c8] ;  /* 0x0001c800010f7983 */ /* 0x000f220000300800 */
[----:B------:R-:W-:-:S06]  /*3d430*/  FMUL R3, R3, 1.4426950216293334961 ;  /* 0x3fb8aa3b03037820 */ /* 0x000fcc0000400000 */
[----:B------:R-:W0:Y:S01]  /*3d440*/  MUFU.EX2 R3, R3 ;  /* 0x0000000300037308 */ /* 0x000e220000000800 */
[----:B------:R-:W-:Y:S01]  /*3d450*/  FMUL R2, R2, 1.4426950216293334961 ;  /* 0x3fb8aa3b02027820 */ /* 0x000fe20000400000 */
[----:B0-----:R0:W-:Y:S06]  /*3d460*/  STL [R1+0x90], R3 ;  /* 0x0000900301007387 */ /* 0x0011ec0000100800 */
[----:B------:R0:W0:Y:S02]  /*3d470*/  MUFU.EX2 R7, R2 ;  /* 0x0000000200077308 */ /* 0x0000240000000800 */
[----:B0-----:R-:W-:-:S04]  /*3d480*/  FADD R3, R13, -R6 ;  /* 0x800000060d037221 */ /* 0x001fc80000000000 */
[----:B------:R-:W-:-:S06]  /*3d490*/  FMUL R3, R3, 1.4426950216293334961 ;  /* 0x3fb8aa3b03037820 */ /* 0x000fcc0000400000 */
[----:B------:R-:W0:Y:S01]  /*3d4a0*/  MUFU.EX2 R3, R3 ;  /* 0x0000000300037308 */ /* 0x000e220000000800 */
[----:B------:R-:W-:Y:S02]  /*3d4b0*/  FADD R2, R10, -R6 ;  /* 0x800000060a027221 */ /* 0x000fe40000000000 */
[----:B------:R-:W4:Y:S02]  /*3d4c0*/  LDL.LU R10, [R1+0x22c] ;  /* 0x00022c00010a7983 */ /* 0x000f240000300800 */
[----:B------:R-:W-:-:S06]  /*3d4d0*/  FMUL R2, R2, 1.4426950216293334961 ;  /* 0x3fb8aa3b02027820 */ /* 0x000fcc0000400000 */
[----:B------:R-:W0:Y:S01]  /*3d4e0*/  MUFU.EX2 R2, R2 ;  /* 0x0000000200027308 */ /* 0x000e220000000800 */
[----:B------:R-:W-:Y:S04]  /*3d4f0*/  STL [R1+0xd0], R7 ;  /* 0x0000d00701007387 */ /* 0x000fe80000100800 */
[----:B0-----:R0:W-:Y:S04]  /*3d500*/  STL [R1+0xcc], R3 ;  /* 0x0000cc0301007387 */ /* 0x0011e80000100800 */
[----:B------:R-:W4:Y:S04]  /*3d510*/  LDL.LU R13, [R1+0x290] ;  /* 0x00029000010d7983 */ /* 0x000f280000300800 */
[----:B------:R2:W-:Y:S01]  /*3d520*/  STL [R1+0xc8], R2 ;  /* 0x0000c80201007387 */ /* 0x0005e20000100800 */
[----:B0-----:R-:W-:-:S03]  /*3d530*/  FADD R3, R11, -R6 ;  /* 0x800000060b037221 */ /* 0x001fc60000000000 */
[----:B------:R-:W0:Y:S01]  /*3d540*/  S2R R11, SR_TID.X ;  /* 0x00000000000b7919 */ /* 0x000e220000002100 */
[----:B------:R-:W-:-:S04]  /*3d550*/  FMUL R3, R3, 1.4426950216293334961 ;  /* 0x3fb8aa3b03037820 */ /* 0x000fc80000400000 */
[----:B------:R3:W0:Y:S02]  /*3d560*/  MUFU.EX2 R16, R3 ;  /* 0x0000000300107308 */ /* 0x0006240000000800 */
[----:B0-----:R-:W-:Y:S01]  /*3d570*/  LOP3.LUT R18, R11, 0x1c, RZ, 0xc0, !PT ;  /* 0x0000001c0b127812 */ /* 0x001fe200078ec0ff */
[----:B--2---:R-:W-:Y:S02]  /*3d580*/  FADD R2, R9, -R6 ;  /* 0x8000000609027221 */ /* 0x004fe40000000000 */
[----:B------:R-:W2:Y:S02]  /*3d590*/  LDL.LU R9, [R1+0x4c] ;  /* 0x00004c0001097983 */ /* 0x000ea40000300800 */
[----:B------:R-:W-:-:S06]  /*3d5a0*/  FMUL R2, R2, 1.4426950216293334961 ;  /* 0x3fb8aa3b02027820 */ /* 0x000fcc0000400000 */
[----:B------:R-:W0:Y:S01]  /*3d5b0*/  MUFU.EX2 R2, R2 ;  /* 0x0000000200027308 */ /* 0x000e220000000800 */
[----:B---3--:R-:W-:Y:S02]  /*3d5c0*/  FADD R3, R12, -R6 ;  /* 0x800000060c037221 */ /* 0x008fe40000000000 */
[----:B------:R-:W3:Y:S04]  /*3d5d0*/  LDL.LU R12, [R1+0x114] ;  /* 0x00011400010c7983 */ /* 0x000ee80000300800 */
[----:B------:R-:W3:Y:S01]  /*3d5e0*/  LDL.LU R11, [R1+0x160] ;  /* 0x00016000010b7983 */ /* 0x000ee20000300800 */
[----:B-1----:R-:W-:-:S03]  /*3d5f0*/  FMNMX R5, R0, R5, !PT ;  /* 0x0000000500057209 */ /* 0x002fc60007800000 */
[----:B------:R-:W-:Y:S04]  /*3d600*/  STL [R1+0xc4], R16 ;  /* 0x0000c41001007387 */ /* 0x000fe80000100800 */
[----:B------:R-:W-:Y:S04]  /*3d610*/  STL [R1+0x1df0], R16 ;  /* 0x001df01001007387 */ /* 0x000fe80000100800 */
[----:B------:R-:W-:Y:S04]  /*3d620*/  STL [R1+0x6c8], R5 ;  /* 0x0006c80501007387 */ /* 0x000fe80000100800 */
[----:B0-----:R4:W-:Y:S02]  /*3d630*/  STL [R1+0xbc], R2 ;  /* 0x0000bc0201007387 */ /* 0x0019e40000100800 */
[----:B----4-:R-:W-:-:S02]  /*3d640*/  FADD R2, R14, -R5 ;  /* 0x800000050e027221 */ /* 0x010fc40000000000 */
[----:B------:R-:W4:Y:S04]  /*3d650*/  LDL.LU R14, [R1+0x1bc] ;  /* 0x0001bc00010e7983 */ /* 0x000f280000300800 */
[----:B------:R-:W4:Y:S01]  /*3d660*/  LDL R8, [R1+0x498] ;  /* 0x0004980001087983 */ /* 0x000f220000100800 */
[----:B------:R-:W-:-:S04]  /*3d670*/  FMUL R3, R3, 1.4426950216293334961 ;  /* 0x3fb8aa3b03037820 */ /* 0x000fc80000400000 */
[----:B------:R0:W1:Y:S02]  /*3d680*/  MUFU.EX2 R22, R3 ;  /* 0x0000000300167308 */ /* 0x0000640000000800 */
[----:B0-----:R-:W-:Y:S02]  /*3d690*/  FADD R3, R15, -R5 ;  /* 0x800000050f037221 */ /* 0x001fe40000000000 */
[----:B------:R-:W4:Y:S01]  /*3d6a0*/  LDL.LU R15, [R1+0x1e0] ;  /* 0x0001e000010f7983 */ /* 0x000f220000300800 */
[----:B------:R-:W-:Y:S02]  /*3d6b0*/  FMUL R2, R2, 1.4426950216293334961 ;  /* 0x3fb8aa3b02027820 */ /* 0x000fe40000400000 */
[----:B------:R-:W-:-:S04]  /*3d6c0*/  FMUL R3, R3, 1.4426950216293334961 ;  /* 0x3fb8aa3b03037820 */ /* 0x000fc80000400000 */
[----:B------:R-:W0:Y:S08]  /*3d6d0*/  MUFU.EX2 R2, R2 ;  /* 0x0000000200027308 */ /* 0x000e300000000800 */
[----:B------:R-:W0:Y:S01]  /*3d6e0*/  MUFU.EX2 R3, R3 ;  /* 0x0000000300037308 */ /* 0x000e220000000800 */
[----:B-1----:R-:W-:Y:S04]  /*3d6f0*/  STL [R1+0xb8], R22 ;  /* 0x0000b81601007387 */ /* 0x002fe80000100800 */
[----:B0-----:R0:W-:Y:S04]  /*3d700*/  STL [R1+0x40], R2 ;  /* 0x0000400201007387 */ /* 0x0011e80000100800 */
[----:B------:R-:W-:Y:S01]  /*3d710*/  STL [R1+0x1de8], R22 ;  /* 0x001de81601007387 */ /* 0x000fe20000100800 */
[----:B------:R-:W-:-:S05]  /*3d720*/  LEA.HI R6, R18, 0x20, RZ, 0x1e ;  /* 0x0000002012067811 */ /* 0x000fca00078ff0ff */
[----:B------:R-:W1:Y:S01]  /*3d730*/  LDS R0, [R6.X16+0x10000] ;  /* 0x0100000006007984 */ /* 0x000e62000000c800 */
[----:B0-----:R-:W-:-:S03]  /*3d740*/  FADD R2, R10, -R5 ;  /* 0x800000050a027221 */ /* 0x001fc60000000000 */
[----:B------:R-:W4:Y:S04]  /*3d750*/  LDL.LU R10, [R1+0x1e4] ;  /* 0x0001e400010a7983 */ /* 0x000f280000300800 */
[----:B------:R0:W-:Y:S01]  /*3d760*/  STL [R1+0x3c], R3 ;  /* 0x00003c0301007387 */ /* 0x0001e20000100800 */
[----:B------:R-:W-:Y:S02]  /*3d770*/  FMUL R2, R2, 1.4426950216293334961 ;  /* 0x3fb8aa3b02027820 */ /* 0x000fe40000400000 */
[----:B0-----:R-:W-:-:S04]  /*3d780*/  FADD R3, R13, -R5 ;  /* 0x800000050d037221 */ /* 0x001fc80000000000 */
[----:B------:R-:W-:Y:S01]  /*3d790*/  FMUL R3, R3, 1.4426950216293334961 ;  /* 0x3fb8aa3b03037820 */ /* 0x000fe20000400000 */
[----:B------:R2:W0:Y:S08]  /*3d7a0*/  MUFU.EX2 R6, R2 ;  /* 0x0000000200067308 */ /* 0x0004300000000800 */
[----:B------:R-:W0:Y:S01]  /*3d7b0*/  MUFU.EX2 R3, R3 ;  /* 0x0000000300037308 */ /* 0x000e220000000800 */
[----:B------:R-:W0:Y:S02]  /*3d7c0*/  S2R R13, SR_TID.X ;  /* 0x00000000000d7919 */ /* 0x000e240000002100 */
[----:B0-----:R-:W-:Y:S01]  /*3d7d0*/  LOP3.LUT R13, R13, 0x1c, RZ, 0xc0, !PT ;  /* 0x0000001c0d0d7812 */ /* 0x001fe200078ec0ff */
[----:B--2---:R-:W-:-:S02]  /*3d7e0*/  FADD R2, R9, -R5 ;  /* 0x8000000509027221 */ /* 0x004fc40000000000 */
[----:B------:R-:W2:Y:S02]  /*3d7f0*/  LDL.LU R9, [R1+0x224] ;  /* 0x0002240001097983 */ /* 0x000ea40000300800 */
[----:B------:R-:W-:-:S06]  /*3d800*/  FMUL R2, R2, 1.4426950216293334961 ;  /* 0x3fb8aa3b02027820 */ /* 0x000fcc0000400000 */
[----:B------:R-:W0:Y:S01]  /*3d810*/  MUFU.EX2 R2, R2 ;  /* 0x0000000200027308 */ /* 0x000e220000000800 */
[----:B------:R-:W-:Y:S04]  /*3d820*/  STL [R1+0xb4], R6 ;  /* 0x0000b40601007387 */ /* 0x000fe80000100800 */
[----:B------:R3:W-:Y:S02]  /*3d830*/  STL [R1+0xb0], R3 ;  /* 0x0000b00301007387 */ /* 0x0007e40000100800 */
[----:B---3--:R-:W-:Y:S02]  /*3d840*/  FADD R3, R12, -R5 ;  /* 0x800000050c037221 */ /* 0x008fe40000000000 */
[----:B------:R-:W3:Y:S04]  /*3d850*/  LDL.LU R12, [R1+0x294] ;  /* 0x00029400010c7983 */ /* 0x000ee80000300800 */
[----:B0-----:R0:W-:Y:S01]  /*3d860*/  STL [R1+0xac], R2 ;  /* 0x0000ac0201007387 */ /* 0x0011e20000100800 */
[----:B------:R-:W-:-:S02]  /*3d870*/  FMUL R3, R3, 1.4426950216293334961 ;  /* 0x3fb8aa3b03037820 */ /* 0x000fc40000400000 */
[--C-:B0-----:R-:W-:Y:S02]  /*3d880*/  FADD R2, R11, -R5.reuse ;  /* 0x800000050b027221 */ /* 0x101fe40000000000 */
[----:B------:R-:W3:Y:S01]  /*3d890*/  LDL.LU R11, [R1+0x44] ;  /* 0x00004400010b7983 */ /* 0x000ee20000300800 */
[----:B------:R4:W0:Y:S01]  /*3d8a0*/  MUFU.EX2 R25, R3 ;  /* 0x0000000300197308 */ /* 0x0008220000000800 */
[----:B------:R-:W-:Y:S02]  /*3d8b0*/  FMUL R2, R2, 1.4426950216293334961 ;  /* 0x3fb8aa3b02027820 */ /* 0x000fe40000400000 */
[----:B----4-:R-:W-:Y:S02]  /*3d8c0*/  FADD R3, R14, -R5 ;  /* 0x800000050e037221 */ /* 0x010fe40000000000 */
[----:B------:R-:W3:Y:S01]  /*3d8d0*/  LDL.LU R14, [R1+0x164] ;  /* 0x00016400010e7983 */ /* 0x000ee20000300800 */
[----:B-1----:R-:W-:-:S03]  /*3d8e0*/  FMNMX R19, R0, R8, !PT ;  /* 0x0000000800137209 */ /* 0x002fc60007800000 */
[----:B0-----:R-:W-:Y:S01]  /*3d8f0*/  STL [R1+0xa4], R25 ;  /* 0x0000a41901007387 */ /* 0x001fe20000100800 */
[----:B------:R-:W-:Y:S01]  /*3d900*/  LEA.HI R5, R13, 0x28, RZ, 0x1e ;  /* 0x000000280d057811 */ /* 0x000fe200078ff0ff */
[----:B------:R-:W0:Y:S02]  /*3d910*/  MUFU.EX2 R2, R2 ;  /* 0x0000000200027308 */ /* 0x000e240000000800 */
[----:B------:R-:W-:Y:S04]  /*3d920*/  STL [R1+0x1df4], R25 ;  /* 0x001df41901007387 */ /* 0x000fe80000100800 */
[----:B------:R-:W-:Y:S04]  /*3d930*/  STL [R1+0x6b4], R19 ;  /* 0x0006b41301007387 */ /* 0x000fe80000100800 */
[----:B------:R-:W3:Y:S01]  /*3d940*/  LDL.LU R13, [R1+0x1c0] ;  /* 0x0001c000010d7983 */ /* 0x000ee20000300800 */
[----:B------:R-:W-:-:S03]  /*3d950*/  FMUL R3, R3, 1.4426950216293334961 ;  /* 0x3fb8aa3b03037820 */ /* 0x000fc60000400000 */
[----:B------:R-:W1:Y:S04]  /*3d960*/  LDS R0, [R5.X16+0x10000] ;  /* 0x0100000005007984 */ /* 0x000e68000000c800 */
[----:B0-----:R0:W-:Y:S02]  /*3d970*/  STL [R1+0xa0], R2 ;  /* 0x0000a00201007387 */ /* 0x0011e40000100800 */
[--C-:B0-----:R-:W-:Y:S02]  /*3d980*/  FADD R2, R15, -R19.reuse ;  /* 0x800000130f027221 */ /* 0x101fe40000000000 */
[----:B------:R-:W3:Y:S04]  /*3d990*/  LDL.LU R15, [R1+0x1d0] ;  /* 0x0001d000010f7983 */ /* 0x000ee80000300800 */
[----:B------:R-:W1:Y:S01]  /*3d9a0*/  LDL R8, [R1+0x49c] ;  /* 0x00049c0001087983 */ /* 0x000e620000100800 */
[----:B------:R-:W-:Y:S01]  /*3d9b0*/  FMUL R2, R2, 1.4426950216293334961 ;  /* 0x3fb8aa3b02027820 */ /* 0x000fe20000400000 */
[----:B------:R0:W-:Y:S02]  /*3d9c0*/  MUFU.EX2 R21, R3 ;  /* 0x0000000300157308 */ /* 0x0001e40000000800 */
[----:B------:R-:W3:Y:S06]  /*3d9d0*/  LDL.LU R18, [R1+0x1fc] ;  /* 0x0001fc0001127983 */ /* 0x000eec0000300800 */
[----:B------:R-:W0:Y:S02]  /*3d9e0*/  MUFU.EX2 R2, R2 ;  /* 0x0000000200027308 */ /* 0x000e240000000800 */
[----:B0-----:R-:W-:-:S04]  /*3d9f0*/  FADD R3, R10, -R19 ;  /* 0x800000130a037221 */ /* 0x001fc80000000000 */
[----:B------:R-:W-:Y:S01]  /*3da00*/  FMUL R3, R3, 1.4426950216293334961 ;  /* 0x3fb8aa3b03037820 */ /* 0x000fe20000400000 */
[----:B------:R2:W-:Y:S04]  /*3da10*/  STL [R1+0x48], R2 ;  /* 0x0000480201007387 */ /* 0x0005e80000100800 */
[----:B------:R-:W-:Y:S04]  /*3da20*/  STL [R1+0x9c], R21 ;  /* 0x00009c1501007387 */ /* 0x000fe80000100800 */
[----:B------:R-:W-:Y:S04]  /*3da30*/  STL [R1+0x1dec], R21 ;  /* 0x001dec1501007387 */ /* 0x000fe80000100800 */
[----:B------:R-:W3:Y:S01]  /*3da40*/  LDL.LU R10, [R1+0x20c] ;  /* 0x00020c00010a7983 */ /* 0x000ee20000300800 */
[----:B--2---:R-:W-:-:S02]  /*3da50*/  FADD R2, R9, -R19 ;  /* 0x8000001309027221 */ /* 0x004fc40000000000 */
[----:B------:R3:W-:Y:S02]  /*3da60*/  MUFU.EX2 R9, R3 ;  /* 0x0000000300097308 */ /* 0x0007e40000000800 */
[----:B------:R-:W-:-:S06]  /*3da70*/  FMUL R2, R2, 1.4426950216293334961 ;  /* 0x3fb8aa3b02027820 */ /* 0x000fcc0000400000 */
[----:B------:R0:W2:Y:S01]  /*3da80*/  MUFU.EX2 R5, R2 ;  /* 0x0000000200057308 */ /* 0x0000a20000000800 */
[----:B---3--:R-:W-:-:S04]  /*3da90*/  FADD R3, R12, -R19 ;  /* 0x800000130c037221 */ /* 0x008fc80000000000 */
[----:B------:R-:W-:-:S06]  /*3daa0*/  FMUL R3, R3, 1.4426950216293334961 ;  /* 0x3fb8aa3b03037820 */ /* 0x000fcc0000400000 */
[----:B------:R-:W3:Y:S01]  /*3dab0*/  MUFU.EX2 R3, R3 ;  /* 0x0000000300037308 */ /* 0x000ee20000000800 */
[--C-:B0-----:R-:W-:Y:S02]  /*3dac0*/  FADD R2, R11, -R19.reuse ;  /* 0x800000130b027221 */ /* 0x101fe40000000000 */
[----:B------:R-:W4:Y:S02]  /*3dad0*/  LDL.LU R11, [R1+0x27c] ;  /* 0x00027c00010b7983 */ /* 0x000f240000300800 */
[----:B------:R-:W-:Y:S02]  /*3dae0*/  FMUL R2, R2, 1.4426950216293334961 ;  /* 0x3fb8aa3b02027820 */ /* 0x000fe40000400000 */
[----:B------:R-:W4:Y:S04]  /*3daf0*/  LDL.LU R12, [R1+0x298] ;  /* 0x00029800010c7983 */ /* 0x000f280000300800 */
[----:B------:R-:W0:Y:S01]  /*3db00*/  MUFU.EX2 R2, R2 ;  /* 0x0000000200027308 */ /* 0x000e220000000800 */
[----:B--2---:R-:W-:Y:S04]  /*3db10*/  STL [R1+0x98], R5 ;  /* 0x0000980501007387 */ /* 0x004fe80000100800 */
[----:B---3--:R2:W-:Y:S02]  /*3db20*/  STL [R1+0x94], R3 ;  /* 0x0000940301007387 */ /* 0x0085e40000100800 */
[----:B--2---:R-:W-:-:S02]  /*3db30*/  FADD R3, R14, -R19 ;  /* 0x800000130e037221 */ /* 0x004fc40000000000 */
[----:B------:R-:W2:Y:S02]  /*3db40*/  S2R R14, SR_TID.X ;  /* 0x00000000000e7919 */ /* 0x000ea40000002100 */
[----:B------:R-:W-:Y:S02]  /*3db50*/  FMUL R3, R3, 1.4426950216293334961 ;  /* 0x3fb8aa3b03037820 */ /* 0x000fe40000400000 */
[----:B0-----:R0:W-:Y:S04]  /*3db60*/  STL [R1+0x8c], R2 ;  /* 0x00008c0201007387 */ /* 0x0011e80000100800 */
[----:B------:R-:W3:Y:S01]  /*3db70*/  MUFU.EX2 R3, R3 ;  /* 0x0000000300037308 */ /* 0x000ee20000000800 */
[----:B0-----:R-:W-:Y:S02]  /*3db80*/  FADD R2, R13, -R19 ;  /* 0x800000130d027221 */ /* 0x001fe40000000000 */
[----:B------:R-:W4:Y:S01]  /*3db90*/  LDL.LU R13, [R1+0x74] ;  /* 0x00007400010d7983 */ /* 0x000f220000300800 */
[----:B--2---:R-:W-:-:S03]  /*3dba0*/  LOP3.LUT R14, R14, 0x1c, RZ, 0xc0, !PT ;  /* 0x0000001c0e0e7812 */ /* 0x004fc600078ec0ff */
[----:B---3--:R0:W-:Y:S01]  /*3dbb0*/  STL [R1+0x88], R3 ;  /* 0x0000880301007387 */ /* 0x0081e20000100800 */
[----:B-1----:R-:W-:Y:S02]  /*3dbc0*/  FMNMX R16, R0, R8, !PT ;  /* 0x0000000800107209 */ /* 0x002fe40007800000 */
[----:B------:R-:W-:Y:S02]  /*3dbd0*/  LEA.HI R8, R14, 0x30, RZ, 0x1e ;  /* 0x000000300e087811 */ /* 0x000fe400078ff0ff */
[----:B------:R-:W2:Y:S01]  /*3dbe0*/  LDL.LU R14, [R1+0x1a4] ;  /* 0x0001a400010e7983 */ /* 0x000ea20000300800 */
[----:B0-----:R-:W-:-:S03]  /*3dbf0*/  FADD R3, R15, -R19 ;  /* 0x800000130f037221 */ /* 0x001fc60000000000 */
[----:B------:R-:W3:Y:S01]  /*3dc00*/  LDL.LU R15, [R1+0x1dc] ;  /* 0x0001dc00010f7983 */ /* 0x000ee20000300800 */
[----:B------:R-:W-:Y:S02]  /*3dc10*/  FMUL R2, R2, 1.4426950216293334961 ;  /* 0x3fb8aa3b02027820 */ /* 0x000fe40000400000 */
[----:B------:R-:W-:Y:S02]  /*3dc20*/  FMUL R3, R3, 1.4426950216293334961 ;  /* 0x3fb8aa3b03037820 */ /* 0x000fe40000400000 */
[----:B------:R0:W1:Y:S01]  /*3dc30*/  MUFU.EX2 R28, R2 ;  /* 0x00000002001c7308 */ /* 0x0000620000000800 */
[----:B------:R-:W-:-:S04]  /*3dc40*/  FADD R0, R18, -R16 ;  /* 0x8000001012007221 */ /* 0x000fc80000000000 */
[----:B------:R-:W-:-:S03]  /*3dc50*/  FMUL R0, R0, 1.4426950216293334961 ;  /* 0x3fb8aa3b00007820 */ /* 0x000fc60000400000 */
[----:B------:R0:W1:Y:S01]  /*3dc60*/  MUFU.EX2 R20, R3 ;  /* 0x0000000300147308 */ /* 0x0000620000000800 */
[----:B------:R-:W-:Y:S04]  /*3dc70*/  STL [R1+0x6a8], R16 ;  /* 0x0006a81001007387 */ /* 0x000fe80000100800 */
[----:B------:R-:W3:Y:S04]  /*3dc80*/  LDL.LU R27, [R1+0x1f0] ;  /* 0x0001f000011b7983 */ /* 0x000ee80000300800 */
[----:B0-----:R-:W0:Y:S01]  /*3dc90*/  LDS R2, [R8.X16+0x10000] ;  /* 0x0100000008027984 */ /* 0x001e22000000c800 */
[----:B------:R-:W-:-:S02]  /*3dca0*/  FADD R3, R10, -R16 ;  /* 0x800000100a037221 */ /* 0x000fc40000000000 */
[----:B------:R4:W-:Y:S01]  /*3dcb0*/  MUFU.EX2 R10, R0 ;  /* 0x00000000000a7308 */ /* 0x0009e20000000800 */
[----:B-1----:R-:W-:Y:S01]  /*3dcc0*/  STL [R1+0x84], R28 ;  /* 0x0000841c01007387 */ /* 0x002fe20000100800 */
[----:B------:R-:W-:-:S03]  /*3dcd0*/  FMUL R3, R3, 1.4426950216293334961 ;  /* 0x3fb8aa3b03037820 */ /* 0x000fc60000400000 */
[----:B------:R-:W-:Y:S04]  /*3dce0*/  STL [R1+0x1df8], R28 ;  /* 0x001df81c01007387 */ /* 0x000fe80000100800 */
[----:B------:R-:W-:Y:S04]  /*3dcf0*/  STL [R1+0x80], R20 ;  /* 0x0000801401007387 */ /* 0x000fe80000100800 */
[----:B------:R1:W-:Y:S04]  /*3dd00*/  STL [R1+0x1dfc], R20 ;  /* 0x001dfc1401007387 */ /* 0x0003e80000100800 */
[----:B------:R-:W3:Y:S01]  /*3dd10*/  LDL.LU R18, [R1+0x270] ;  /* 0x0002700001127983 */ /* 0x000ee20000300800 */
[----:B----4-:R-:W-:-:S04]  /*3dd20*/  FADD R0, R11, -R16 ;  /* 0x800000100b007221 */ /* 0x010fc80000000000 */
[----:B------:R-:W-:Y:S01]  /*3dd30*/  FMUL R0, R0, 1.4426950216293334961 ;  /* 0x3fb8aa3b00007820 */ /* 0x000fe20000400000 */
[----:B------:R4:W-:Y:S08]  /*3dd40*/  MUFU.EX2 R11, R3 ;  /* 0x00000003000b7308 */ /* 0x0009f00000000800 */
[----:B------:R-:W0:Y:S01]  /*3dd50*/  MUFU.EX2 R0, R0 ;  /* 0x0000000000007308 */ /* 0x000e220000000800 */
[----:B----4-:R-:W-:-:S02]  /*3dd60*/  FADD R3, R12, -R16 ;  /* 0x800000100c037221 */ /* 0x010fc40000000000 */
[----:B------:R-:W4:Y:S04]  /*3dd70*/  LDL.LU R12, [R1+0x278] ;  /* 0x00027800010c7983 */ /* 0x000f280000300800 */
[----:B-1----:R-:W4:Y:S01]  /*3dd80*/  LDL R20, [R1+0x4a0] ;  /* 0x0004a00001147983 */ /* 0x002f220000100800 */
[----:B------:R-:W-:-:S03]  /*3dd90*/  FMUL R3, R3, 1.4426950216293334961 ;  /* 0x3fb8aa3b03037820 */ /* 0x000fc60000400000 */
[----:B0-----:R0:W-:Y:S03]  /*3dda0*/  STL [R1+0x7c], R0 ;  /* 0x00007c0001007387 */ /* 0x0011e60000100800 */
[----:B------:R-:W1:Y:S01]  /*3ddb0*/  MUFU.EX2 R3, R3 ;  /* 0x0000000300037308 */ /* 0x000e620000000800 */
[--C-:B0-----:R-:W-:Y:S02]  /*3ddc0*/  FADD R0, R13, -R16.reuse ;  /* 0x800000100d007221 */ /* 0x101fe40000000000 */
[----:B------:R-:W4:Y:S04]  /*3ddd0*/  LDL.LU R13, [R1+0x288] ;  /* 0x00028800010d7983 */ /* 0x000f280000300800 */
[----:B-1----:R2:W-:Y:S02]  /*3dde0*/  STL [R1+0x78], R3 ;  /* 0x0000780301007387 */ /* 0x0025e40000100800 */
[----:B--2---:R-:W-:-:S02]  /*3ddf0*/  FADD R3, R14, -R16 ;  /* 0x800000100e037221 */ /* 0x004fc40000000000 */
[----:B------:R-:W2:Y:S04]  /*3de00*/  LDL.LU R14, [R1+0x2a8] ;  /* 0x0002a800010e7983 */ /* 0x000ea80000300800 */
[----:B------:R-:W2:Y:S01]  /*3de10*/  LDL.LU R8, [R1+0x50] ;  /* 0x0000500001087983 */ /* 0x000ea20000300800 */
[----:B------:R-:W-:-:S04]  /*3de20*/  FMUL R0, R0, 1.4426950216293334961 ;  /* 0x3fb8aa3b00007820 */ /* 0x000fc80000400000 */
[----:B------:R3:W0:Y:S02]  /*3de30*/  MUFU.EX2 R28, R0 ;  /* 0x00000000001c7308 */ /* 0x0006240000000800 */
[--C-:B---3--:R-:W-:Y:S02]  /*3de40*/  FADD R0, R15, -R16.reuse ;  /* 0x800000100f007221 */ /* 0x108fe40000000000 */
[----:B------:R-:W3:Y:S01]  /*3de50*/  LDL.LU R15, [R1+0x1d8] ;  /* 0x0001d800010f7983 */ /* 0x000ee20000300800 */
[----:B------:R-:W-:Y:S02]  /*3de60*/  FMUL R3, R3, 1.4426950216293334961 ;  /* 0x3fb8aa3b03037820 */ /* 0x000fe40000400000 */
[----:B------:R-:W-:Y:S01]  /*3de70*/  FMUL R0, R0, 1.4426950216293334961 ;  /* 0x3fb8aa3b00007820 */ /* 0x000fe20000400000 */
[----:B------:R-:W1:Y:S01]  /*3de80*/  S2R R19, SR_TID.X ;  /* 0x0000000000137919 */ /* 0x000e620000002100 */
[----:B------:R0:W1:Y:S08]  /*3de90*/  MUFU.EX2 R21, R3 ;  /* 0x0000000300157308 */ /* 0x0000700000000800 */
[----:B------:R-:W4:Y:S01]  /*3dea0*/  MUFU.EX2 R0, R0 ;  /* 0x0000000000007308 */ /* 0x000f220000000800 */
[----:B0-----:R-:W-:Y:S01]  /*3deb0*/  STL [R1+0x74], R28 ;  /* 0x0000741c01007387 */ /* 0x001fe20000100800 */
[----:B------:R-:W-:-:S03]  /*3dec0*/  FADD R3, R27, -R16 ;  /* 0x800000101b037221 */ /* 0x000fc60000000000 */
[----:B------:R-:W-:Y:S04]  /*3ded0*/  STL [R1+0x1e00], R28 ;  /* 0x001e001c01007387 */ /* 0x000fe80000100800 */
[----:B------:R-:W3:Y:S04]  /*3dee0*/  LDL.LU R27, [R1+0x1f8] ;  /* 0x0001f800011b7983 */ /* 0x000ee80000300800 */
[----:B-1----:R-:W-:Y:S04]  /*3def0*/  STL [R1+0x70], R21 ;  /* 0x0000701501007387 */ /* 0x002fe80000100800 */
[----:B------:R-:W-:Y:S01]  /*3df00*/  STL [R1+0x1e04], R21 ;  /* 0x001e041501007387 */ /* 0x000fe20000100800 */
[----:B------:R-:W-:Y:S01]  /*3df10*/  LOP3.LUT R19, R19, 0x1c, RZ, 0xc0, !PT ;  /* 0x0000001c13137812 */ /* 0x000fe200078ec0ff */
[----:B------:R-:W-:-:S03]  /*3df20*/  FMUL R3, R3, 1.4426950216293334961 ;  /* 0x3fb8aa3b03037820 */ /* 0x000fc60000400000 */
[----:B------:R-:W-:Y:S02]  /*3df30*/  LEA.HI R16, R19, 0x38, RZ, 0x1e ;  /* 0x0000003813107811 */ /* 0x000fe400078ff0ff */
[----:B------:R0:W1:Y:S01]  /*3df40*/  MUFU.EX2 R19, R3 ;  /* 0x0000000300137308 */ /* 0x0000620000000800 */
[----:B----4-:R-:W-:Y:S02]  /*3df50*/  FMNMX R20, R2, R20, !PT ;  /* 0x0000001402147209 */ /* 0x010fe40007800000 */
[----:B------:R-:W4:Y:S04]  /*3df60*/  LDS R2, [R16.X16+0x10000] ;  /* 0x0100000010027984 */ /* 0x000f28000000c800 */
[----:B------:R-:W-:Y:S04]  /*3df70*/  STL [R1+0x6a0], R20 ;  /* 0x0006a01401007387 */ /* 0x000fe80000100800 */
[----:B------:R1:W-:Y:S01]  /*3df80*/  STL [R1+0x68], R0 ;  /* 0x0000680001007387 */ /* 0x0003e20000100800 */
[----:B0-----:R-:W-:-:S03]  /*3df90*/  FADD R3, R12, -R20 ;  /* 0x800000140c037221 */ /* 0x001fc60000000000 */
[----:B------:R-:W4:Y:S01]  /*3dfa0*/  LDL.LU R29, [R1+0x228] ;  /* 0x00022800011d7983 */ /* 0x000f220000300800 */
[----:B-1----:R-:W-:-:S04]  /*3dfb0*/  FADD R0, R18, -R20 ;  /* 0x8000001412007221 */ /* 0x002fc80000000000 */
[----:B------:R-:W-:-:S04]  /*3dfc0*/  FMUL R0, R0, 1.4426950216293334961 ;  /* 0x3fb8aa3b00007820 */ /* 0x000fc80000400000 */
[----:B------:R0:W-:Y:S02]  /*3dfd0*/  MUFU.EX2 R12, R0 ;  /* 0x00000000000c7308 */ /* 0x0001e40000000800 */
[----:B0-----:R-:W-:-:S04]  /*3dfe0*/  FADD R0, R13, -R20 ;  /* 0x800000140d007221 */ /* 0x001fc80000000000 */
[----:B------:R-:W-:-:S06]  /*3dff0*/  FMUL R0, R0, 1.4426950216293334961 ;  /* 0x3fb8aa3b00007820 */ /* 0x000fcc0000400000 */
[----:B------:R-:W0:Y:S01]  /*3e000*/  MUFU.EX2 R0, R0 ;  /* 0x0000000000007308 */ /* 0x000e220000000800 */
[----:B------:R-:W-:Y:S01]  /*3e010*/  FMUL R3, R3, 1.4426950216293334961 ;  /* 0x3fb8aa3b03037820 */ /* 0x000fe20000400000 */
[----:B------:R-:W-:Y:S06]  /*3e020*/  STL [R1+0x5c], R19 ;  /* 0x00005c1301007387 */ /* 0x000fec0000100800 */
[----:B------:R2:W-:Y:S01]  /*3e030*/  MUFU.EX2 R13, R3 ;  /* 0x00000003000d7308 */ /* 0x0005e20000000800 */
[----:B------:R1:W-:Y:S04]  /*3e040*/  STL [R1+0x1de0], R19 ;  /* 0x001de01301007387 */ /* 0x0003e80000100800 */
[----:B------:R-:W4:Y:S01]  /*3e050*/  LDL.LU R18, [R1+0x280] ;  /* 0x0002800001127983 */ /* 0x000f220000300800 */
[----:B--2---:R-:W-:-:S03]  /*3e060*/  FADD R3, R14, -R20 ;  /* 0x800000140e037221 */ /* 0x004fc60000000000 */
[----:B-1----:R-:W4:Y:S01]  /*3e070*/  LDL R19, [R1+0x4a4] ;  /* 0x0004a40001137983 */ /* 0x002f220000100800 */
[----:B------:R-:W-:-:S03]  /*3e080*/  FMUL R3, R3, 1.4426950216293334961 ;  /* 0x3fb8aa3b03037820 */ /* 0x000fc60000400000 */
[----:B------:R-:W2:Y:S04]  /*3e090*/  LDL.LU R14, [R1+0x284] ;  /* 0x00028400010e7983 */ /* 0x000ea80000300800 */
[----:B0-----:R0:W-:Y:S02]  /*3e0a0*/  STL [R1+0x6c], R0 ;  /* 0x00006c0001007387 */ /* 0x0011e40000100800 */
[--C-:B0-----:R-:W-:Y:S02]  /*3e0b0*/  FADD R0, R8, -R20.reuse ;  /* 0x8000001408007221 */ /* 0x101fe40000000000 */
[----:B------:R3:W0:Y:S02]  /*3e0c0*/  MUFU.EX2 R8, R3 ;  /* 0x0000000300087308 */ /* 0x0006240000000800 */
[----:B---3--:R-:W-:Y:S01]  /*3e0d0*/  FADD R3, R15, -R20 ;  /* 0x800000140f037221 */ /* 0x008fe20000000000 */
[----:B0-----:R0:W-:Y:S04]  /*3e0e0*/  STL [R1+0x64], R8 ;  /* 0x0000640801007387 */ /* 0x0011e80000100800 */
[----:B------:R-:W3:Y:S04]  /*3e0f0*/  LDL.LU R15, [R1+0x2a0] ;  /* 0x0002a000010f7983 */ /* 0x000ee80000300800 */
[----:B------:R-:W3:Y:S04]  /*3e100*/  LDL.LU R16, [R1+0x2b4] ;  /* 0x0002b40001107983 */ /* 0x000ee80000300800 */
[----:B0-----:R-:W3:Y:S01]  /*3e110*/  LDL.LU R8, [R1+0x16c] ;  /* 0x00016c0001087983 */ /* 0x001ee20000300800 */
[----:B------:R-:W-:-:S04]  /*3e120*/  FMUL R0, R0, 1.4426950216293334961 ;  /* 0x3fb8aa3b00007820 */ /* 0x000fc80000400000 */
[----:B------:R0:W1:Y:S02]  /*3e130*/  MUFU.EX2 R25, R0 ;  /* 0x0000000000197308 */ /* 0x0000640000000800 */
[----:B0-----:R-:W-:Y:S02]  /*3e140*/  FADD R0, R27, -R20 ;  /* 0x800000141b007221 */ /* 0x001fe40000000000 */
[----:B------:R-:W0:Y:S01]  /*3e150*/  S2R R27, SR_TID.X ;  /* 0x00000000001b7919 */ /* 0x000e220000002100 */
[----:B------:R-:W-:-:S03]  /*3e160*/  FMUL R3, R3, 1.4426950216293334961 ;  /* 0x3fb8aa3b03037820 */ /* 0x000fc60000400000 */
[----:B-1----:R-:W-:Y:S01]  /*3e170*/  STL [R1+0x60], R25 ;  /* 0x0000601901007387 */ /* 0x002fe20000100800 */
[----:B------:R1:W0:Y:S03]  /*3e180*/  MUFU.EX2 R22, R3 ;  /* 0x0000000300167308 */ /* 0x0002260000000800 */
[----:B------:R-:W-:Y:S01]  /*3e190*/  STL [R1+0x1e08], R25 ;  /* 0x001e081901007387 */ /* 0x000fe20000100800 */
[----:B------:R-:W-:Y:S01]  /*3e1a0*/  FMUL R0, R0, 1.4426950216293334961 ;  /* 0x3fb8aa3b00007820 */ /* 0x000fe20000400000 */
[----:B0-----:R-:W-:Y:S02]  /*3e1b0*/  LOP3.LUT R23, R27, 0x1c, RZ, 0xc0, !PT ;  /* 0x0000001c1b177812 */ /* 0x001fe400078ec0ff */
[----:B----4-:R-:W-:Y:S01]  /*3e1c0*/  FMNMX R27, R2, R19, !PT ;  /* 0x00000013021b7209 */ /* 0x010fe20007800000 */
[----:B------:R-:W-:Y:S02]  /*3e1d0*/  FADD R2, R29, -R20 ;  /* 0x800000141d027221 */ /* 0x000fe40000000000 */
[----:B------:R-:W4:Y:S02]  /*3e1e0*/  LDL.LU R29, [R1+0x1f4] ;  /* 0x0001f400011d7983 */ /* 0x000f240000300800 */
[----:B------:R-:W-:-:S02]  /*3e1f0*/  FMUL R2, R2, 1.4426950216293334961 ;  /* 0x3fb8aa3b02027820 */ /* 0x000fc40000400000 */
[--C-:B-1----:R-:W-:Y:S02]  /*3e200*/  FADD R3, R18, -R27.reuse ;  /* 0x8000001b12037221 */ /* 0x102fe40000000000 */
[----:B------:R0:W-:Y:S02]  /*3e210*/  MUFU.EX2 R18, R2 ;  /* 0x0000000200127308 */ /* 0x0001e40000000800 */
[----:B0-----:R-:W-:Y:S02]  /*3e220*/  FMUL R2, R3, 1.4426950216293334961 ;  /* 0x3fb8aa3b03027820 */ /* 0x001fe40000400000 */
[----:B--2---:R-:W-:-:S04]  /*3e230*/  FADD R3, R14, -R27 ;  /* 0x8000001b0e037221 */ /* 0x004fc80000000000 */
[----:B------:R3:W-:Y:S01]  /*3e240*/  MUFU.EX2 R14, R2 ;  /* 0x00000002000e7308 */ /* 0x0007e20000000800 */
[----:B------:R-:W-:-:S07]  /*3e250*/  FMUL R3, R3, 1.4426950216293334961 ;  /* 0x3fb8aa3b03037820 */ /* 0x000fce0000400000 */
[----:B------:R-:W0:Y:S01]  /*3e260*/  MUFU.EX2 R19, R0 ;  /* 0x0000000000137308 */ /* 0x000e220000000800 */
[----:B---3--:R-:W-:-:S07]  /*3e270*/  FADD R2, R15, -R27 ;  /* 0x8000001b0f027221 */ /* 0x008fce0000000000 */
[----:B------:R1:W-:Y:S01]  /*3e280*/  MUFU.EX2 R15, R3 ;  /* 0x00000003000f7308 */ /* 0x0003e20000000800 */
[----:B------:R-:W-:Y:S02]  /*3e290*/  FMUL R2, R2, 1.4426950216293334961 ;  /* 0x3fb8aa3b02027820 */ /* 0x000fe40000400000 */
[----:B-1----:R-:W-:-:S05]  /*3e2a0*/  FADD R3, R16, -R27 ;  /* 0x8000001b10037221 */ /* 0x002fca0000000000 */
[----:B------:R1:W2:Y:S01]  /*3e2b0*/  MUFU.EX2 R16, R2 ;  /* 0x0000000200107308 */ /* 0x0002a20000000800 */
[----:B------:R-:W-:Y:S01]  /*3e2c0*/  LEA.HI R20, R23, 0x40, RZ, 0x1e ;  /* 0x0000004017147811 */ /* 0x000fe200078ff0ff */
[----:B------:R-:W-:Y:S04]  /*3e2d0*/  STL [R1+0x58], R22 ;  /* 0x0000581601007387 */ /* 0x000fe80000100800 */
[----:B------:R-:W-:Y:S04]  /*3e2e0*/  STL [R1+0x1e0c], R22 ;  /* 0x001e0c1601007387 */ /* 0x000fe80000100800 */
[----:B------:R-:W3:Y:S04]  /*3e2f0*/  LDL.LU R23, [R1+0x230] ;  /* 0x0002300001177983 */ /* 0x000ee80000300800 */
[----:B------:R-:W-:Y:S04]  /*3e300*/  STL [R1+0x69c], R27 ;  /* 0x00069c1b01007387 */ /* 0x000fe80000100800 */
[----:B0-----:R-:W-:Y:S04]  /*3e310*/  STL [R1+0x8bc], R19 ;  /* 0x0008bc1301007387 */ /* 0x001fe80000100800 */
[----:B------:R0:W3:Y:S04]  /*3e320*/  LDS R0, [R20.X16+0x10000] ;  /* 0x0100000014007984 */ /* 0x0000e8000000c800 */
[----:B------:R2:W-:Y:S04]  /*3e330*/  STL [R1+0x1e10], R19 ;  /* 0x001e101301007387 */ /* 0x0005e80000100800 */
[----:B0-----:R-:W3:Y:S01]  /*3e340*/  LDL.LU R20, [R1+0x234] ;  /* 0x0002340001147983 */ /* 0x001ee20000300800 */
[----:B-1----:R-:W-:-:S03]  /*3e350*/  FADD R2, R8, -R27 ;  /* 0x8000001b08027221 */ /* 0x002fc60000000000 */
[----:B------:R-:W-:Y:S04]  /*3e360*/  STL [R1+0x8b4], R18 ;  /* 0x0008b41201007387 */ /* 0x000fe80000100800 */
[----:B------:R-:W-:Y:S04]  /*3e370*/  STL [R1+0x1ddc], R18 ;  /* 0x001ddc1201007387 */ /* 0x000fe80000100800 */
[----:B--2---:R-:W2:Y:S04]  /*3e380*/  LDL.LU R19, [R1+0x238] ;  /* 0x0002380001137983 */ /* 0x004ea80000300800 */
[----:B------:R0:W-:Y:S04]  /*3e390*/  STL [R1+0x54], R16 ;  /* 0x0000541001007387 */ /* 0x0001e80000100800 */
[----:B------:R-:W3:Y:S04]  /*3e3a0*/  LDL R8, [R1+0x4a8] ;  /* 0x0004a80001087983 */ /* 0x000ee80000100800 */
[----:B------:R-:W2:Y:S01]  /*3e3b0*/  LDL.LU R21, [R1+0x23c] ;  /* 0x00023c0001157983 */ /* 0x000ea20000300800 */
[----:B------:R-:W-:-:S03]  /*3e3c0*/  FMUL R3, R3, 1.4426950216293334961 ;  /* 0x3fb8aa3b03037820 */ /* 0x000fc60000400000 */
[----:B------:R-:W2:Y:S01]  /*3e3d0*/  LDL.LU R25, [R1+0x2ac] ;  /* 0x0002ac0001197983 */ /* 0x000ea20000300800 */
[----:B------:R4:W1:Y:S01]  /*3e3e0*/  MUFU.EX2 R22, R3 ;  /* 0x0000000300167308 */ /* 0x0008620000000800 */
[----:B------:R-:W-:-:S07]  /*3e3f0*/  FMUL R2, R2, 1.4426950216293334961 ;  /* 0x3fb8aa3b02027820 */ /* 0x000fce0000400000 */
[----:B0-----:R-:W0:Y:S01]  /*3e400*/  MUFU.EX2 R16, R2 ;  /* 0x0000000200107308 */ /* 0x001e220000000800 */
[----:B----4-:R-:W-:Y:S02]  /*3e410*/  FADD R3, R29, -R27 ;  /* 0x8000001b1d037221 */ /* 0x010fe40000000000 */
[----:B------:R-:W4:Y:S04]  /*3e420*/  LDL.LU R29, [R1+0x2bc] ;  /* 0x0002bc00011d7983 */ /* 0x000f280000300800 */
[----:B-1----:R-:W-:Y:S04]  /*3e430*/  STL [R1+0x50], R22 ;  /* 0x0000501601007387 */ /* 0x002fe80000100800 */
[----:B------:R3:W-:Y:S04]  /*3e440*/  STL [R1+0x1e14], R22 ;  /* 0x001e141601007387 */ /* 0x0007e80000100800 */
[----:B------:R-:W4:Y:S04]  /*3e450*/  LDL.LU R28, [R1+0x1a8] ;  /* 0x0001a800011c7983 */ /* 0x000f280000300800 */
[----:B0-----:R-:W-:Y:S04]  /*3e460*/  STL [R1+0x8a0], R16 ;  /* 0x0008a01001007387 */ /* 0x001fe80000100800 */
[----:B------:R0:W-:Y:S01]  /*3e470*/  STL [R1+0x1e18], R16 ;  /* 0x001e181001007387 */ /* 0x0001e20000100800 */
[----:B---3--:R-:W-:-:S03]  /*3e480*/  FMNMX R22, R0, R8, !PT ;  /* 0x0000000800167209 */ /* 0x008fc60007800000 */
[----:B------:R-:W3:Y:S01]  /*3e490*/  LDL.LU R8, [R1+0x220] ;  /* 0x0002200001087983 */ /* 0x000ee20000300800 */
[----:B------:R-:W-:Y:S02]  /*3e4a0*/  FMUL R3, R3, 1.4426950216293334961 ;  /* 0x3fb8aa3b03037820 */ /* 0x000fe40000400000 */
[--C-:B------:R-:W-:Y:S02]  /*3e4b0*/  FADD R2, R23, -R27.reuse ;  /* 0x8000001b17027221 */ /* 0x100fe40000000000 */
[----:B------:R-:W-:Y:S01]  /*3e4c0*/  FADD R0, R20, -R27 ;  /* 0x8000001b14007221 */ /* 0x000fe20000000000 */
[----:B------:R2:W1:Y:S01]  /*3e4d0*/  MUFU.EX2 R23, R3 ;  /* 0x0000000300177308 */ /* 0x0004620000000800 */
[----:B------:R-:W-:Y:S01]  /*3e4e0*/  FMUL R2, R2, 1.4426950216293334961 ;  /* 0x3fb8aa3b02027820 */ /* 0x000fe20000400000 */
[----:B------:R-:W-:Y:S01]  /*3e4f0*/  LOP3.LUT R24, R24, 0x1c, RZ, 0xc0, !PT ;  /* 0x0000001c18187812 */ /* 0x000fe200078ec0ff */
[----:B------:R-:W-:Y:S01]  /*3e500*/  FMUL R0, R0, 1.4426950216293334961 ;  /* 0x3fb8aa3b00007820 */ /* 0x000fe20000400000 */
[----:B------:R-:W3:Y:S04]  /*3e510*/  LDL.LU R20, [R1+0x12c] ;  /* 0x00012c0001147983 */ /* 0x000ee80000300800 */
[----:B------:R-:W1:Y:S01]  /*3e520*/  MUFU.EX2 R18, R2 ;  /* 0x0000000200127308 */ /* 0x000e620000000800 */
[----:B--2---:R-:W-:-:S07]  /*3e530*/  FADD R3, R19, -R22 ;  /* 0x8000001613037221 */ /* 0x004fce0000000000 */
[----:B0-----:R0:W2:Y:S01]  /*3e540*/  MUFU.EX2 R16, R0 ;  /* 0x0000000000107308 */ /* 0x0010a20000000800 */
[----:B------:R-:W-:Y:S01]  /*3e550*/  LEA.HI R24, R24, 0x48, RZ, 0x1e ;  /* 0x0000004818187811 */ /* 0x000fe200078ff0ff */
[----:B------:R-:W-:Y:S01]  /*3e560*/  FMUL R3, R3, 1.4426950216293334961 ;  /* 0x3fb8aa3b03037820 */ /* 0x000fe20000400000 */
[----:B-1----:R-:W-:Y:S01]  /*3e570*/  STL [R1+0x898], R23 ;  /* 0x0008981701007387 */ /* 0x002fe20000100800 */
[----:B0-----:R-:W-:-:S03]  /*3e580*/  FADD R0, R21, -R22 ;  /* 0x8000001615007221 */ /* 0x001fc60000000000 */
[----:B------:R-:W-:Y:S01]  /*3e590*/  STL [R1+0x1d74], R27 ;  /* 0x001d741b01007387 */ /* 0x000fe20000100800 */
[----:B------:R-:W-:-:S03]  /*3e5a0*/  FMUL R0, R0, 1.4426950216293334961 ;  /* 0x3fb8aa3b00007820 */ /* 0x000fc60000400000 */
[----:B------:R-:W-:Y:S01]  /*3e5b0*/  STL [R1+0x698], R22 ;  /* 0x0006981601007387 */ /* 0x000fe20000100800 */
[----:B------:R-:W0:Y:S03]  /*3e5c0*/  MUFU.EX2 R3, R3 ;  /* 0x0000000300037308 */ /* 0x000e260000000800 */
[----:B------:R1:W3:Y:S04]  /*3e5d0*/  LDS R2, [R24.X16+0x10000] ;  /* 0x0100000018027984 */ /* 0x0002e8000000c800 */
[----:B-1----:R-:W3:Y:S04]  /*3e5e0*/  LDL.LU R24, [R1+0x140] ;  /* 0x0001400001187983 */ /* 0x002ee80000300800 */
[----:B------:R-:W-:Y:S04]  /*3e5f0*/  STL [R1+0x894], R18 ;  /* 0x0008941201007387 */ /* 0x000fe80000100800 */
[----:B--2---:R1:W-:Y:S04]  /*3e600*/  STL [R1+0x88c], R16 ;  /* 0x00088c1001007387 */ /* 0x0043e80000100800 */
[----:B------:R-:W2:Y:S04]  /*3e610*/  LDL.LU R19, [R1+0x244] ;  /* 0x0002440001137983 */ /* 0x000ea80000300800 */
[----:B------:R-:W2:Y:S01]  /*3e620*/  LDL.LU R21, [R1+0x28c] ;  /* 0x00028c0001157983 */ /* 0x000ea20000300800 */
[----:B-1----:R-:W1:Y:S03]  /*3e630*/  MUFU.EX2 R16, R0 ;  /* 0x0000000000107308 */ /* 0x002e660000000800 */
[----:B0-----:R-:W-:Y:S04]  /*3e640*/  STL [R1+0x844], R3 ;  /* 0x0008440301007387 */ /* 0x001fe80000100800 */
[----:B-1----:R0:W-:Y:S04]  /*3e650*/  STL [R1+0x838], R16 ;  /* 0x0008381001007387 */ /* 0x0021e80000100800 */
[----:B0-----:R-:W2:Y:S01]  /*3e660*/  LDL R16, [R1+0x4ac] ;  /* 0x0004ac0001107983 */ /* 0x001ea20000100800 */
[----:B------:R-:W-:-:S04]  /*3e670*/  FADD R3, R25, -R22 ;  /* 0x8000001619037221 */ /* 0x000fc80000000000 */
[----:B------:R-:W-:-:S04]  /*3e680*/  FMUL R3, R3, 1.4426950216293334961 ;  /* 0x3fb8aa3b03037820 */ /* 0x000fc80000400000 */
[----:B------:R-:W0:Y:S01]  /*3e690*/  MUFU.EX2 R25, R3 ;  /* 0x0000000300197308 */ /* 0x000e220000000800 */
[----:B----4-:R-:W-:Y:S02]  /*3e6a0*/  FADD R0, R29, -R22 ;  /* 0x800000161d007221 */ /* 0x010fe40000000000 */
[----:B------:R-:W4:Y:S02]  /*3e6b0*/  LDL.LU R29, [R1+0x2b0] ;  /* 0x0002b000011d7983 */ /* 0x000f240000300800 */
[----:B------:R-:W-:-:S06]  /*3e6c0*/  FMUL R0, R0, 1.4426950216293334961 ;  /* 0x3fb8aa3b00007820 */ /* 0x000fcc0000400000 */
[----:B------:R-:W1:Y:S01]  /*3e6d0*/  MUFU.EX2 R0, R0 ;  /* 0x0000000000007308 */ /* 0x000e620000000800 */
[----:B0-----:R-:W-:Y:S01]  /*3e6e0*/  STL [R1+0x884], R25 ;  /* 0x0008841901007387 */ /* 0x001fe20000100800 */
[----:B------:R-:W-:-:S03]  /*3e6f0*/  FADD R3, R28, -R22 ;  /* 0x800000161c037221 */ /* 0x000fc60000000000 */
[----:B------:R-:W4:Y:S04]  /*3e700*/  LDL.LU R28, [R1+0x2c4] ;  /* 0x0002c400011c7983 */ /* 0x000f280000300800 */
[----:B-1----:R3:W-:Y:S02]  /*3e710*/  STL [R1+0x87c], R0 ;  /* 0x00087c0001007387 */ /* 0x0027e40000100800 */
[----:B---3--:R-:W-:Y:S02]  /*3e720*/  FADD R0, R8, -R22 ;  /* 0x8000001608007221 */ /* 0x008fe40000000000 */
[----:B------:R-:W3:Y:S01]  /*3e730*/  LDL.LU R8, [R1+0x148] ;  /* 0x0001480001087983 */ /* 0x000ee20000300800 */
[----:B------:R-:W-:-:S06]  /*3e740*/  FMUL R3, R3, 1.4426950216293334961 ;  /* 0x3fb8aa3b03037820 */ /* 0x000fcc0000400000 */
[----:B------:R-:W0:Y:S01]  /*3e750*/  MUFU.EX2 R3, R3 ;  /* 0x0000000300037308 */ /* 0x000e220000000800 */
[----:B------:R-:W1:Y:S01]  /*3e760*/  S2R R25, SR_TID.X ;  /* 0x0000000000197919 */ /* 0x000e620000002100 */
[----:B------:R-:W-:-:S06]  /*3e770*/  FMUL R0, R0, 1.4426950216293334961 ;  /* 0x3fb8aa3b00007820 */ /* 0x000fcc0000400000 */
[----:B------:R-:W1:Y:S01]  /*3e780*/  MUFU.EX2 R0, R0 ;  /* 0x0000000000007308 */ /* 0x000e620000000800 */
[----:B0-----:R0:W-:Y:S02]  /*3e790*/  STL [R1+0x878], R3 ;  /* 0x0008780301007387 */ /* 0x0011e40000100800 */
[----:B0-----:R-:W-:Y:S01]  /*3e7a0*/  FADD R3, R20, -R22 ;  /* 0x8000001614037221 */ /* 0x001fe20000000000 */
[----:B-1----:R-:W-:Y:S01]  /*3e7b0*/  LOP3.LUT R25, R25, 0x1c, RZ, 0xc0, !PT ;  /* 0x0000001c19197812 */ /* 0x002fe200078ec0ff */
[----:B------:R-:W3:Y:S02]  /*3e7c0*/  LDL.LU R20, [R1+0x144] ;  /* 0x0001440001147983 */ /* 0x000ee40000300800 */
[----:B------:R-:W-:-:S06]  /*3e7d0*/  FMUL R3, R3, 1.4426950216293334961 ;  /* 0x3fb8aa3b03037820 */ /* 0x000fcc0000400000 */
[----:B------:R-:W0:Y:S01]  /*3e7e0*/  MUFU.EX2 R3, R3 ;  /* 0x0000000300037308 */ /* 0x000e220000000800 */
[----:B------:R1:W-:Y:S02]  /*3e7f0*/  STL [R1+0x870], R0 ;  /* 0x0008700001007387 */ /* 0x0003e40000100800 */
[----:B-1----:R-:W-:-:S04]  /*3e800*/  FADD R0, R24, -R22 ;  /* 0x8000001618007221 */ /* 0x002fc80000000000 */
[----:B------:R-:W-:Y:S01]  /*3e810*/  FMUL R0, R0, 1.4426950216293334961 ;  /* 0x3fb8aa3b00007820 */ /* 0x000fe20000400000 */
[----:B--2---:R-:W-:Y:S02]  /*3e820*/  FMNMX R27, R2, R16, !PT ;  /* 0x00000010021b7209 */ /* 0x004fe40007800000 */
[----:B------:R-:W-:Y:S02]  /*3e830*/  LEA.HI R16, R25, 0x50, RZ, 0x1e ;  /* 0x0000005019107811 */ /* 0x000fe400078ff0ff */
[----:B------:R-:W2:Y:S04]  /*3e840*/  LDL.LU R25, [R1+0x180] ;  /* 0x0001800001197983 */ /* 0x000ea80000300800 */
[----:B------:R-:W-:Y:S04]  /*3e850*/  STL [R1+0x694], R27 ;  /* 0x0006941b01007387 */ /* 0x000fe80000100800 */
[----:B0-----:R0:W-:Y:S04]  /*3e860*/  STL [R1+0x86c], R3 ;  /* 0x00086c0301007387 */ /* 0x0011e80000100800 */
[----:B------:R1:W2:Y:S04]  /*3e870*/  LDS R2, [R16.X16+0x10000] ;  /* 0x0100000010027984 */ /* 0x0002a8000000c800 */
[----:B------:R-:W2:Y:S01]  /*3e880*/  LDL.LU R24, [R1+0x19c] ;  /* 0x00019c0001187983 */ /* 0x000ea20000300800 */
[----:B0-----:R-:W-:-:S04]  /*3e890*/  FADD R3, R19, -R27 ;  /* 0x8000001b13037221 */ /* 0x001fc80000000000 */
[----:B------:R-:W-:Y:S01]  /*3e8a0*/  FMUL R3, R3, 1.4426950216293334961 ;  /* 0x3fb8aa3b03037820 */ /* 0x000fe20000400000 */
[----:B-1----:R0:W1:Y:S08]  /*3e8b0*/  MUFU.EX2 R16, R0 ;  /* 0x0000000000107308 */ /* 0x0020700000000800 */
[----:B------:R-:W1:Y:S01]  /*3e8c0*/  MUFU.EX2 R3, R3 ;  /* 0x0000000300037308 */ /* 0x000e620000000800 */
[----:B0-----:R-:W-:Y:S01]  /*3e8d0*/  FADD R0, R21, -R27 ;  /* 0x8000001b15007221 */ /* 0x001fe20000000000 */
[----:B-1----:R0:W-:Y:S04]  /*3e8e0*/  STL [R1+0x864], R16 ;  /* 0x0008641001007387 */ /* 0x0021e80000100800 */
[----:B------:R-:W2:Y:S04]  /*3e8f0*/  LDL.LU R22, [R1+0x174] ;  /* 0x0001740001167983 */ /* 0x000ea80000300800 */
[----:B------:R-:W2:Y:S04]  /*3e900*/  LDL.LU R21, [R1+0x29c] ;  /* 0x00029c0001157983 */ /* 0x000ea80000300800 */
[----:B------:R4:W-:Y:S04]  /*3e910*/  STL [R1+0x804], R3 ;  /* 0x0008040301007387 */ /* 0x0009e80000100800 */
[----:B0-----:R-:W2:Y:S01]  /*3e920*/  LDL R16, [R1+0x4b0] ;  /* 0x0004b00001107983 */ /* 0x001ea20000100800 */
[----:B------:R-:W-:-:S06]  /*3e930*/  FMUL R0, R0, 1.4426950216293334961 ;  /* 0x3fb8aa3b00007820 */ /* 0x000fcc0000400000 */
[----:B------:R-:W0:Y:S01]  /*3e940*/  MUFU.EX2 R0, R0 ;  /* 0x0000000000007308 */ /* 0x000e220000000800 */
[----:B----4-:R-:W-:Y:S02]  /*3e950*/  FADD R3, R29, -R27 ;  /* 0x8000001b1d037221 */ /* 0x010fe40000000000 */
[----:B------:R-:W4:Y:S02]  /*3e960*/  LDL.LU R29, [R1+0x1ac] ;  /* 0x0001ac00011d7983 */ /* 0x000f240000300800 */
[----:B------:R-:W-:-:S04]  /*3e970*/  FMUL R3, R3, 1.4426950216293334961 ;  /* 0x3fb8aa3b03037820 */ /* 0x000fc80000400000 */
[----:B------:R-:W1:Y:S01]  /*3e980*/  MUFU.EX2 R19, R3 ;  /* 0x0000000300137308 */ /* 0x000e620000000800 */
[----:B0-----:R0:W-:Y:S04]  /*3e990*/  STL [R1+0x7fc], R0 ;  /* 0x0007fc0001007387 */ /* 0x0011e80000100800 */
[----:B-1----:R1:W-:Y:S01]  /*3e9a0*/  STL [R1+0x854], R19 ;  /* 0x0008541301007387 */ /* 0x0023e20000100800 */
[----:B---3--:R-:W-:-:S03]  /*3e9b0*/  FADD R3, R8, -R27 ;  /* 0x8000001b08037221 */ /* 0x008fc60000000000 */
[----:B------:R-:W3:Y:S01]  /*3e9c0*/  LDL.LU R8, [R1+0x1b0] ;  /* 0x0001b00001087983 */ /* 0x000ee20000300800 */
[----:B0-----:R-:W-:Y:S02]  /*3e9d0*/  FADD R0, R28, -R27 ;  /* 0x8000001b1c007221 */ /* 0x001fe40000000000 */
[----:B------:R-:W-:Y:S02]  /*3e9e0*/  FMUL R3, R3, 1.4426950216293334961 ;  /* 0x3fb8aa3b03037820 */ /* 0x000fe40000400000 */
[----:B------:R-:W-:-:S04]  /*3e9f0*/  FMUL R0, R0, 1.4426950216293334961 ;  /* 0x3fb8aa3b00007820 */ /* 0x000fc80000400000 */
[----:B-1----:R0:W1:Y:S08]  /*3ea00*/  MUFU.EX2 R19, R0 ;  /* 0x0000000000137308 */ /* 0x0020700000000800 */
[----:B------:R-:W0:Y:S02]  /*3ea10*/  MUFU.EX2 R3, R3 ;  /* 0x0000000300037308 */ /* 0x000e240000000800 */
[----:B0-----:R-:W-:-:S02]  /*3ea20*/  FADD R0, R20, -R27 ;  /* 0x8000001b14007221 */ /* 0x001fc40000000000 */
[----:B------:R-:W0:Y:S02]  /*3ea30*/  S2R R20, SR_TID.X ;  /* 0x0000000000147919 */ /* 0x000e240000002100 */
[----:B------:R-:W-:Y:S02]  /*3ea40*/  FMUL R0, R0, 1.4426950216293334961 ;  /* 0x3fb8aa3b00007820 */ /* 0x000fe40000400000 */
[----:B-1----:R1:W-:Y:S04]  /*3ea50*/  STL [R1+0x84c], R19 ;  /* 0x00084c1301007387 */ /* 0x0023e80000100800 */
[----:B------:R-:W0:Y:S01]  /*3ea60*/  MUFU.EX2 R0, R0 ;  /* 0x0000000000007308 */ /* 0x000e220000000800 */
[----:B------:R-:W3:Y:S04]  /*3ea70*/  LDL.LU R28, [R1+0x1b4] ;  /* 0x0001b400011c7983 */ /* 0x000ee80000300800 */
[----:B------:R2:W-:Y:S04]  /*3ea80*/  STL [R1+0x848], R3 ;  /* 0x0008480301007387 */ /* 0x0005e80000100800 */
[----:B-1----:R-:W3:Y:S01]  /*3ea90*/  LDL.LU R19, [R1+0x1b8] ;  /* 0x0001b80001137983 */ /* 0x002ee20000300800 */
[----:B0-----:R-:W-:-:S03]  /*3eaa0*/  LOP3.LUT R20, R20, 0x1c, RZ, 0xc0, !PT ;  /* 0x0000001c14147812 */ /* 0x001fc600078ec0ff */
[----:B------:R0:W-:Y:S01]  /*3eab0*/  STL [R1+0x83c], R0 ;  /* 0x00083c0001007387 */ /* 0x0001e20000100800 */
[----:B--2---:R-:W-:-:S04]  /*3eac0*/  FADD R3, R25, -R27 ;  /* 0x8000001b19037221 */ /* 0x004fc80000000000 */
[----:B------:R-:W-:-:S06]  /*3ead0*/  FMUL R3, R3, 1.4426950216293334961 ;  /* 0x3fb8aa3b03037820 */ /* 0x000fcc0000400000 */
[----:B------:R-:W1:Y:S01]  /*3eae0*/  MUFU.EX2 R3, R3 ;  /* 0x0000000300037308 */ /* 0x000e620000000800 */
[----:B0-----:R-:W-:-:S04]  /*3eaf0*/  FADD R0, R24, -R27 ;  /* 0x8000001b18007221 */ /* 0x001fc80000000000 */
[----:B------:R-:W-:Y:S01]  /*3eb00*/  FMUL R0, R0, 1.4426950216293334961 ;  /* 0x3fb8aa3b00007820 */ /* 0x000fe20000400000 */
[----:B------:R-:W-:Y:S02]  /*3eb10*/  FMNMX R25, R2, R16, !PT ;  /* 0x0000001002197209 */ /* 0x000fe40007800000 */
[----:B------:R-:W-:Y:S02]  /*3eb20*/  LEA.HI R16, R20, 0x58, RZ, 0x1e ;  /* 0x0000005814107811 */ /* 0x000fe400078ff0ff */
[----:B------:R-:W2:Y:S04]  /*3eb30*/  LDL.LU R20, [R1+0x15c] ;  /* 0x00015c0001147983 */ /* 0x000ea80000300800 */
[----:B------:R0:W2:Y:S02]  /*3eb40*/  LDS R2, [R16.X16+0x10000] ;  /* 0x0100000010027984 */ /* 0x0000a4000000c800 */
[----:B0-----:R-:W0:Y:S02]  /*3eb50*/  MUFU.EX2 R16, R0 ;  /* 0x0000000000107308 */ /* 0x001e240000000800 */
[----:B------:R-:W-:Y:S04]  /*3eb60*/  STL [R1+0x690], R25 ;  /* 0x0006901901007387 */ /* 0x000fe80000100800 */
[----:B-1----:R1:W-:Y:S04]  /*3eb70*/  STL [R1+0x834], R3 ;  /* 0x0008340301007387 */ /* 0x0023e80000100800 */
[----:B------:R-:W2:Y:S01]  /*3eb80*/  LDL.LU R24, [R1+0x158] ;  /* 0x0001580001187983 */ /* 0x000ea20000300800 */
[----:B-1----:R-:W-:-:S03]  /*3eb90*/  FADD R3, R22, -R25 ;  /* 0x8000001916037221 */ /* 0x002fc60000000000 */
[----:B0-----:R0:W-:Y:S01]  /*3eba0*/  STL [R1+0x82c], R16 ;  /* 0x00082c1001007387 */ /* 0x0011e20000100800 */
[----:B------:R-:W-:-:S04]  /*3ebb0*/  FMUL R3, R3, 1.4426950216293334961 ;  /* 0x3fb8aa3b03037820 */ /* 0x000fc80000400000 */
[----:B0-----:R4:W0:Y:S01]  /*3ebc0*/  MUFU.EX2 R16, R3 ;  /* 0x0000000300107308 */ /* 0x0018220000000800 */
[--C-:B------:R-:W-:Y:S02]  /*3ebd0*/  FADD R0, R21, -R25.reuse ;  /* 0x8000001915007221 */ /* 0x100fe40000000000 */
[----:B------:R-:W2:Y:S01]  /*3ebe0*/  LDL.LU R21, [R1+0x1a0] ;  /* 0x0001a00001157983 */ /* 0x000ea20000300800 */
[----:B----4-:R-:W-:-:S03]  /*3ebf0*/  FADD R3, R29, -R25 ;  /* 0x800000191d037221 */ /* 0x010fc60000000000 */
[----:B0-----:R0:W-:Y:S04]  /*3ec00*/  STL [R1+0x7dc], R16 ;  /* 0x0007dc1001007387 */ /* 0x0011e80000100800 */
[----:B------:R-:W4:Y:S04]  /*3ec10*/  LDL.LU R29, [R1+0x2a4] ;  /* 0x0002a400011d7983 */ /* 0x000f280000300800 */
[----:B0-----:R-:W4:Y:S01]  /*3ec20*/  LDL R16, [R1+0x4b4] ;  /* 0x0004b40001107983 */ /* 0x001f220000100800 */
[----:B------:R-:W-:-:S06]  /*3ec30*/  FMUL R0, R0, 1.4426950216293334961 ;  /* 0x3fb8aa3b00007820 */ /* 0x000fcc0000400000 */
[----:B------:R-:W0:Y:S02]  /*3ec40*/  MUFU.EX2 R0, R0 ;  /* 0x0000000000007308 */ /* 0x000e240000000800 */
[----:B0-----:R3:W-:Y:S02]  /*3ec50*/  STL [R1+0x7d4], R0 ;  /* 0x0007d40001007387 */ /* 0x0017e40000100800 */
[--C-:B---3--:R-:W-:Y:S02]  /*3ec60*/  FADD R0, R8, -R25.reuse ;  /* 0x8000001908007221 */ /* 0x108fe40000000000 */
[----:B------:R-:W3:Y:S01]  /*3ec70*/  LDL.LU R8, [R1+0x1e8] ;  /* 0x0001e80001087983 */ /* 0x000ee20000300800 */
[----:B------:R-:W-:Y:S02]  /*3ec80*/  FMUL R3, R3, 1.4426950216293334961 ;  /* 0x3fb8aa3b03037820 */ /* 0x000fe40000400000 */
[----:B------:R-:W-:Y:S02]  /*3ec90*/  FMUL R0, R0, 1.4426950216293334961 ;  /* 0x3fb8aa3b00007820 */ /* 0x000fe40000400000 */
[----:B------:R-:W0:Y:S08]  /*3eca0*/  MUFU.EX2 R22, R3 ;  /* 0x0000000300167308 */ /* 0x000e300000000800 */
[----:B------:R-:W1:Y:S01]  /*3ecb0*/  MUFU.EX2 R0, R0 ;  /* 0x0000000000007308 */ /* 0x000e620000000800 */
[----:B0-----:R0:W-:Y:S01]  /*3ecc0*/  STL [R1+0x824], R22 ;  /* 0x0008241601007387 */ /* 0x0011e20000100800 */
[----:B------:R-:W-:-:S03]  /*3ecd0*/  FADD R3, R28, -R25 ;  /* 0x800000191c037221 */ /* 0x000fc60000000000 */
[----:B------:R-:W3:Y:S01]  /*3ece0*/  LDL.LU R28, [R1+0x1ec] ;  /* 0x0001ec00011c7983 */ /* 0x000ee20000300800 */
[----:B------:R-:W-:-:S06]  /*3ecf0*/  FMUL R3, R3, 1.4426950216293334961 ;  /* 0x3fb8aa3b03037820 */ /* 0x000fcc0000400000 */
[----:B------:R-:W0:Y:S01]  /*3ed00*/  MUFU.EX2 R3, R3 ;  /* 0x0000000300037308 */ /* 0x000e220000000800 */
[----:B-1----:R1:W-:Y:S04]  /*3ed10*/  STL [R1+0x81c], R0 ;  /* 0x00081c0001007387 */ /* 0x0023e80000100800 */
[----:B0-----:R-:W3:Y:S01]  /*3ed20*/  LDL.LU R22, [R1+0x208] ;  /* 0x0002080001167983 */ /* 0x001ee20000300800 */
[----:B-1----:R-:W-:-:S03]  /*3ed30*/  FADD R0, R19, -R25 ;  /* 0x8000001913007221 */ /* 0x002fc60000000000 */
[----:B------:R2:W-:Y:S01]  /*3ed40*/  STL [R1+0x818], R3 ;  /* 0x0008180301007387 */ /* 0x0005e20000100800 */
[----:B------:R-:W-:-:S06]  /*3ed50*/  FMUL R0, R0, 1.4426950216293334961 ;  /* 0x3fb8aa3b00007820 */ /* 0x000fcc0000400000 */
[----:B------:R-:W0:Y:S01]  /*3ed60*/  MUFU.EX2 R0, R0 ;  /* 0x0000000000007308 */ /* 0x000e220000000800 */
[----:B--2---:R-:W-:Y:S02]  /*3ed70*/  FADD R3, R20, -R25 ;  /* 0x8000001914037221 */ /* 0x004fe40000000000 */
[----:B------:R-:W2:Y:S02]  /*3ed80*/  LDL.LU R20, [R1+0x2cc] ;  /* 0x0002cc0001147983 */ /* 0x000ea40000300800 */
[----:B------:R-:W-:-:S06]  /*3ed90*/  FMUL R3, R3, 1.4426950216293334961 ;  /* 0x3fb8aa3b03037820 */ /* 0x000fcc0000400000 */
[----:B------:R-:W1:Y:S01]  /*3eda0*/  MUFU.EX2 R3, R3 ;  /* 0x0000000300037308 */ /* 0x000e620000000800 */
[----:B0-----:R0:W-:Y:S02]  /*3edb0*/  STL [R1+0x810], R0 ;  /* 0x0008100001007387 */ /* 0x0011e40000100800 */
[----:B0-----:R-:W-:-:S04]  /*3edc0*/  FADD R0, R24, -R25 ;  /* 0x8000001918007221 */ /* 0x001fc80000000000 */
[----:B------:R-:W-:-:S06]  /*3edd0*/  FMUL R0, R0, 1.4426950216293334961 ;  /* 0x3fb8aa3b00007820 */ /* 0x000fcc0000400000 */
[----:B------:R-:W0:Y:S01]  /*3ede0*/  MUFU.EX2 R0, R0 ;  /* 0x0000000000007308 */ /* 0x000e220000000800 */
[----:B----4-:R-:W-:Y:S02]  /*3edf0*/  FMNMX R19, R2, R16, !PT ;  /* 0x0000001002137209 */ /* 0x010fe40007800000 */
[----:B------:R-:W-:Y:S02]  /*3ee00*/  LEA.HI R16, R26, 0x60, RZ, 0x1e ;  /* 0x000000601a107811 */ /* 0x000fe400078ff0ff */
[----:B------:R-:W4:Y:S04]  /*3ee10*/  LDL.LU R26, [R1+0x17c] ;  /* 0x00017c00011a7983 */ /* 0x000f280000300800 */
[----:B------:R-:W-:Y:S04]  /*3ee20*/  STL [R1+0x68c], R19 ;  /* 0x00068c1301007387 */ /* 0x000fe80000100800 */
[----:B-1----:R1:W-:Y:S04]  /*3ee30*/  STL [R1+0x80c], R3 ;  /* 0x00080c0301007387 */ /* 0x0023e80000100800 */
[----:B------:R-:W4:Y:S04]  /*3ee40*/  LDL.LU R24, [R1+0x178] ;  /* 0x0001780001187983 */ /* 0x000f280000300800 */
[----:B------:R-:W4:Y:S01]  /*3ee50*/  LDL.LU R25, [R1+0x130] ;  /* 0x0001300001197983 */ /* 0x000f220000300800 */
[----:B-1----:R-:W-:-:S03]  /*3ee60*/  FADD R3, R21, -R19 ;  /* 0x8000001315037221 */ /* 0x002fc60000000000 */
[----:B------:R-:W1:Y:S01]  /*3ee70*/  LDS R2, [R16.X16+0x10000] ;  /* 0x0100000010027984 */ /* 0x000e62000000c800 */
[----:B------:R-:W-:-:S06]  /*3ee80*/  FMUL R3, R3, 1.4426950216293334961 ;  /* 0x3fb8aa3b03037820 */ /* 0x000fcc0000400000 */
[----:B------:R-:W0:Y:S02]  /*3ee90*/  MUFU.EX2 R3, R3 ;  /* 0x0000000300037308 */ /* 0x000e240000000800 */
[----:B0-----:R0:W-:Y:S02]  /*3eea0*/  STL [R1+0x800], R0 ;  /* 0x0008000001007387 */ /* 0x0011e40000100800 */
[--C-:B0-----:R-:W-:Y:S02]  /*3eeb0*/  FADD R0, R29, -R19.reuse ;  /* 0x800000131d007221 */ /* 0x101fe40000000000 */
[----:B------:R-:W4:Y:S04]  /*3eec0*/  LDL.LU R29, [R1+0x2b8] ;  /* 0x0002b800011d7983 */ /* 0x000f280000300800 */
[----:B------:R3:W-:Y:S02]  /*3eed0*/  STL [R1+0x7a4], R3 ;  /* 0x0007a40301007387 */ /* 0x0007e40000100800 */
[----:B---3--:R-:W-:-:S02]  /*3eee0*/  FADD R3, R8, -R19 ;  /* 0x8000001308037221 */ /* 0x008fc40000000000 */
[----:B------:R-:W1:Y:S01]  /*3eef0*/  LDL R8, [R1+0x4b8] ;  /* 0x0004b80001087983 */ /* 0x000e620000100800 */
[----:B------:R-:W-:Y:S02]  /*3ef00*/  FMUL R0, R0, 1.4426950216293334961 ;  /* 0x3fb8aa3b00007820 */ /* 0x000fe40000400000 */
[----:B------:R-:W-:Y:S01]  /*3ef10*/  FMUL R3, R3, 1.4426950216293334961 ;  /* 0x3fb8aa3b03037820 */ /* 0x000fe20000400000 */
[----:B------:R-:W3:Y:S03]  /*3ef20*/  LDL.LU R21, [R1+0x150] ;  /* 0x0001500001157983 */ /* 0x000ee60000300800 */
[----:B------:R-:W0:Y:S08]  /*3ef30*/  MUFU.EX2 R0, R0 ;  /* 0x0000000000007308 */ /* 0x000e300000000800 */
[----:B------:R-:W0:Y:S02]  /*3ef40*/  MUFU.EX2 R3, R3 ;  /* 0x0000000300037308 */ /* 0x000e240000000800 */
[----:B0-----:R0:W-:Y:S02]  /*3ef50*/  STL [R1+0x798], R0 ;  /* 0x0007980001007387 */ /* 0x0011e40000100800 */
[----:B0-----:R-:W-:-:S02]  /*3ef60*/  FADD R0, R28, -R19 ;  /* 0x800000131c007221 */ /* 0x001fc40000000000 */
[----:B------:R-:W3:Y:S04]  /*3ef70*/  LDL.LU R28, [R1+0x13c] ;  /* 0x00013c00011c7983 */ /* 0x000ee80000300800 */
[----:B------:R0:W-:Y:S01]  /*3ef80*/  STL [R1+0x7ec], R3 ;  /* 0x0007ec0301007387 */ /* 0x0001e20000100800 */
[----:B------:R-:W-:Y:S02]  /*3ef90*/  FMUL R0, R0, 1.4426950216293334961 ;  /* 0x3fb8aa3b00007820 */ /* 0x000fe40000400000 */
[----:B0-----:R-:W-:-:S04]  /*3efa0*/  FADD R3, R22, -R19 ;  /* 0x8000001316037221 */ /* 0x001fc80000000000 */
[----:B------:R-:W-:Y:S01]  /*3efb0*/  FMUL R3, R3, 1.4426950216293334961 ;  /* 0x3fb8aa3b03037820 */ /* 0x000fe20000400000 */
[----:B------:R-:W0:Y:S01]  /*3efc0*/  MUFU.EX2 R16, R0 ;  /* 0x0000000000107308 */ /* 0x000e220000000800 */
[----:B------:R-:W0:Y:S07]  /*3efd0*/  S2R R22, SR_TID.X ;  /* 0x0000000000167919 */ /* 0x000e2e0000002100 */
[----:B------:R-:W0:Y:S02]  /*3efe0*/  MUFU.EX2 R3, R3 ;  /* 0x0000000300037308 */ /* 0x000e240000000800 */
[----:B0-----:R0:W-:Y:S01]  /*3eff0*/  STL [R1+0x7e4], R16 ;  /* 0x0007e41001007387 */ /* 0x0011e20000100800 */
[----:B------:R-:W-:-:S04]  /*3f000*/  LOP3.LUT R22, R22, 0x1c, RZ, 0xc0, !PT ;  /* 0x0000001c16167812 */ /* 0x000fc800078ec0ff */
[----:B0-----:R-:W-:Y:S01]  /*3f010*/  LEA.HI R16, R22, 0x68, RZ, 0x1e ;  /* 0x0000006816107811 */ /* 0x001fe200078ff0ff */
[----:B--2---:R-:W-:Y:S02]  /*3f020*/  FADD R0, R20, -R19 ;  /* 0x8000001314007221 */ /* 0x004fe40000000000 */
[----:B------:R-:W2:Y:S02]  /*3f030*/  LDL.LU R20, [R1+0x11c] ;  /* 0x00011c0001147983 */ /* 0x000ea40000300800 */
[----:B------:R-:W-:-:S06]  /*3f040*/  FMUL R0, R0, 1.4426950216293334961 ;  /* 0x3fb8aa3b00007820 */ /* 0x000fcc0000400000 */
[----:B------:R-:W0:Y:S01]  /*3f050*/  MUFU.EX2 R0, R0 ;  /* 0x0000000000007308 */ /* 0x000e220000000800 */
[----:B------:R4:W-:Y:S02]  /*3f060*/  STL [R1+0x7e0], R3 ;  /* 0x0007e00301007387 */ /* 0x0009e40000100800 */
[--C-:B----4-:R-:W-:Y:S02]  /*3f070*/  FADD R3, R26, -R19.reuse ;  /* 0x800000131a037221 */ /* 0x110fe40000000000 */
[----:B------:R-:W4:Y:S02]  /*3f080*/  LDL.LU R26, [R1+0x10c] ;  /* 0x00010c00011a7983 */ /* 0x000f240000300800 */
[----:B------:R-:W-:Y:S02]  /*3f090*/  FMUL R3, R3, 1.4426950216293334961 ;  /* 0x3fb8aa3b03037820 */ /* 0x000fe40000400000 */
[----:B0-----:R0:W-:Y:S04]  /*3f0a0*/  STL [R1+0x7d0], R0 ;  /* 0x0007d00001007387 */ /* 0x0011e80000100800 */
[----:B------:R-:W1:Y:S01]  /*3f0b0*/  MUFU.EX2 R3, R3 ;  /* 0x0000000300037308 */ /* 0x000e620000000800 */
[----:B0-----:R-:W-:-:S02]  /*3f0c0*/  FADD R0, R24, -R19 ;  /* 0x8000001318007221 */ /* 0x001fc40000000000 */
[----:B------:R-:W4:Y:S02]  /*3f0d0*/  LDL.LU R24, [R1+0x38] ;  /* 0x0000380001187983 */ /* 0x000f240000300800 */
[----:B------:R-:W-:Y:S01]  /*3f0e0*/  FMUL R0, R0, 1.4426950216293334961 ;  /* 0x3fb8aa3b00007820 */ /* 0x000fe20000400000 */
[----:B-1----:R-:W-:Y:S02]  /*3f0f0*/  FMNMX R8, R2, R8, !PT ;  /* 0x0000000802087209 */ /* 0x002fe40007800000 */
[----:B------:R0:W1:Y:S02]  /*3f100*/  LDS R2, [R16.X16+0x10000] ;  /* 0x0100000010027984 */ /* 0x000064000000c800 */
[----:B0-----:R-:W0:Y:S02]  /*3f110*/  MUFU.EX2 R16, R0 ;  /* 0x0000000000107308 */ /* 0x001e240000000800 */
[----:B------:R-:W-:Y:S04]  /*3f120*/  STL [R1+0x688], R8 ;  /* 0x0006880801007387 */ /* 0x000fe80000100800 */
[----:B------:R0:W-:Y:S04]  /*3f130*/  STL [R1+0x7cc], R3 ;  /* 0x0007cc0301007387 */ /* 0x0001e80000100800 */
[----:B------:R-:W4:Y:S01]  /*3f140*/  LDL.LU R27, [R1+0x34] ;  /* 0x00003400011b7983 */ /* 0x000f220000300800 */
[----:B0-----:R-:W-:-:S03]  /*3f150*/  FADD R3, R25, -R8 ;  /* 0x8000000819037221 */ /* 0x001fc60000000000 */
[----:B------:R0:W-:Y:S01]  /*3f160*/  STL [R1+0x7c4], R16 ;  /* 0x0007c41001007387 */ /* 0x0001e20000100800 */
[----:B------:R-:W-:-:S04]  /*3f170*/  FMUL R3, R3, 1.4426950216293334961 ;  /* 0x3fb8aa3b03037820 */ /* 0x000fc80000400000 */
[----:B0-----:R-:W0:Y:S01]  /*3f180*/  MUFU.EX2 R16, R3 ;  /* 0x0000000300107308 */ /* 0x001e220000000800 */
[--C-:B------:R-:W-:Y:S02]  /*3f190*/  FADD R0, R29, -R8.reuse ;  /* 0x800000081d007221 */ /* 0x100fe40000000000 */
[----:B------:R-:W4:Y:S02]  /*3f1a0*/  LDL.LU R29, [R1+0x154] ;  /* 0x00015400011d7983 */ /* 0x000f240000300800 */
[----:B------:R-:W-:Y:S02]  /*3f1b0*/  FMUL R0, R0, 1.4426950216293334961 ;  /* 0x3fb8aa3b00007820 */ /* 0x000fe40000400000 */
[----:B0-----:R0:W-:Y:S04]  /*3f1c0*/  STL [R1+0x77c], R16 ;  /* 0x00077c1001007387 */ /* 0x0011e80000100800 */
[----:B------:R-:W4:Y:S01]  /*3f1d0*/  LDL.LU R19, [R1+0x2c0] ;  /* 0x0002c00001137983 */ /* 0x000f220000300800 */
[----:B0-----:R-:W0:Y:S03]  /*3f1e0*/  MUFU.EX2 R16, R0 ;  /* 0x0000000000107308 */ /* 0x001e260000000800 */
[----:B0-----:R0:W-:Y:S04]  /*3f1f0*/  STL [R1+0x770], R16 ;  /* 0x0007701001007387 */ /* 0x0011e80000100800 */
[----:B0-----:R-:W1:Y:S01]  /*3f200*/  LDL R16, [R1+0x4bc] ;  /* 0x0004bc0001107983 */ /* 0x001e620000100800 */
[----:B---3--:R-:W-:-:S02]  /*3f210*/  FADD R3, R21, -R8 ;  /* 0x8000000815037221 */ /* 0x008fc40000000000 */
[----:B------:R-:W-:Y:S01]  /*3f220*/  FADD R0, R28, -R8 ;  /* 0x800000081c007221 */ /* 0x000fe20000000000 */
[----:B------:R-:W3:Y:S01]  /*3f230*/  LDL.LU R25, [R1+0x138] ;  /* 0x0001380001197983 */ /* 0x000ee20000300800 */
[----:B------:R-:W-:-:S06]  /*3f240*/  FMUL R3, R3, 1.4426950216293334961 ;  /* 0x3fb8aa3b03037820 */ /* 0x000fcc0000400000 */
[----:B------:R-:W0:Y:S01]  /*3f250*/  MUFU.EX2 R3, R3 ;  /* 0x0000000300037308 */ /* 0x000e220000000800 */
[----:B------:R-:W-:-:S07]  /*3f260*/  FMUL R0, R0, 1.4426950216293334961 ;  /* 0x3fb8aa3b00007820 */ /* 0x000fce0000400000 */
[----:B------:R-:W0:Y:S02]  /*3f270*/  MUFU.EX2 R0, R0 ;  /* 0x0000000000007308 */ /* 0x000e240000000800 */
[----:B0-----:R2:W-:Y:S04]  /*3f280*/  STL [R1+0x7bc], R3 ;  /* 0x0007bc0301007387 */ /* 0x0015e80000100800 */
[----:B------:R-:W3:Y:S04]  /*3f290*/  LDL.LU R21, [R1+0x134] ;  /* 0x0001340001157983 */ /* 0x000ee80000300800 */
[----:B------:R4:W-:Y:S04]  /*3f2a0*/  STL [R1+0x7b4], R0 ;  /* 0x0007b40001007387 */ /* 0x0009e80000100800 */
[----:B------:R-:W3:Y:S01]  /*3f2b0*/  LDL.LU R28, [R1+0x124] ;  /* 0x00012400011c7983 */ /* 0x000ee20000300800 */
[----:B--2---:R-:W-:-:S03]  /*3f2c0*/  FADD R3, R20, -R8 ;  /* 0x8000000814037221 */ /* 0x004fc60000000000 */
[----:B------:R-:W2:Y:S01]  /*3f2d0*/  LDL.LU R20, [R1+0x120] ;  /* 0x0001200001147983 */ /* 0x000ea20000300800 */
[----:B------:R-:W-:-:S06]  /*3f2e0*/  FMUL R3, R3, 1.4426950216293334961 ;  /* 0x3fb8aa3b03037820 */ /* 0x000fcc0000400000 */
[----:B------:R-:W0:Y:S02]  /*3f2f0*/  MUFU.EX2 R3, R3 ;  /* 0x0000000300037308 */ /* 0x000e240000000800 */
[----:B0-----:R0:W-:Y:S01]  /*3f300*/  STL [R1+0x7b0], R3 ;  /* 0x0007b00301007387 */ /* 0x0011e20000100800 */
[----:B----4-:R-:W-:-:S03]  /*3f310*/  FADD R0, R26, -R8 ;  /* 0x800000081a007221 */ /* 0x010fc60000000000 */
[----:B------:R-:W4:Y:S01]  /*3f320*/  LDL.LU R26, [R1+0xf8] ;  /* 0x0000f800011a7983 */ /* 0x000f220000300800 */
[----:B------:R-:W-:-:S06]  /*3f330*/  FMUL R0, R0, 1.4426950216293334961 ;  /* 0x3fb8aa3b00007820 */ /* 0x000fcc0000400000 */
[----:B------:R-:W0:Y:S02]  /*3f340*/  MUFU.EX2 R0, R0 ;  /* 0x0000000000007308 */ /* 0x000e240000000800 */
[----:B0-----:R-:W-:-:S04]  /*3f350*/  FADD R3, R24, -R8 ;  /* 0x8000000818037221 */ /* 0x001fc80000000000 */
[----:B------:R-:W-:-:S06]  /*3f360*/  FMUL R3, R3, 1.4426950216293334961 ;  /* 0x3fb8aa3b03037820 */ /* 0x000fcc0000400000 */
[----:B------:R-:W0:Y:S01]  /*3f370*/  MUFU.EX2 R3, R3 ;  /* 0x0000000300037308 */ /* 0x000e220000000800 */
[----:B------:R0:W-:Y:S04]  /*3f380*/  STL [R1+0x7a8], R0 ;  /* 0x0007a80001007387 */ /* 0x0001e80000100800 */
[----:B------:R-:W4:Y:S01]  /*3f390*/  LDL.LU R24, [R1+0xec] ;  /* 0x0000ec0001187983 */ /* 0x000f220000300800 */
[----:B0-----:R-:W-:-:S03]  /*3f3a0*/  FADD R0, R27, -R8 ;  /* 0x800000081b007221 */ /* 0x001fc60000000000 */
[----:B------:R-:W4:Y:S01]  /*3f3b0*/  LDL.LU R8, [R1+0x1e1c] ;  /* 0x001e1c0001087983 */ /* 0x000f220000300800 */
[----:B------:R-:W-:-:S04]  /*3f3c0*/  FMUL R0, R0, 1.4426950216293334961 ;  /* 0x3fb8aa3b00007820 */ /* 0x000fc80000400000 */
[----:B------:R0:W0:Y:S01]  /*3f3d0*/  MUFU.EX2 R27, R0 ;  /* 0x00000000001b7308 */ /* 0x0000220000000800 */
[----:B-1----:R-:W-:-:S05]  /*3f3e0*/  FMNMX R16, R2, R16, !PT ;  /* 0x0000001002107209 */ /* 0x002fca0007800000 */
[----:B------:R-:W-:Y:S01]  /*3f3f0*/  STL [R1+0x684], R16 ;  /* 0x0006841001007387 */ /* 0x000fe20000100800 */
[----:B0-----:R-:W-:-:S03]  /*3f400*/  FADD R0, R19, -R16 ;  /* 0x8000001013007221 */ /* 0x001fc60000000000 */
[----:B------:R0:W-:Y:S02]  /*3f410*/  STL [R1+0x7a0], R3 ;  /* 0x0007a00301007387 */ /* 0x0001e40000100800 */
[----:B0-----:R-:W-:Y:S02]  /*3f420*/  FADD R3, R29, -R16 ;  /* 0x800000101d037221 */ /* 0x001fe40000000000 */
[----:B------:R-:W4:Y:S04]  /*3f430*/  LDL.LU R29, [R1+0x30] ;  /* 0x00003000011d7983 */ /* 0x000f280000300800 */
[----:B------:R-:W4:Y:S01]  /*3f440*/  LDL R19, [R1+0x4c0] ;  /* 0x0004c00001137983 */ /* 0x000f220000100800 */
[----:B------:R-:W-:-:S03]  /*3f450*/  FMUL R3, R3, 1.4426950216293334961 ;  /* 0x3fb8aa3b03037820 */ /* 0x000fc60000400000 */
[----:B------:R-:W0:Y:S03]  /*3f460*/  S2R R22, SR_TID.X ;  /* 0x0000000000167919 */ /* 0x000e260000002100 */
[----:B------:R-:W1:Y:S01]  /*3f470*/  MUFU.EX2 R3, R3 ;  /* 0x0000000300037308 */ /* 0x000e620000000800 */
[----:B------:R-:W-:Y:S01]  /*3f480*/  STL [R1+0x794], R27 ;  /* 0x0007941b01007387 */ /* 0x000fe20000100800 */
[----:B------:R-:W-:-:S03]  /*3f490*/  FMUL R0, R0, 1.4426950216293334961 ;  /* 0x3fb8aa3b00007820 */ /* 0x000fc60000400000 */
[----:B-1----:R3:W-:Y:S01]  /*3f4a0*/  STL [R1+0x744], R3 ;  /* 0x0007440301007387 */ /* 0x0027e20000100800 */
[----:B0-----:R-:W-:Y:S01]  /*3f4b0*/  LOP3.LUT R22, R22, 0x1c, RZ, 0xc0, !PT ;  /* 0x0000001c16167812 */ /* 0x001fe200078ec0ff */
[----:B---3--:R-:W-:-:S04]  /*3f4c0*/  FADD R3, R25, -R16 ;  /* 0x8000001019037221 */ /* 0x008fc80000000000 */
[----:B------:R0:W1:Y:S01]  /*3f4d0*/  LDS R2, [R22.X4+0x10700] ;  /* 0x0107000016027984 */ /* 0x0000620000004800 */
[----:B------:R-:W-:Y:S01]  /*3f4e0*/  FMUL R3, R3, 1.4426950216293334961 ;  /* 0x3fb8aa3b03037820 */ /* 0x000fe20000400000 */
[----:B0-----:R0:W3:Y:S02]  /*3f4f0*/  MUFU.EX2 R22, R0 ;  /* 0x0000000000167308 */ /* 0x0010e40000000800 */
[----:B0-----:R-:W-:-:S06]  /*3f500*/  FADD R0, R21, -R16 ;  /* 0x8000001015007221 */ /* 0x001fcc0000000000 */
[----:B------:R0:W2:Y:S01]  /*3f510*/  MUFU.EX2 R21, R3 ;  /* 0x0000000300157308 */ /* 0x0000a20000000800 */
[----:B------:R-:W-:Y:S01]  /*3f520*/  STL [R1+0x1d7c], R27 ;  /* 0x001d7c1b01007387 */ /* 0x000fe20000100800 */
[----:B------:R-:W-:Y:S02]  /*3f530*/  FMUL R0, R0, 1.4426950216293334961 ;  /* 0x3fb8aa3b00007820 */ /* 0x000fe40000400000 */
[--C-:B0-----:R-:W-:Y:S01]  /*3f540*/  FADD R3, R28, -R16.reuse ;  /* 0x800000101c037221 */ /* 0x101fe20000000000 */
[----:B---3--:R-:W-:Y:S03]  /*3f550*/  STL [R1+0x738], R22 ;  /* 0x0007381601007387 */ /* 0x008fe60000100800 */
[----:B------:R-:W-:Y:S01]  /*3f560*/  FMUL R3, R3, 1.4426950216293334961 ;  /* 0x3fb8aa3b03037820 */ /* 0x000fe20000400000 */
[----:B--2---:R0:W-:Y:S05]  /*3f570*/  STL [R1+0x784], R21 ;  /* 0x0007841501007387 */ /* 0x0041ea0000100800 */
[----:B------:R-:W-:Y:S08]  /*3f580*/  MUFU.EX2 R3, R3 ;  /* 0x0000000300037308 */ /* 0x000ff00000000800 */
[----:B0-----:R0:W2:Y:S02]  /*3f590*/  MUFU.EX2 R21, R0 ;  /* 0x0000000000157308 */ /* 0x0010a40000000800 */
[----:B0-----:R-:W-:-:S04]  /*3f5a0*/  FADD R0, R20, -R16 ;  /* 0x8000001014007221 */ /* 0x001fc80000000000 */
[----:B------:R-:W-:Y:S01]  /*3f5b0*/  FMUL R0, R0, 1.4426950216293334961 ;  /* 0x3fb8aa3b00007820 */ /* 0x000fe20000400000 */
[----:B--2---:R-:W-:Y:S04]  /*3f5c0*/  STL [R1+0x778], R21 ;  /* 0x0007781501007387 */ /* 0x004fe80000100800 */
[----:B------:R-:W2:Y:S04]  /*3f5d0*/  LDL.LU R27, [R1+0x28] ;  /* 0x00002800011b7983 */ /* 0x000ea80000300800 */
[----:B------:R4:W-:Y:S01]  /*3f5e0*/  STL [R1+0x774], R3 ;  /* 0x0007740301007387 */ /* 0x0009e20000100800 */
[----:B------:R-:W0:Y:S01]  /*3f5f0*/  MUFU.EX2 R0, R0 ;  /* 0x0000000000007308 */ /* 0x000e220000000800 */
[----:B----4-:R-:W-:-:S04]  /*3f600*/  FADD R3, R26, -R16 ;  /* 0x800000101a037221 */ /* 0x010fc80000000000 */
[----:B------:R-:W-:Y:S01]  /*3f610*/  FMUL R3, R3, 1.4426950216293334961 ;  /* 0x3fb8aa3b03037820 */ /* 0x000fe20000400000 */
[----:B0-----:R0:W-:Y:S02]  /*3f620*/  STL [R1+0x76c], R0 ;  /* 0x00076c0001007387 */ /* 0x0011e40000100800 */
[----:B0-----:R-:W-:-:S04]  /*3f630*/  FADD R0, R24, -R16 ;  /* 0x8000001018007221 */ /* 0x001fc80000000000 */
[----:B------:R-:W-:Y:S01]  /*3f640*/  FMUL R0, R0, 1.4426950216293334961 ;  /* 0x3fb8aa3b00007820 */ /* 0x000fe20000400000 */
[----:B-1----:R-:W-:Y:S02]  /*3f650*/  FMNMX R26, R2, R19, !PT ;  /* 0x00000013021a7209 */ /* 0x002fe40007800000 */
[----:B------:R0:W1:Y:S02]  /*3f660*/  MUFU.EX2 R2, R3 ;  /* 0x0000000300027308 */ /* 0x0000640000000800 */
[----:B0-----:R-:W3:Y:S04]  /*3f670*/  LDL.LU R3, [R1+0x20] ;  /* 0x0000200001037983 */ /* 0x001ee80000300800 */
[----:B------:R-:W4:Y:S04]  /*3f680*/  LDL.LU R24, [R1+0x1c] ;  /* 0x00001c0001187983 */ /* 0x000f280000300800 */
[----:B-1----:R0:W-:Y:S04]  /*3f690*/  STL [R1+0x764], R2 ;  /* 0x0007640201007387 */ /* 0x0021e80000100800 */
[----:B------:R-:W2:Y:S04]  /*3f6a0*/  LDL R16, [R1+0x100] ;  /* 0x0001000001107983 */ /* 0x000ea80000100800 */
[----:B------:R-:W2:Y:S01]  /*3f6b0*/  LDL R22, [R1+0xc0] ;  /* 0x0000c00001167983 */ /* 0x000ea20000100800 */
[----:B0-----:R-:W-:-:S03]  /*3f6c0*/  FADD R2, R29, -R26 ;  /* 0x8000001a1d027221 */ /* 0x001fc60000000000 */
[----:B------:R-:W-:Y:S01]  /*3f6d0*/  STL [R1+0x680], R26 ;  /* 0x0006801a01007387 */ /* 0x000fe20000100800 */
[----:B------:R-:W-:Y:S01]  /*3f6e0*/  FMUL R2, R2, 1.4426950216293334961 ;  /* 0x3fb8aa3b02027820 */ /* 0x000fe20000400000 */
[----:B------:R0:W-:Y:S02]  /*3f6f0*/  MUFU.EX2 R29, R0 ;  /* 0x00000000001d7308 */ /* 0x0001e40000000800 */
[----:B------:R-:W2:Y:S04]  /*3f700*/  LDL R19, [R1+0x118] ;  /* 0x0001180001137983 */ /* 0x000ea80000100800 */
[----:B------:R-:W2:Y:S04]  /*3f710*/  LDL R25, [R1+0x90] ;  /* 0x0000900001197983 */ /* 0x000ea80000100800 */
[----:B------:R-:W2:Y:S01]  /*3f720*/  LDL R21, [R1+0x3c] ;  /* 0x00003c0001157983 */ /* 0x000ea20000100800 */
[----:B------:R-:W1:Y:S03]  /*3f730*/  MUFU.EX2 R2, R2 ;  /* 0x0000000200027308 */ /* 0x000e660000000800 */
[----:B------:R-:W2:Y:S04]  /*3f740*/  LDL R28, [R1+0x40] ;  /* 0x00004000011c7983 */ /* 0x000ea80000100800 */
[----:B------:R-:W2:Y:S04]  /*3f750*/  LDL R20, [R1+0x48] ;  /* 0x0000480001147983 */ /* 0x000ea80000100800 */
[----:B0-----:R-:W2:Y:S04]  /*3f760*/  LDL.LU R0, [R1+0x2c8] ;  /* 0x0002c80001007983 */ /* 0x001ea80000300800 */
[----:B-1----:R0:W-:Y:S04]  /*3f770*/  STL [R1+0x724], R2 ;  /* 0x0007240201007387 */ /* 0x0021e80000100800 */
[----:B0-----:R-:W3:Y:S04]  /*3f780*/  LDL.LU R2, [R1+0x2c] ;  /* 0x00002c0001027983 */ /* 0x001ee80000300800 */
[----:B------:R-:W-:Y:S04]  /*3f790*/  STL [R1+0x760], R29 ;  /* 0x0007601d01007387 */ /* 0x000fe80000100800 */
[----:B------:R0:W-:Y:S04]  /*3f7a0*/  STL [R1+0x1d80], R29 ;  /* 0x001d801d01007387 */ /* 0x0001e80000100800 */
[----:B0-----:R-:W4:Y:S01]  /*3f7b0*/  LDL R29, [R1+0xfc] ;  /* 0x0000fc00011d7983 */ /* 0x001f220000100800 */
[----:B--2---:R-:W-:-:S04]  /*3f7c0*/  FADD R0, R0, -R26 ;  /* 0x8000001a00007221 */ /* 0x004fc80000000000 */
[----:B------:R-:W-:-:S06]  /*3f7d0*/  FMUL R0, R0, 1.4426950216293334961 ;  /* 0x3fb8aa3b00007820 */ /* 0x000fcc0000400000 */
[----:B------:R-:W0:Y:S01]  /*3f7e0*/  MUFU.EX2 R0, R0 ;  /* 0x0000000000007308 */ /* 0x000e220000000800 */
[----:B---3--:R-:W-:-:S04]  /*3f7f0*/  FADD R2, R2, -R26 ;  /* 0x8000001a02027221 */ /* 0x008fc80000000000 */
[----:B------:R-:W-:Y:S01]  /*3f800*/  FMUL R2, R2, 1.4426950216293334961 ;  /* 0x3fb8aa3b02027820 */ /* 0x000fe20000400000 */
[----:B0-----:R0:W-:Y:S02]  /*3f810*/  STL [R1+0x71c], R0 ;  /* 0x00071c0001007387 */ /* 0x0011e40000100800 */
[----:B0-----:R-:W-:Y:S02]  /*3f820*/  FADD R0, R27, -R26 ;  /* 0x8000001a1b007221 */ /* 0x001fe40000000000 */
[----:B------:R0:W1:Y:S02]  /*3f830*/  MUFU.EX2 R27, R2 ;  /* 0x00000002001b7308 */ /* 0x0000640000000800 */
[----:B0-----:R-:W2:Y:S01]  /*3f840*/  LDL.LU R2, [R1+0x24] ;  /* 0x0000240001027983 */ /* 0x001ea20000300800 */
[----:B------:R-:W-:-:S06]  /*3f850*/  FMUL R0, R0, 1.4426950216293334961 ;  /* 0x3fb8aa3b00007820 */ /* 0x000fcc0000400000 */
[----:B------:R-:W0:Y:S01]  /*3f860*/  MUFU.EX2 R0, R0 ;  /* 0x0000000000007308 */ /* 0x000e220000000800 */
[----:B-1----:R-:W-:Y:S04]  /*3f870*/  STL [R1+0x754], R27 ;  /* 0x0007541b01007387 */ /* 0x002fe80000100800 */
[----:B------:R-:W-:Y:S04]  /*3f880*/  STL [R1+0x1dd8], R27 ;  /* 0x001dd81b01007387 */ /* 0x000fe80000100800 */
[----:B0-----:R0:W-:Y:S02]  /*3f890*/  STL [R1+0x74c], R0 ;  /* 0x00074c0001007387 */ /* 0x0011e40000100800 */
[----:B0-----:R-:W-:-:S04]  /*3f8a0*/  FADD R0, R3, -R26 ;  /* 0x8000001a03007221 */ /* 0x001fc80000000000 */
[----:B------:R-:W-:Y:S02]  /*3f8b0*/  FMUL R0, R0, 1.4426950216293334961 ;  /* 0x3fb8aa3b00007820 */ /* 0x000fe40000400000 */
[----:B----4-:R-:W-:-:S04]  /*3f8c0*/  FADD R3, R24, -R26 ;  /* 0x8000001a18037221 */ /* 0x010fc80000000000 */
[----:B------:R-:W-:Y:S02]  /*3f8d0*/  FMUL R24, R3, 1.4426950216293334961 ;  /* 0x3fb8aa3b03187820 */ /* 0x000fe40000400000 */
[----:B------:R-:W-:Y:S02]  /*3f8e0*/  FADD R3, R16, R29 ;  /* 0x0000001d10037221 */ /* 0x000fe40000000000 */
[----:B------:R-:W-:-:S04]  /*3f8f0*/  FADD R4, R4, R25 ;  /* 0x0000001904047221 */ /* 0x000fc80000000000 */
[----:B------:R-:W-:Y:S02]  /*3f900*/  FADD R4, R7, R4 ;  /* 0x0000000407047221 */ /* 0x000fe40000000000 */
[----:B--2---:R-:W-:-:S04]  /*3f910*/  FADD R2, R2, -R26 ;  /* 0x8000001a02027221 */ /* 0x004fc80000000000 */
[----:B------:R-:W-:-:S06]  /*3f920*/  FMUL R2, R2, 1.4426950216293334961 ;  /* 0x3fb8aa3b02027820 */ /* 0x000fcc0000400000 */
[----:B------:R-:W0:Y:S02]  /*3f930*/  MUFU.EX2 R2, R2 ;  /* 0x0000000200027308 */ /* 0x000e240000000800 */
[----:B0-----:R0:W-:Y:S04]  /*3f940*/  STL [R1+0x748], R2 ;  /* 0x0007480201007387 */ /* 0x0011e80000100800 */
[----:B------:R1:W-:Y:S01]  /*3f950*/  STL [R1+0x1d78], R8 ;  /* 0x001d780801007387 */ /* 0x0003e20000100800 */
[----:B0-----:R-:W-:Y:S02]  /*3f960*/  FADD R2, R22, R8 ;  /* 0x0000000816027221 */ /* 0x001fe40000000000 */
[----:B-1----:R0:W1:Y:S02]  /*3f970*/  MUFU.EX2 R8, R0 ;  /* 0x0000000000087308 */ /* 0x0020640000000800 */
[----:B------:R-:W-:-:S02]  /*3f980*/  FADD R17, R17, R2 ;  /* 0x0000000211117221 */ /* 0x000fc40000000000 */
[----:B------:R-:W-:Y:S02]  /*3f990*/  FADD R2, R20, R9 ;  /* 0x0000000914027221 */ /* 0x000fe40000000000 */
[----:B0-----:R-:W-:Y:S02]  /*3f9a0*/  FADD R0, R19, R3 ;  /* 0x0000000313007221 */ /* 0x001fe40000000000 */
[----:B------:R-:W-:-:S04]  /*3f9b0*/  FADD R3, R28, R21 ;  /* 0x000000151c037221 */ /* 0x000fc80000000000 */
[----:B------:R-:W-:Y:S01]  /*3f9c0*/  FADD R7, R6, R3 ;  /* 0x0000000306077221 */ /* 0x000fe20000000000 */
[----:B-1----:R0:W-:Y:S01]  /*3f9d0*/  STL [R1+0x73c], R8 ;  /* 0x00073c0801007387 */ /* 0x0021e20000100800 */
[----:B------:R-:W-:-:S03]  /*3f9e0*/  FADD R6, R5, R2 ;  /* 0x0000000205067221 */ /* 0x000fc60000000000 */
[----:B------:R1:W-:Y:S01]  /*3f9f0*/  STL [R1+0x1d84], R9 ;  /* 0x001d840901007387 */ /* 0x0003e20000100800 */
[----:B------:R-:W-:-:S03]  /*3fa00*/  FADD R2, R10, R11 ;  /* 0x0000000b0a027221 */ /* 0x000fc60000000000 */
[----:B------:R-:W2:Y:S04]  /*3fa10*/  LDL R16, [R1+0xcc] ;  /* 0x0000cc0001107983 */ /* 0x000ea80000100800 */
[----:B0-----:R-:W3:Y:S04]  /*3fa20*/  LDL R8, [R1+0xb0] ;  /* 0x0000b00001087983 */ /* 0x001ee80000100800 */
[----:B-1----:R-:W4:Y:S04]  /*3fa30*/  LDL R9, [R1+0xe4] ;  /* 0x0000e40001097983 */ /* 0x002f280000100800 */
[----:B------:R-:W4:Y:S04]  /*3fa40*/  LDL R22, [R1+0x94] ;  /* 0x0000940001167983 */ /* 0x000f280000100800 */
[----:B------:R-:W4:Y:S04]  /*3fa50*/  LDL R27, [R1+0x78] ;  /* 0x00007800011b7983 */ /* 0x000f280000100800 */
[----:B------:R-:W4:Y:S04]  /*3fa60*/  LDL R19, [R1+0x64] ;  /* 0x0000640001137983 */ /* 0x000f280000100800 */
[----:B------:R-:W4:Y:S04]  /*3fa70*/  LDL R25, [R1+0x108] ;  /* 0x0001080001197983 */ /* 0x000f280000100800 */
[----:B------:R-:W4:Y:S04]  /*3fa80*/  LDL R21, [R1+0xe0] ;  /* 0x0000e00001157983 */ /* 0x000f280000100800 */
[----:B------:R-:W4:Y:S04]  /*3fa90*/  LDL R28, [R1+0xc8] ;  /* 0x0000c800011c7983 */ /* 0x000f280000100800 */
[----:B------:R-:W4:Y:S04]  /*3faa0*/  LDL R20, [R1+0xac] ;  /* 0x0000ac0001147983 */ /* 0x000f280000100800 */
[----:B------:R-:W4:Y:S04]  /*3fab0*/  LDL R29, [R1+0xdc] ;  /* 0x0000dc00011d7983 */ /* 0x000f280000100800 */
[----:B------:R0:W-:Y:S01]  /*3fac0*/  STL [R1+0x1d8c], R10 ;  /* 0x001d8c0a01007387 */ /* 0x0001e20000100800 */
[----:B------:R-:W-:-:S03]  /*3fad0*/  FADD R5, R12, R13 ;  /* 0x0000000d0c057221 */ /* 0x000fc60000000000 */
[----:B0-----:R-:W4:Y:S04]  /*3fae0*/  LDL R10, [R1+0x110] ;  /* 0x00011000010a7983 */ /* 0x001f280000100800 */
[----:B------:R0:W-:Y:S04]  /*3faf0*/  STL [R1+0x1d88], R11 ;  /* 0x001d880b01007387 */ /* 0x0001e80000100800 */
[----:B0-----:R-:W4:Y:S04]  /*3fb00*/  LDL R11, [R1+0x54] ;  /* 0x00005400010b7983 */ /* 0x001f280000100800 */
[----:B------:R0:W-:Y:S04]  /*3fb10*/  STL [R1+0x1d94], R12 ;  /* 0x001d940c01007387 */ /* 0x0001e80000100800 */
[----:B0-----:R-:W4:Y:S04]  /*3fb20*/  LDL R12, [R1+0x6c] ;  /* 0x00006c00010c7983 */ /* 0x001f280000100800 */
[----:B------:R0:W-:Y:S04]  /*3fb30*/  STL [R1+0x1d90], R13 ;  /* 0x001d900d01007387 */ /* 0x0001e80000100800 */
[----:B0-----:R-:W4:Y:S01]  /*3fb40*/  LDL R13, [R1+0x7c] ;  /* 0x00007c00010d7983 */ /* 0x001f220000100800 */
[----:B------:R-:W-:-:S03]  /*3fb50*/  FADD R3, R14, R15 ;  /* 0x0000000f0e037221 */ /* 0x000fc60000000000 */
[----:B------:R0:W-:Y:S04]  /*3fb60*/  STL [R1+0x1d9c], R14 ;  /* 0x001d9c0e01007387 */ /* 0x0001e80000100800 */
[----:B0-----:R-:W4:Y:S04]  /*3fb70*/  LDL R14, [R1+0x8c] ;  /* 0x00008c00010e7983 */ /* 0x001f280000100800 */
[----:B------:R0:W-:Y:S04]  /*3fb80*/  STL [R1+0x1d98], R15 ;  /* 0x001d980f01007387 */ /* 0x0001e80000100800 */
[----:B0-----:R-:W4:Y:S01]  /*3fb90*/  LDL R15, [R1+0x104] ;  /* 0x00010400010f7983 */ /* 0x001f220000100800 */
[----:B--2---:R-:W-:-:S02]  /*3fba0*/  FADD R4, R16, R4 ;  /* 0x0000000410047221 */ /* 0x004fc40000000000 */
[----:B---3--:R-:W-:Y:S02]  /*3fbb0*/  FADD R7, R8, R7 ;  /* 0x0000000708077221 */ /* 0x008fe40000000000 */
[----:B----4-:R-:W-:Y:S02]  /*3fbc0*/  FADD R17, R9, R17 ;  /* 0x0000001109117221 */ /* 0x010fe40000000000 */
[----:B------:R-:W2:Y:S01]  /*3fbd0*/  LDL R9, [R1+0xa0] ;  /* 0x0000a00001097983 */ /* 0x000ea20000100800 */
[----:B------:R-:W-:Y:S02]  /*3fbe0*/  FADD R6, R22, R6 ;  /* 0x0000000616067221 */ /* 0x000fe40000000000 */
[----:B------:R-:W-:Y:S02]  /*3fbf0*/  FADD R0, R10, R0 ;  /* 0x000000000a007221 */ /* 0x000fe40000000000 */
[----:B------:R-:W3:Y:S01]  /*3fc00*/  LDL R10, [R1+0xbc] ;  /* 0x0000bc00010a7983 */ /* 0x000ee20000100800 */
[----:B------:R-:W-:-:S03]  /*3fc10*/  FADD R3, R11, R3 ;  /* 0x000000030b037221 */ /* 0x000fc60000000000 */
[----:B------:R-:W4:Y:S01]  /*3fc20*/  LDL R11, [R1+0xd8] ;  /* 0x0000d800010b7983 */ /* 0x000f220000100800 */
[----:B------:R-:W-:-:S03]  /*3fc30*/  FADD R5, R12, R5 ;  /* 0x000000050c057221 */ /* 0x000fc60000000000 */
[----:B------:R-:W2:Y:S01]  /*3fc40*/  LDL R12, [R1+0xf4] ;  /* 0x0000f400010c7983 */ /* 0x000ea20000100800 */
[----:B------:R-:W-:-:S03]  /*3fc50*/  FADD R2, R13, R2 ;  /* 0x000000020d027221 */ /* 0x000fc60000000000 */
[----:B------:R-:W2:Y:S04]  /*3fc60*/  LDL R13, [R1+0x88] ;  /* 0x00008800010d7983 */ /* 0x000ea80000100800 */
[----:B------:R-:W2:Y:S04]  /*3fc70*/  LDL.LU R16, [R1+0x1e18] ;  /* 0x001e180001107983 */ /* 0x000ea80000300800 */
[----:B------:R-:W2:Y:S04]  /*3fc80*/  LDL R8, [R1+0x68] ;  /* 0x0000680001087983 */ /* 0x000ea80000100800 */
[----:B------:R-:W2:Y:S01]  /*3fc90*/  LDL.LU R22, [R1+0x1e14] ;  /* 0x001e140001167983 */ /* 0x000ea20000300800 */
[----:B------:R-:W-:-:S02]  /*3fca0*/  FADD R2, R27, R2 ;  /* 0x000000021b027221 */ /* 0x000fc40000000000 */
[----:B------:R-:W-:Y:S01]  /*3fcb0*/  FADD R5, R19, R5 ;  /* 0x0000000513057221 */ /* 0x000fe20000000000 */
[----:B------:R-:W3:Y:S01]  /*3fcc0*/  LDL R27, [R1+0xf0] ;  /* 0x0000f000011b7983 */ /* 0x000ee20000100800 */
[----:B------:R-:W-:-:S03]  /*3fcd0*/  FADD R0, R25, R0 ;  /* 0x0000000019007221 */ /* 0x000fc60000000000 */
[----:B------:R-:W3:Y:S01]  /*3fce0*/  LDL.LU R19, [R1+0x1e10] ;  /* 0x001e100001137983 */ /* 0x000ee20000300800 */
[----:B------:R-:W-:Y:S02]  /*3fcf0*/  FADD R17, R21, R17 ;  /* 0x0000001115117221 */ /* 0x000fe40000000000 */
[----:B------:R-:W-:Y:S02]  /*3fd00*/  FADD R4, R28, R4 ;  /* 0x000000041c047221 */ /* 0x000fe40000000000 */
[----:B--2---:R-:W-:Y:S02]  /*3fd10*/  FADD R3, R22, R3 ;  /* 0x0000000316037221 */ /* 0x004fe40000000000 */
[----:B------:R-:W2:Y:S04]  /*3fd20*/  LDL.LU R22, [R1+0x1e0c] ;  /* 0x001e0c0001167983 */ /* 0x000ea80000300800 */
[----:B------:R-:W2:Y:S04]  /*3fd30*/  LDL.LU R25, [R1+0x1e08] ;  /* 0x001e080001197983 */ /* 0x000ea80000300800 */
[----:B------:R-:W3:Y:S04]  /*3fd40*/  LDL.LU R21, [R1+0x1e04] ;  /* 0x001e040001157983 */ /* 0x000ee80000300800 */
[----:B------:R-:W3:Y:S01]  /*3fd50*/  LDL.LU R28, [R1+0x1e00] ;  /* 0x001e0000011c7983 */ /* 0x000ee20000300800 */
[----:B------:R-:W-:-:S03]  /*3fd60*/  FADD R7, R20, R7 ;  /* 0x0000000714077221 */ /* 0x000fc60000000000 */
[----:B------:R-:W4:Y:S01]  /*3fd70*/  LDL.LU R20, [R1+0x1dfc] ;  /* 0x001dfc0001147983 */ /* 0x000f220000300800 */
[----:B------:R-:W-:Y:S02]  /*3fd80*/  FADD R3, R16, R3 ;  /* 0x0000000310037221 */ /* 0x000fe40000000000 */
[----:B--2---:R-:W-:Y:S02]  /*3fd90*/  FADD R5, R25, R5 ;  /* 0x0000000519057221 */ /* 0x004fe40000000000 */
[----:B---3--:R-:W-:Y:S02]  /*3fda0*/  FADD R2, R28, R2 ;  /* 0x000000021c027221 */ /* 0x008fe40000000000 */
[----:B------:R-:W2:Y:S04]  /*3fdb0*/  LDL.LU R28, [R1+0x1df8] ;  /* 0x001df800011c7983 */ /* 0x000ea80000300800 */
[----:B------:R-:W3:Y:S04]  /*3fdc0*/  LDL.LU R25, [R1+0x1df4] ;  /* 0x001df40001197983 */ /* 0x000ee80000300800 */
[----:B------:R-:W4:Y:S01]  /*3fdd0*/  LDL.LU R16, [R1+0x1df0] ;  /* 0x001df00001107983 */ /* 0x000f220000300800 */
[----:B------:R-:W-:-:S02]  /*3fde0*/  FADD R6, R14, R6 ;  /* 0x000000060e067221 */ /* 0x000fc40000000000 */
[----:B------:R-:W-:Y:S02]  /*3fdf0*/  FADD R17, R29, R17 ;  /* 0x000000111d117221 */ /* 0x000fe40000000000 */
[----:B------:R-:W4:Y:S01]  /*3fe00*/  LDL R29, [R1+0x88c] ;  /* 0x00088c00011d7983 */ /* 0x000f220000100800 */
[----:B------:R-:W-:Y:S02]  /*3fe10*/  FADD R6, R13, R6 ;  /* 0x000000060d067221 */ /* 0x000fe40000000000 */
[----:B------:R-:W-:Y:S02]  /*3fe20*/  FADD R2, R21, R2 ;  /* 0x0000000215027221 */ /* 0x000fe40000000000 */
[----:B------:R-:W-:Y:S02]  /*3fe30*/  FADD R5, R22, R5 ;  /* 0x0000000516057221 */ /* 0x000fe40000000000 */
[----:B------:R-:W-:Y:S02]  /*3fe40*/  FADD R3, R23, R3 ;  /* 0x0000000317037221 */ /* 0x000fe40000000000 */
[----:B------:R-:W-:-:S02]  /*3fe50*/  FADD R5, R19, R5 ;  /* 0x0000000513057221 */ /* 0x000fc40000000000 */
[----:B------:R-:W-:Y:S01]  /*3fe60*/  FADD R3, R18, R3 ;  /* 0x0000000312037221 */ /* 0x000fe20000000000 */
[----:B------:R-:W0:Y:S01]  /*3fe70*/  S2R R14, SR_TID.X ;  /* 0x00000000000e7919 */ /* 0x000e220000002100 */
[----:B--2---:R-:W-:Y:S02]  /*3fe80*/  FADD R6, R28, R6 ;  /* 0x000000061c067221 */ /* 0x004fe40000000000 */
[----:B---3--:R-:W-:Y:S02]  /*3fe90*/  FADD R7, R25, R7 ;  /* 0x0000000719077221 */ /* 0x008fe40000000000 */
[----:B------:R-:W2:Y:S01]  /*3fea0*/  LDL.LU R25, [R1+0x14] ;  /* 0x0000140001197983 */ /* 0x000ea20000300800 */
[----:B----4-:R-:W-:-:S03]  /*3feb0*/  FADD R16, R16, R4 ;  /* 0x0000000410107221 */ /* 0x010fc60000000000 */
[----:B------:R-:W3:Y:S04]  /*3fec0*/  LDL.LU R21, [R1+0x1dec] ;  /* 0x001dec0001157983 */ /* 0x000ee80000300800 */
[----:B------:R-:W4:Y:S01]  /*3fed0*/  LDL.LU R22, [R1+0x1de8] ;  /* 0x001de80001167983 */ /* 0x000f220000300800 */
[----:B------:R-:W-:-:S03]  /*3fee0*/  FADD R16, R10, R16 ;  /* 0x000000100a107221 */ /* 0x000fc60000000000 */
[----:B------:R-:W2:Y:S04]  /*3fef0*/  LDL.LU R23, [R1+0x1de4] ;  /* 0x001de40001177983 */ /* 0x000ea80000300800 */
[----:B------:R-:W2:Y:S04]  /*3ff00*/  LDL.LU R28, [R1+0x168] ;  /* 0x00016800011c7983 */ /* 0x000ea80000300800 */
[----:B------:R-:W2:Y:S04]  /*3ff10*/  LDL.LU R19, [R1+0x1de0] ;  /* 0x001de00001137983 */ /* 0x000ea80000300800 */
[----:B------:R-:W2:Y:S04]  /*3ff20*/  LDL.LU R18, [R1+0x1ddc] ;  /* 0x001ddc0001127983 */ /* 0x000ea80000300800 */
[----:B------:R-:W2:Y:S01]  /*3ff30*/  LDL R10, [R1+0x4c4] ;  /* 0x0004c400010a7983 */ /* 0x000ea20000100800 */
[----:B0-----:R-:W-:-:S05]  /*3ff40*/  LOP3.LUT R14, R14, 0x1c, RZ, 0xc0, !PT ;  /* 0x0000001c0e0e7812 */ /* 0x001fca00078ec0ff */
[----:B------:R-:W2:Y:S01]  /*3ff50*/  LDS R4, [R14.X4+0x10780] ;  /* 0x010780000e047984 */ /* 0x000ea20000004800 */
[----:B------:R-:W-:Y:S02]  /*3ff60*/  FADD R2, R8, R2 ;  /* 0x0000000208027221 */ /* 0x000fe40000000000 */
[----:B------:R-:W0:Y:S01]  /*3ff70*/  MUFU.EX2 R8, R24 ;  /* 0x0000001800087308 */ /* 0x000e220000000800 */
[----:B------:R-:W-:Y:S02]  /*3ff80*/  FADD R0, R15, R0 ;  /* 0x000000000f007221 */ /* 0x000fe40000000000 */
[----:B------:R-:W-:Y:S02]  /*3ff90*/  FADD R7, R9, R7 ;  /* 0x0000000709077221 */ /* 0x000fe40000000000 */
[----:B------:R-:W-:Y:S01]  /*3ffa0*/  FADD R0, R12, R0 ;  /* 0x000000000c007221 */ /* 0x000fe20000000000 */
[----:B------:R-:W3:Y:S01]  /*3ffb0*/  LDL.LU R9, [R1+0x300] ;  /* 0x0003000001097983 */ /* 0x000ee20000300800 */
[----:B------:R-:W-:-:S02]  /*3ffc0*/  FADD R17, R11, R17 ;  /* 0x000000110b117221 */ /* 0x000fc40000000000 */
[----:B------:R-:W-:Y:S01]  /*3ffd0*/  FADD R0, R27, R0 ;  /* 0x000000001b007221 */ /* 0x000fe20000000000 */
[----:B------:R-:W4:Y:S04]  /*3ffe0*/  LDL.LU R13, [R1+0x18c] ;  /* 0x00018c00010d7983 */ /* 0x000f280000300800 */
[----:B------:R-:W4:Y:S04]  /*3fff0*/  LDL.LU R11, [R1+0x188] ;  /* 0x00018800010b7983 */ /* 0x000f280000300800 */
[----:B0-----:R-:W-:Y:S04]  /*40000*/  STL [R1+0x6f8], R8 ;  /* 0x0006f80801007387 */ /* 0x001fe80000100800 */
[----:B------:R-:W-:Y:S01]  /*40010*/  STL [R1+0x1da0], R8 ;  /* 0x001da00801007387 */ /* 0x000fe20000100800 */
[----:B------:R-:W-:Y:S01]  /*40020*/  FADD R20, R20, R6 ;  /* 0x0000000614147221 */ /* 0x000fe20000000000 */
[----:B------:R-:W-:Y:S02]  /*40030*/  BSSY B0, `(.L_x_18) ;  /* 0x0000116000007945 */ /* 0x000fe40003800000 */
[----:B------:R-:W-:Y:S01]  /*40040*/  BAR.SYNC.DEFER_BLOCKING 0x0 ;  /* 0x0000000000007b1d */ /* 0x000fe20000010000 */
[----:B--2---:R-:W-:-:S05]  /*40050*/  FMNMX R27, R4, R10, !PT ;  /* 0x0000000a041b7209 */ /* 0x004fca0007800000 */
[----:B------:R-:W-:Y:S04]  /*40060*/  STL [R1+0x67c], R27 ;  /* 0x00067c1b01007387 */ /* 0x000fe80000100800 */
[----:B------:R-:W2:Y:S01]  /*40070*/  LDL.LU R10, [R1+0x170] ;  /* 0x00017000010a7983 */ /* 0x000ea20000300800 */
[----:B------:R-:W-:Y:S02]  /*40080*/  FADD R23, R23, R17 ;  /* 0x0000001117177221 */ /* 0x000fe40000000000 */
[----:B------:R-:W-:Y:S02]  /*40090*/  FADD R17, R29, R3 ;  /* 0x000000031d117221 */ /* 0x000fe40000000000 */
[----:B------:R-:W2:Y:S01]  /*400a0*/  LDL.LU R29, [R1+0x184] ;  /* 0x00018400011d7983 */ /* 0x000ea20000300800 */
[----:B---3--:R-:W-:-:S03]  /*400b0*/  FADD R21, R21, R7 ;  /* 0x0000000715157221 */ /* 0x008fc60000000000 */
[----:B------:R-:W0:Y:S01]  /*400c0*/  SHFL.BFLY PT, R7, R0, 0x2, 0x1f ;  /* 0x0c401f0000077f89 */ /* 0x000e2200000e0000 */
[----:B------:R-:W-:Y:S02]  /*400d0*/  FADD R19, R19, R2 ;  /* 0x0000000213137221 */ /* 0x000fe40000000000 */
[----:B------:R-:W-:Y:S01]  /*400e0*/  FADD R18, R18, R5 ;  /* 0x0000000512127221 */ /* 0x000fe20000000000 */
[----:B------:R-:W-:Y:S01]  /*400f0*/  SHFL.BFLY PT, R2, R23, 0x2, 0x1f ;  /* 0x0c401f0017027f89 */ /* 0x000fe200000e0000 */
[----:B----4-:R-:W-:-:S03]  /*40100*/  FADD R22, R22, R16 ;  /* 0x0000001016167221 */ /* 0x010fc60000000000 */
[----:B------:R-:W1:Y:S04]  /*40110*/  SHFL.BFLY PT, R5, R21, 0x2, 0x1f ;  /* 0x0c401f0015057f89 */ /* 0x000e6800000e0000 */
[----:B------:R-:W3:Y:S01]  /*40120*/  SHFL.BFLY PT, R16, R19, 0x2, 0x1f ;  /* 0x0c401f0013107f89 */ /* 0x000ee200000e0000 */
[----:B------:R-:W-:-:S03]  /*40130*/  FADD R25, R25, -R26 ;  /* 0x8000001a19197221 */ /* 0x000fc60000000000 */
[----:B------:R-:W4:Y:S01]  /*40140*/  SHFL.BFLY PT, R26, R18, 0x2, 0x1f ;  /* 0x0c401f00121a7f89 */ /* 0x000f2200000e0000 */
[----:B------:R-:W-:Y:S02]  /*40150*/  FMUL R4, R25, 1.4426950216293334961 ;  /* 0x3fb8aa3b19047820 */ /* 0x000fe40000400000 */
[----:B0-----:R-:W-:Y:S02]  /*40160*/  FADD R0, R0, R7 ;  /* 0x0000000700007221 */ /* 0x001fe40000000000 */
[----:B------:R-:W-:Y:S02]  /*40170*/  FADD R7, R28, -R27 ;  /* 0x8000001b1c077221 */ /* 0x000fe40000000000 */
[----:B------:R0:W4:Y:S01]  /*40180*/  MUFU.EX2 R28, R4 ;  /* 0x00000004001c7308 */ /* 0x0001220000000800 */
[----:B------:R-:W4:Y:S01]  /*40190*/  SHFL.BFLY PT, R24, R17, 0x2, 0x1f ;  /* 0x0c401f0011187f89 */ /* 0x000f2200000e0000 */
[----:B-1----:R-:W-:Y:S02]  /*401a0*/  FADD R5, R21, R5 ;  /* 0x0000000515057221 */ /* 0x002fe40000000000 */
[----:B------:R-:W-:-:S02]  /*401b0*/  FADD R21, R9, -R27 ;  /* 0x8000001b09157221 */ /* 0x000fc40000000000 */
[----:B0-----:R-:W-:Y:S02]  /*401c0*/  FADD R4, R23, R2 ;  /* 0x0000000217047221 */ /* 0x001fe40000000000 */
[----:B------:R-:W-:Y:S02]  /*401d0*/  FMUL R2, R7, 1.4426950216293334961 ;  /* 0x3fb8aa3b07027820 */ /* 0x000fe40000400000 */
[----:B---3--:R-:W-:Y:S02]  /*401e0*/  FADD R7, R19, R16 ;  /* 0x0000001013077221 */ /* 0x008fe40000000000 */
[--C-:B------:R-:W-:Y:S01]  /*401f0*/  FADD R19, R13, -R27.reuse ;  /* 0x8000001b0d137221 */ /* 0x100fe20000000000 */
[----:B------:R0:W1:Y:S01]  /*40200*/  MUFU.EX2 R12, R2 ;  /* 0x00000002000c7308 */ /* 0x0000620000000800 */
[----:B------:R-:W-:Y:S02]  /*40210*/  FADD R16, R11, -R27 ;  /* 0x8000001b0b107221 */ /* 0x000fe40000000000 */
[----:B------:R-:W-:-:S02]  /*40220*/  FMUL R19, R19, 1.4426950216293334961 ;  /* 0x3fb8aa3b13137820 */ /* 0x000fc40000400000 */
[----:B------:R-:W-:Y:S02]  /*40230*/  FMUL R16, R16, 1.4426950216293334961 ;  /* 0x3fb8aa3b10107820 */ /* 0x000fe40000400000 */
[----:B0-----:R-:W-:Y:S01]  /*40240*/  FMUL R2, R21, 1.4426950216293334961 ;  /* 0x3fb8aa3b15027820 */ /* 0x001fe20000400000 */
[----:B------:R-:W-:Y:S01]  /*40250*/  MUFU.EX2 R8, R19 ;  /* 0x0000001300087308 */ /* 0x000fe20000000800 */
[----:B----4-:R-:W-:Y:S01]  /*40260*/  FADD R18, R18, R26 ;  /* 0x0000001a12127221 */ /* 0x010fe20000000000 */
[----:B------:R-:W-:Y:S06]  /*40270*/  STL [R1+0x6f0], R28 ;  /* 0x0006f01c01007387 */ /* 0x000fec0000100800 */
[----:B------:R-:W0:Y:S01]  /*40280*/  MUFU.EX2 R13, R2 ;  /* 0x00000002000d7308 */ /* 0x000e220000000800 */
[----:B------:R-:W-:Y:S04]  /*40290*/  STL [R1+0x1da4], R28 ;  /* 0x001da41c01007387 */ /* 0x000fe80000100800 */
[----:B------:R-:W3:Y:S01]  /*402a0*/  LDL.LU R9, [R1+0x18] ;  /* 0x0000180001097983 */ /* 0x000ee20000300800 */
[----:B------:R-:W-:-:S03]  /*402b0*/  FADD R17, R17, R24 ;  /* 0x0000001811117221 */ /* 0x000fc60000000000 */
[----:B-1----:R-:W-:Y:S04]  /*402c0*/  STL [R1+0x638], R12 ;  /* 0x0006380c01007387 */ /* 0x002fe80000100800 */
[----:B0-----:R-:W-:Y:S04]  /*402d0*/  STL [R1+0x628], R13 ;  /* 0x0006280d01007387 */ /* 0x001fe80000100800 */
[----:B------:R-:W-:Y:S01]  /*402e0*/  STL [R1+0x6c0], R8 ;  /* 0x0006c00801007387 */ /* 0x000fe20000100800 */
[--C-:B--2---:R-:W-:Y:S02]  /*402f0*/  FADD R26, R10, -R27.reuse ;  /* 0x8000001b0a1a7221 */ /* 0x104fe40000000000 */
[----:B------:R-:W0:Y:S01]  /*40300*/  MUFU.EX2 R10, R16 ;  /* 0x00000010000a7308 */ /* 0x000e220000000800 */
[----:B------:R-:W-:Y:S01]  /*40310*/  FADD R24, R29, -R27 ;  /* 0x8000001b1d187221 */ /* 0x000fe20000000000 */
[----:B0-----:R-:W-:Y:S04]  /*40320*/  STL [R1+0x6b8], R10 ;  /* 0x0006b80a01007387 */ /* 0x001fe80000100800 */
[----:B------:R-:W2:Y:S04]  /*40330*/  LDL.LU R29, [R1+0x304] ;  /* 0x00030400011d7983 */ /* 0x000ea80000300800 */
[----:B------:R-:W0:Y:S04]  /*40340*/  SHFL.BFLY PT, R6, R22, 0x2, 0x1f ;  /* 0x0c401f0016067f89 */ /* 0x000e2800000e0000 */
[----:B------:R-:W1:Y:S04]  /*40350*/  SHFL.BFLY PT, R3, R20, 0x2, 0x1f ;  /* 0x0c401f0014037f89 */ /* 0x000e6800000e0000 */
[----:B------:R-:W4:Y:S04]  /*40360*/  SHFL.BFLY PT, R2, R0, 0x1, 0x1f ;  /* 0x0c201f0000027f89 */ /* 0x000f2800000e0000 */
[----:B------:R-:W4:Y:S01]  /*40370*/  SHFL.BFLY PT, R25, R4, 0x1, 0x1f ;  /* 0x0c201f0004197f89 */ /* 0x000f2200000e0000 */
[----:B------:R-:W-:-:S03]  /*40380*/  FMUL R26, R26, 1.4426950216293334961 ;  /* 0x3fb8aa3b1a1a7820 */ /* 0x000fc60000400000 */
[----:B------:R-:W-:Y:S01]  /*40390*/  SHFL.BFLY PT, R21, R5, 0x1, 0x1f ;  /* 0x0c201f0005157f89 */ /* 0x000fe200000e0000 */
[----:B0-----:R-:W-:Y:S02]  /*403a0*/  FADD R6, R22, R6 ;  /* 0x0000000616067221 */ /* 0x001fe40000000000 */
[----:B-1----:R-:W-:-:S03]  /*403b0*/  FADD R3, R20, R3 ;  /* 0x0000000314037221 */ /* 0x002fc60000000000 */
[----:B------:R-:W0:Y:S01]  /*403c0*/  SHFL.BFLY PT, R20, R6, 0x1, 0x1f ;  /* 0x0c201f0006147f89 */ /* 0x000e2200000e0000 */
[----:B------:R-:W1:Y:S03]  /*403d0*/  MUFU.EX2 R10, R26 ;  /* 0x0000001a000a7308 */ /* 0x000e660000000800 */
[----:B------:R-:W0:Y:S01]  /*403e0*/  SHFL.BFLY PT, R22, R3, 0x1, 0x1f ;  /* 0x0c201f0003167f89 */ /* 0x000e2200000e0000 */
[----:B----4-:R-:W-:-:S03]  /*403f0*/  FADD R2, R0, R2 ;  /* 0x0000000200027221 */ /* 0x010fc60000000000 */
[----:B------:R-:W4:Y:S01]  /*40400*/  SHFL.BFLY PT, R23, R7, 0x1, 0x1f ;  /* 0x0c201f0007177f89 */ /* 0x000f2200000e0000 */
[----:B------:R-:W-:Y:S02]  /*40410*/  FADD R0, R4, R25 ;  /* 0x0000001904007221 */ /* 0x000fe40000000000 */
[----:B------:R-:W-:Y:S01]  /*40420*/  FMUL R4, R24, 1.4426950216293334961 ;  /* 0x3fb8aa3b18047820 */ /* 0x000fe20000400000 */
[----:B------:R-:W3:Y:S04]  /*40430*/  SHFL.BFLY PT, R19, R18, 0x1, 0x1f ;  /* 0x0c201f0012137f89 */ /* 0x000ee800000e0000 */
[----:B-1----:R1:W-:Y:S04]  /*40440*/  STL [R1+0x6b0], R10 ;  /* 0x0006b00a01007387 */ /* 0x0023e80000100800 */
[----:B------:R-:W-:Y:S04]  /*40450*/  STL [R1+0x1da8], R2 ;  /* 0x001da80201007387 */ /* 0x000fe80000100800 */
[----:B------:R0:W-:Y:S01]  /*40460*/  STL [R1+0x1dac], R0 ;  /* 0x001dac0001007387 */ /* 0x0001e20000100800 */
[----:B-1----:R1:W4:Y:S03]  /*40470*/  MUFU.EX2 R10, R4 ;  /* 0x00000004000a7308 */ /* 0x0023260000000800 */
[----:B------:R-:W4:Y:S01]  /*40480*/  SHFL.BFLY PT, R16, R17, 0x1, 0x1f ;  /* 0x0c201f0011107f89 */ /* 0x000f2200000e0000 */
[----:B0-----:R-:W-:-:S02]  /*40490*/  FADD R0, R6, R20 ;  /* 0x0000001406007221 */ /* 0x001fc40000000000 */
[----:B-1----:R-:W-:Y:S01]  /*404a0*/  FADD R4, R5, R21 ;  /* 0x0000001505047221 */ /* 0x002fe20000000000 */
[----:B------:R-:W2:Y:S01]  /*404b0*/  LDL R20, [R1+0x770] ;  /* 0x0007700001147983 */ /* 0x000ea20000100800 */
[----:B---3--:R-:W-:-:S03]  /*404c0*/  FADD R6, R9, -R27 ;  /* 0x8000001b09067221 */ /* 0x008fc60000000000 */
[----:B------:R0:W-:Y:S04]  /*404d0*/  STL [R1+0x4c], R0 ;  /* 0x00004c0001007387 */ /* 0x0001e80000100800 */
[----:B------:R-:W3:Y:S04]  /*404e0*/  LDL R24, [R1+0x77c] ;  /* 0x00077c0001187983 */ /* 0x000ee80000100800 */
[----:B------:R-:W3:Y:S04]  /*404f0*/  LDL R25, [R1+0x7ec] ;  /* 0x0007ec0001197983 */ /* 0x000ee80000100800 */
[----:B0-----:R-:W3:Y:S04]  /*40500*/  LDL R0, [R1+0x824] ;  /* 0x0008240001007983 */ /* 0x001ee80000100800 */
[----:B------:R-:W3:Y:S04]  /*40510*/  LDL R2, [R1+0x7bc] ;  /* 0x0007bc0001027983 */ /* 0x000ee80000100800 */
[----:B------:R-:W3:Y:S04]  /*40520*/  LDL R26, [R1+0x738] ;  /* 0x00073800011a7983 */ /* 0x000ee80000100800 */
[----:B------:R-:W3:Y:S04]  /*40530*/  LDL R28, [R1+0x744] ;  /* 0x00074400011c7983 */ /* 0x000ee80000100800 */
[----:B------:R-:W3:Y:S04]  /*40540*/  LDL R15, [R1+0x71c] ;  /* 0x00071c00010f7983 */ /* 0x000ee80000100800 */
[----:B------:R-:W3:Y:S04]  /*40550*/  LDL R14, [R1+0x724] ;  /* 0x00072400010e7983 */ /* 0x000ee80000100800 */
[----:B------:R-:W3:Y:S04]  /*40560*/  LDL R5, [R1+0x844] ;  /* 0x0008440001057983 */ /* 0x000ee80000100800 */
[----:B------:R-:W3:Y:S04]  /*40570*/  LDL R21, [R1+0x804] ;  /* 0x0008040001157983 */ /* 0x000ee80000100800 */
[----:B------:R0:W-:Y:S04]  /*40580*/  STL [R1+0x44], R4 ;  /* 0x0000440401007387 */ /* 0x0001e80000100800 */
[----:B------:R-:W3:Y:S01]  /*40590*/  LDL R11, [R1+0x784] ;  /* 0x00078400010b7983 */ /* 0x000ee20000100800 */
[----:B0-----:R-:W-:-:S02]  /*405a0*/  FADD R4, R3, R22 ;  /* 0x0000001603047221 */ /* 0x001fc40000000000 */
[----:B------:R-:W-:Y:S02]  /*405b0*/  FMUL R3, R6, 1.4426950216293334961 ;  /* 0x3fb8aa3b06037820 */ /* 0x000fe40000400000 */
[----:B------:R-:W3:Y:S04]  /*405c0*/  LDL R6, [R1+0x7a4] ;  /* 0x0007a40001067983 */ /* 0x000ee80000100800 */
[----:B------:R0:W-:Y:S04]  /*405d0*/  STL [R1+0x38], R4 ;  /* 0x0000380401007387 */ /* 0x0001e80000100800 */
[----:B----4-:R-:W-:Y:S01]  /*405e0*/  STL [R1+0x63c], R10 ;  /* 0x00063c0a01007387 */ /* 0x010fe20000100800 */
[----:B0-----:R-:W-:-:S03]  /*405f0*/  FADD R4, R7, R23 ;  /* 0x0000001707047221 */ /* 0x001fc60000000000 */
[----:B------:R0:W-:Y:S01]  /*40600*/  STL [R1+0x1db0], R10 ;  /* 0x001db00a01007387 */ /* 0x0001e20000100800 */
[----:B------:R1:W4:Y:S03]  /*40610*/  MUFU.EX2 R22, R3 ;  /* 0x0000000300167308 */ /* 0x0003260000000800 */
[----:B------:R-:W3:Y:S04]  /*40620*/  LDL R7, [R1+0x7d4] ;  /* 0x0007d40001077983 */ /* 0x000ee80000100800 */
[----:B------:R-:W3:Y:S04]  /*40630*/  LDL R23, [R1+0x7dc] ;  /* 0x0007dc0001177983 */ /* 0x000ee80000100800 */
[----:B0-----:R-:W3:Y:S01]  /*40640*/  LDL R10, [R1+0x798] ;  /* 0x00079800010a7983 */ /* 0x001ee20000100800 */
[----:B------:R-:W-:-:S03]  /*40650*/  FADD R19, R18, R19 ;  /* 0x0000001312137221 */ /* 0x000fc60000000000 */
[----:B------:R2:W-:Y:S04]  /*40660*/  STL [R1+0x34], R4 ;  /* 0x0000340401007387 */ /* 0x0005e80000100800 */
[----:B------:R-:W3:Y:S01]  /*40670*/  LDL R9, [R1+0x87c] ;  /* 0x00087c0001097983 */ /* 0x000ee20000100800 */
[----:B------:R-:W-:Y:S02]  /*40680*/  FADD R17, R17, R16 ;  /* 0x0000001011117221 */ /* 0x000fe40000000000 */
[----:B--2---:R-:W-:Y:S02]  /*40690*/  FADD R4, R29, -R27 ;  /* 0x8000001b1d047221 */ /* 0x004fe40000000000 */
[----:B------:R-:W2:Y:S04]  /*406a0*/  LDL.LU R27, [R1+0x1dd8] ;  /* 0x001dd800011b7983 */ /* 0x000ea80000300800 */
[----:B-1----:R-:W2:Y:S04]  /*406b0*/  LDL R3, [R1+0x7fc] ;  /* 0x0007fc0001037983 */ /* 0x002ea80000100800 */
[----:B------:R-:W2:Y:S04]  /*406c0*/  LDL R29, [R1+0x84c] ;  /* 0x00084c00011d7983 */ /* 0x000ea80000100800 */
[----:B------:R-:W2:Y:S04]  /*406d0*/  LDL R18, [R1+0x884] ;  /* 0x0008840001127983 */ /* 0x000ea80000100800 */
[----:B------:R0:W-:Y:S04]  /*406e0*/  STL [R1+0x30], R19 ;  /* 0x0000301301007387 */ /* 0x0001e80000100800 */
[----:B------:R-:W2:Y:S04]  /*406f0*/  LDL R16, [R1+0x838] ;  /* 0x0008380001107983 */ /* 0x000ea80000100800 */
[----:B0-----:R-:W2:Y:S01]  /*40700*/  LDL R19, [R1+0x854] ;  /* 0x0008540001137983 */ /* 0x001ea20000100800 */
[----:B------:R-:W-:-:S03]  /*40710*/  FMUL R4, R4, 1.4426950216293334961 ;  /* 0x3fb8aa3b04047820 */ /* 0x000fc60000400000 */
[----:B------:R0:W-:Y:S04]  /*40720*/  STL [R1+0x2c], R17 ;  /* 0x00002c1101007387 */ /* 0x0001e80000100800 */
[----:B----4-:R-:W-:Y:S04]  /*40730*/  STL [R1+0x630], R22 ;  /* 0x0006301601007387 */ /* 0x010fe80000100800 */
[----:B------:R-:W-:Y:S01]  /*40740*/  STL [R1+0x1db4], R22 ;  /* 0x001db41601007387 */ /* 0x000fe20000100800 */
[----:B---3--:R-:W-:-:S04]  /*40750*/  FADD R6, R6, R10 ;  /* 0x0000000a06067221 */ /* 0x008fc80000000000 */
[----:B------:R-:W-:Y:S02]  /*40760*/  FADD R6, R25, R6 ;  /* 0x0000000619067221 */ /* 0x000fe40000000000 */
[----:B--2---:R-:W-:Y:S02]  /*40770*/  FADD R3, R21, R3 ;  /* 0x0000000315037221 */ /* 0x004fe40000000000 */
[----:B------:R1:W2:Y:S02]  /*40780*/  MUFU.EX2 R21, R4 ;  /* 0x0000000400157308 */ /* 0x0002a40000000800 */
[----:B-1----:R-:W-:Y:S02]  /*40790*/  FADD R4, R23, R7 ;  /* 0x0000000717047221 */ /* 0x002fe40000000000 */
[----:B------:R-:W-:Y:S02]  /*407a0*/  FADD R5, R5, R16 ;  /* 0x0000001005057221 */ /* 0x000fe40000000000 */
[----:B------:R-:W-:-:S02]  /*407b0*/  FADD R16, R0, R4 ;  /* 0x0000000400107221 */ /* 0x000fc40000000000 */
[----:B0-----:R-:W-:Y:S02]  /*407c0*/  FADD R17, R19, R3 ;  /* 0x0000000313117221 */ /* 0x001fe40000000000 */
[----:B------:R-:W-:Y:S02]  /*407d0*/  FADD R3, R24, R20 ;  /* 0x0000001418037221 */ /* 0x000fe40000000000 */
[----:B------:R-:W-:Y:S02]  /*407e0*/  FADD R18, R18, R5 ;  /* 0x0000000512127221 */ /* 0x000fe40000000000 */
[----:B------:R-:W-:Y:S02]  /*407f0*/  FADD R4, R2, R3 ;  /* 0x0000000302047221 */ /* 0x000fe40000000000 */
[----:B------:R-:W-:Y:S02]  /*40800*/  FADD R5, R14, R15 ;  /* 0x0000000f0e057221 */ /* 0x000fe40000000000 */
[----:B------:R-:W-:-:S02]  /*40810*/  FADD R3, R12, R13 ;  /* 0x0000000d0c037221 */ /* 0x000fc40000000000 */
[----:B------:R-:W-:Y:S01]  /*40820*/  FADD R5, R27, R5 ;  /* 0x000000051b057221 */ /* 0x000fe20000000000 */
[----:B--2---:R-:W-:Y:S01]  /*40830*/  STL [R1+0x620], R21 ;  /* 0x0006201501007387 */ /* 0x004fe20000100800 */
[----:B------:R-:W-:Y:S02]  /*40840*/  FADD R3, R8, R3 ;  /* 0x0000000308037221 */ /* 0x000fe40000000000 */
[----:B------:R-:W-:Y:S01]  /*40850*/  FADD R18, R9, R18 ;  /* 0x0000001209127221 */ /* 0x000fe20000000000 */
[----:B------:R-:W-:Y:S01]  /*40860*/  STL [R1+0x1db8], R21 ;  /* 0x001db81501007387 */ /* 0x000fe20000100800 */
[----:B------:R-:W-:-:S03]  /*40870*/  FADD R17, R29, R17 ;  /* 0x000000111d117221 */ /* 0x000fc60000000000 */
[----:B------:R-:W2:Y:S01]  /*40880*/  LDL R27, [R1+0x81c] ;  /* 0x00081c00011b7983 */ /* 0x000ea20000100800 */
[----:B------:R-:W-:-:S03]  /*40890*/  FADD R7, R28, R26 ;  /* 0x0000001a1c077221 */ /* 0x000fc60000000000 */
[----:B------:R0:W-:Y:S04]  /*408a0*/  STL [R1+0x1dd4], R5 ;  /* 0x001dd40501007387 */ /* 0x0001e80000100800 */
[----:B------:R1:W-:Y:S04]  /*408b0*/  STL [R1+0x1dd0], R3 ;  /* 0x001dd00301007387 */ /* 0x0003e80000100800 */
[----:B------:R3:W-:Y:S04]  /*408c0*/  STL [R1+0x1dcc], R18 ;  /* 0x001dcc1201007387 */ /* 0x0007e80000100800 */
[----:B------:R-:W4:Y:S04]  /*408d0*/  LDL R25, [R1+0x7e4] ;  /* 0x0007e40001197983 */ /* 0x000f280000100800 */
[----:B------:R-:W2:Y:S04]  /*408e0*/  LDL R26, [R1+0x7b4] ;  /* 0x0007b400011a7983 */ /* 0x000ea80000100800 */
[----:B0-----:R-:W2:Y:S04]  /*408f0*/  LDL R5, [R1+0x778] ;  /* 0x0007780001057983 */ /* 0x001ea80000100800 */
[----:B-1----:R-:W2:Y:S04]  /*40900*/  LDL R3, [R1+0x74c] ;  /* 0x00074c0001037983 */ /* 0x002ea80000100800 */
[----:B---3--:R-:W3:Y:S04]  /*40910*/  LDL R18, [R1+0x6b8] ;  /* 0x0006b80001127983 */ /* 0x008ee80000100800 */
[----:B------:R0:W-:Y:S04]  /*40920*/  STL [R1+0x1dc8], R17 ;  /* 0x001dc81101007387 */ /* 0x0001e80000100800 */
[----:B------:R-:W2:Y:S04]  /*40930*/  LDL R21, [R1+0x7b0] ;  /* 0x0007b00001157983 */ /* 0x000ea80000100800 */
[----:B0-----:R-:W3:Y:S04]  /*40940*/  LDL R17, [R1+0x878] ;  /* 0x0008780001117983 */ /* 0x001ee80000100800 */
[----:B--2---:R0:W-:Y:S04]  /*40950*/  STL [R1+0x1dbc], R21 ;  /* 0x001dbc1501007387 */ /* 0x0041e80000100800 */
[----:B0-----:R-:W2:Y:S01]  /*40960*/  LDL R21, [R1+0x7e0] ;  /* 0x0007e00001157983 */ /* 0x001ea20000100800 */
[----:B------:R-:W-:-:S03]  /*40970*/  FADD R7, R11, R7 ;  /* 0x000000070b077221 */ /* 0x000fc60000000000 */
[----:B--2---:R0:W-:Y:S04]  /*40980*/  STL [R1+0x1dc0], R21 ;  /* 0x001dc01501007387 */ /* 0x0041e80000100800 */
[----:B0-----:R-:W2:Y:S01]  /*40990*/  LDL R21, [R1+0x818] ;  /* 0x0008180001157983 */ /* 0x001ea20000100800 */
[----:B------:R-:W-:Y:S02]  /*409a0*/  FADD R16, R27, R16 ;  /* 0x000000101b107221 */ /* 0x000fe40000000000 */
[----:B----4-:R-:W-:Y:S02]  /*409b0*/  FADD R6, R25, R6 ;  /* 0x0000000619067221 */ /* 0x010fe40000000000 */
[----:B------:R-:W-:Y:S02]  /*409c0*/  FADD R4, R26, R4 ;  /* 0x000000041a047221 */ /* 0x000fe40000000000 */
[----:B------:R-:W-:Y:S01]  /*409d0*/  FADD R7, R5, R7 ;  /* 0x0000000705077221 */ /* 0x000fe20000000000 */
[----:B--2---:R0:W-:Y:S04]  /*409e0*/  STL [R1+0x1dc4], R21 ;  /* 0x001dc41501007387 */ /* 0x0041e80000100800 */
[----:B------:R-:W2:Y:S04]  /*409f0*/  LDL R22, [R1+0x774] ;  /* 0x0007740001167983 */ /* 0x000ea80000100800 */
[----:B------:R-:W4:Y:S04]  /*40a00*/  LDL R10, [R1+0x748] ;  /* 0x00074800010a7983 */ /* 0x000f280000100800 */
        /* <DEDUP_REMOVED lines=19> */
[----:B------:R-:W2:Y:S02]  /*40b40*/  LDL.LU R5, [R1+0x1dd4] ;  /* 0x001dd40001057983 */ /* 0x000ea40000300800 */
[----:B--2---:R-:W-:-:S02]  /*40b50*/  FADD R5, R3, R5 ;  /* 0x0000000503057221 */ /* 0x004fc40000000000 */
[----:B------:R-:W3:Y:S02]  /*40b60*/  LDL.LU R3, [R1+0x1dd0] ;  /* 0x001dd00001037983 */ /* 0x000ee40000300800 */
[----:B---3--:R-:W-:Y:S02]  /*40b70*/  FADD R3, R18, R3 ;  /* 0x0000000312037221 */ /* 0x008fe40000000000 */
[----:B------:R-:W2:Y:S02]  /*40b80*/  LDL.LU R18, [R1+0x1dcc] ;  /* 0x001dcc0001127983 */ /* 0x000ea40000300800 */
[----:B--2---:R-:W-:Y:S02]  /*40b90*/  FADD R18, R17, R18 ;  /* 0x0000001211127221 */ /* 0x004fe40000000000 */
[----:B------:R-:W2:Y:S02]  /*40ba0*/  LDL.LU R17, [R1+0x1dc8] ;  /* 0x001dc80001117983 */ /* 0x000ea40000300800 */
[----:B--2---:R-:W-:-:S02]  /*40bb0*/  FADD R17, R21, R17 ;  /* 0x0000001115117221 */ /* 0x004fc40000000000 */
[----:B------:R-:W2:Y:S02]  /*40bc0*/  LDL.LU R21, [R1+0x1dc4] ;  /* 0x001dc40001157983 */ /* 0x000ea40000300800 */
[----:B--2---:R-:W-:Y:S02]  /*40bd0*/  FADD R16, R21, R16 ;  /* 0x0000001015107221 */ /* 0x004fe40000000000 */
[----:B------:R-:W2:Y:S02]  /*40be0*/  LDL.LU R21, [R1+0x1dc0] ;  /* 0x001dc00001157983 */ /* 0x000ea40000300800 */
[----:B--2---:R-:W-:Y:S02]  /*40bf0*/  FADD R6, R21, R6 ;  /* 0x0000000615067221 */ /* 0x004fe40000000000 */
[----:B------:R-:W2:Y:S01]  /*40c00*/  LDL.LU R21, [R1+0x1dbc] ;  /* 0x001dbc0001157983 */ /* 0x000ea20000300800 */
[----:B------:R-:W-:Y:S02]  /*40c10*/  FADD R7, R22, R7 ;  /* 0x0000000716077221 */ /* 0x000fe40000000000 */
[----:B----4-:R-:W-:-:S02]  /*40c20*/  FADD R5, R10, R5 ;  /* 0x000000050a057221 */ /* 0x010fc40000000000 */
[----:B------:R-:W-:Y:S02]  /*40c30*/  FADD R3, R0, R3 ;  /* 0x0000000300037221 */ /* 0x000fe40000000000 */
[----:B--2---:R-:W-:Y:S02]  /*40c40*/  FADD R4, R21, R4 ;  /* 0x0000000415047221 */ /* 0x004fe40000000000 */
[----:B------:R-:W2:Y:S04]  /*40c50*/  LDL.LU R21, [R1+0x1db8] ;  /* 0x001db80001157983 */ /* 0x000ea80000300800 */
[----:B------:R-:W3:Y:S04]  /*40c60*/  LDL.LU R22, [R1+0x1db4] ;  /* 0x001db40001167983 */ /* 0x000ee80000300800 */
[----:B------:R-:W4:Y:S01]  /*40c70*/  LDL.LU R10, [R1+0x1db0] ;  /* 0x001db000010a7983 */ /* 0x000f220000300800 */
[----:B------:R-:W-:-:S02]  /*40c80*/  FADD R18, R2, R18 ;  /* 0x0000001202127221 */ /* 0x000fc40000000000 */
[----:B------:R-:W-:Y:S01]  /*40c90*/  FADD R17, R28, R17 ;  /* 0x000000111c117221 */ /* 0x000fe20000000000 */
[----:B------:R0:W5:Y:S01]  /*40ca0*/  LDL.LU R0, [R1+0x1dac] ;  /* 0x001dac0001007983 */ /* 0x0001620000300800 */
[----:B------:R-:W-:-:S03]  /*40cb0*/  FADD R16, R8, R16 ;  /* 0x0000001008107221 */ /* 0x000fc60000000000 */
[----:B------:R0:W5:Y:S01]  /*40cc0*/  LDL.LU R2, [R1+0x1da8] ;  /* 0x001da80001027983 */ /* 0x0001620000300800 */
[----:B------:R-:W-:-:S03]  /*40cd0*/  FADD R6, R14, R6 ;  /* 0x000000060e067221 */ /* 0x000fc60000000000 */
[----:B------:R-:W2:Y:S01]  /*40ce0*/  LDL.LU R28, [R1+0x1da4] ;  /* 0x001da400011c7983 */ /* 0x000ea20000300800 */
[----:B------:R-:W-:-:S03]  /*40cf0*/  FADD R4, R15, R4 ;  /* 0x000000040f047221 */ /* 0x000fc60000000000 */
[----:B------:R-:W2:Y:S01]  /*40d00*/  LDL.LU R8, [R1+0x1da0] ;  /* 0x001da00001087983 */ /* 0x000ea20000300800 */
[----:B------:R-:W-:-:S03]  /*40d10*/  FADD R7, R12, R7 ;  /* 0x000000070c077221 */ /* 0x000fc60000000000 */
[----:B------:R0:W5:Y:S01]  /*40d20*/  LDL.LU R14, [R1+0x1d9c] ;  /* 0x001d9c00010e7983 */ /* 0x0001620000300800 */
[----:B------:R-:W-:-:S03]  /*40d30*/  FADD R5, R13, R5 ;  /* 0x000000050d057221 */ /* 0x000fc60000000000 */
[----:B------:R0:W5:Y:S01]  /*40d40*/  LDL.LU R15, [R1+0x1d98] ;  /* 0x001d9800010f7983 */ /* 0x0001620000300800 */
[----:B------:R-:W-:-:S03]  /*40d50*/  FADD R18, R11, R18 ;  /* 0x000000120b127221 */ /* 0x000fc60000000000 */
[----:B------:R0:W5:Y:S01]  /*40d60*/  LDL.LU R12, [R1+0x1d94] ;  /* 0x001d9400010c7983 */ /* 0x0001620000300800 */
[----:B------:R-:W-:-:S03]  /*40d70*/  FADD R17, R9, R17 ;  /* 0x0000001109117221 */ /* 0x000fc60000000000 */
[----:B------:R0:W5:Y:S01]  /*40d80*/  LDL.LU R13, [R1+0x1d90] ;  /* 0x001d9000010d7983 */ /* 0x0001620000300800 */
[----:B------:R-:W-:Y:S02]  /*40d90*/  FADD R16, R29, R16 ;  /* 0x000000101d107221 */ /* 0x000fe40000000000 */
[----:B------:R-:W-:Y:S02]  /*40da0*/  FADD R6, R27, R6 ;  /* 0x000000061b067221 */ /* 0x000fe40000000000 */
[----:B----4-:R-:W-:Y:S02]  /*40db0*/  FADD R3, R10, R3 ;  /* 0x000000030a037221 */ /* 0x010fe40000000000 */
[----:B------:R0:W5:Y:S04]  /*40dc0*/  LDL.LU R10, [R1+0x1d8c] ;  /* 0x001d8c00010a7983 */ /* 0x0001680000300800 */
[----:B------:R0:W5:Y:S04]  /*40dd0*/  LDL.LU R11, [R1+0x1d88] ;  /* 0x001d8800010b7983 */ /* 0x0001680000300800 */
[----:B------:R0:W5:Y:S04]  /*40de0*/  LDL.LU R9, [R1+0x1d84] ;  /* 0x001d840001097983 */ /* 0x0001680000300800 */
[----:B------:R-:W4:Y:S04]  /*40df0*/  LDL.LU R29, [R1+0x1d80] ;  /* 0x001d8000011d7983 */ /* 0x000f280000300800 */
[----:B------:R-:W4:Y:S01]  /*40e00*/  LDL.LU R27, [R1+0x1d7c] ;  /* 0x001d7c00011b7983 */ /* 0x000f220000300800 */
[----:B---3--:R-:W-:-:S02]  /*40e10*/  FADD R3, R22, R3 ;  /* 0x0000000316037221 */ /* 0x008fc40000000000 */
[----:B------:R-:W-:Y:S02]  /*40e20*/  FADD R26, R26, R18 ;  /* 0x000000121a1a7221 */ /* 0x000fe40000000000 */
[----:B------:R-:W-:Y:S02]  /*40e30*/  FADD R4, R19, R4 ;  /* 0x0000000413047221 */ /* 0x000fe40000000000 */
[----:B------:R-:W-:Y:S02]  /*40e40*/  FADD R22, R20, R17 ;  /* 0x0000001114167221 */ /* 0x000fe40000000000 */
[----:B------:R-:W-:Y:S02]  /*40e50*/  FADD R19, R25, R6 ;  /* 0x0000000619137221 */ /* 0x000fe40000000000 */
[----:B------:R-:W-:Y:S02]  /*40e60*/  FADD R20, R24, R16 ;  /* 0x0000001018147221 */ /* 0x000fe40000000000 */
[----:B--2---:R-:W-:Y:S01]  /*40e70*/  FADD R3, R21, R3 ;  /* 0x0000000315037221 */ /* 0x004fe20000000000 */
[----:B------:R-:W1:Y:S01]  /*40e80*/  SHFL.BFLY PT, R24, R26, 0x2, 0x1f ;  /* 0x0c401f001a187f89 */ /* 0x000e6200000e0000 */
[----:B------:R-:W-:-:S03]  /*40e90*/  FADD R7, R23, R7 ;  /* 0x0000000717077221 */ /* 0x000fc60000000000 */
[----:B------:R-:W2:Y:S01]  /*40ea0*/  SHFL.BFLY PT, R23, R19, 0x2, 0x1f ;  /* 0x0c401f0013177f89 */ /* 0x000ea200000e0000 */
[----:B------:R-:W-:-:S03]  /*40eb0*/  FADD R5, R8, R5 ;  /* 0x0000000508057221 */ /* 0x000fc60000000000 */
[----:B------:R-:W3:Y:S01]  /*40ec0*/  SHFL.BFLY PT, R25, R22, 0x2, 0x1f ;  /* 0x0c401f0016197f89 */ /* 0x000ee200000e0000 */
[----:B------:R-:W-:-:S03]  /*40ed0*/  FADD R5, R28, R5 ;  /* 0x000000051c057221 */ /* 0x000fc60000000000 */
[----:B------:R-:W0:Y:S04]  /*40ee0*/  SHFL.BFLY PT, R21, R20, 0x2, 0x1f ;  /* 0x0c401f0014157f89 */ /* 0x000e2800000e0000 */
[----:B------:R-:W0:Y:S04]  /*40ef0*/  SHFL.BFLY PT, R6, R5, 0x2, 0x1f ;  /* 0x0c401f0005067f89 */ /* 0x000e2800000e0000 */
[----:B------:R0:W5:Y:S01]  /*40f00*/  LDL.LU R8, [R1+0x1d78] ;  /* 0x001d780001087983 */ /* 0x0001620000300800 */
[----:B-1----:R-:W-:Y:S02]  /*40f10*/  FADD R26, R26, R24 ;  /* 0x000000181a1a7221 */ /* 0x002fe40000000000 */
[----:B--2---:R-:W-:-:S02]  /*40f20*/  FADD R23, R19, R23 ;  /* 0x0000001713177221 */ /* 0x004fc40000000000 */
[----:B---3--:R-:W-:Y:S02]  /*40f30*/  FADD R25, R22, R25 ;  /* 0x0000001916197221 */ /* 0x008fe40000000000 */
[----:B0-----:R-:W-:Y:S02]  /*40f40*/  FADD R24, R20, R21 ;  /* 0x0000001514187221 */ /* 0x001fe40000000000 */
[----:B------:R-:W-:Y:S02]  /*40f50*/  FADD R20, R5, R6 ;  /* 0x0000000605147221 */ /* 0x000fe40000000000 */
[----:B------:R-:W-:Y:S01]  /*40f60*/  SHFL.BFLY PT, R5, R25, 0x1, 0x1f ;  /* 0x0c201f0019057f89 */ /* 0x000fe200000e0000 */
[----:B----4-:R-:W-:-:S03]  /*40f70*/  FADD R17, R27, R4 ;  /* 0x000000041b117221 */ /* 0x010fc60000000000 */
[----:B------:R-:W0:Y:S01]  /*40f80*/  SHFL.BFLY PT, R4, R3, 0x2, 0x1f ;  /* 0x0c401f0003047f89 */ /* 0x000e2200000e0000 */
[----:B------:R-:W-:-:S03]  /*40f90*/  FADD R7, R29, R7 ;  /* 0x000000071d077221 */ /* 0x000fc60000000000 */
[----:B------:R1:W5:Y:S04]  /*40fa0*/  LDL.LU R27, [R1+0x1d74] ;  /* 0x001d7400011b7983 */ /* 0x0003680000300800 */
[----:B------:R1:W5:Y:S04]  /*40fb0*/  LDL.LU R29, [R1+0x1d70] ;  /* 0x001d7000011d7983 */ /* 0x0003680000300800 */
[----:B------:R1:W5:Y:S01]  /*40fc0*/  LDL.LU R28, [R1+0x1d6c] ;  /* 0x001d6c00011c7983 */ /* 0x0003620000300800 */
[----:B0-----:R-:W-:-:S03]  /*40fd0*/  FADD R19, R3, R4 ;  /* 0x0000000403137221 */ /* 0x001fc60000000000 */
[----:B------:R-:W0:Y:S04]  /*40fe0*/  SHFL.BFLY PT, R3, R26, 0x1, 0x1f ;  /* 0x0c201f001a037f89 */ /* 0x000e2800000e0000 */
[----:B------:R-:W2:Y:S04]  /*40ff0*/  SHFL.BFLY PT, R4, R24, 0x1, 0x1f ;  /* 0x0c201f0018047f89 */ /* 0x000ea800000e0000 */
[----:B0-----:R-:W-:Y:S04]  /*41000*/  STL [R1+0x4], R3 ;  /* 0x0000040301007387 */ /* 0x001fe80000100800 */
[----:B------:R-:W0:Y:S04]  /*41010*/  SHFL.BFLY PT, R3, R23, 0x1, 0x1f ;  /* 0x0c201f0017037f89 */ /* 0x000e2800000e0000 */
[----:B------:R-:W-:Y:S04]  /*41020*/  STL [R1+0x8], R5 ;  /* 0x0000080501007387 */ /* 0x000fe80000100800 */
[----:B--2---:R-:W-:Y:S04]  /*41030*/  STL [R1+0xc], R4 ;  /* 0x00000c0401007387 */ /* 0x004fe80000100800 */
[----:B0-----:R-:W-:Y:S04]  /*41040*/  STL [R1], R3 ;  /* 0x0000000301007387 */ /* 0x001fe80000100800 */
[----:B------:R-:W0:Y:S04]  /*41050*/  SHFL.BFLY PT, R3, R19, 0x1, 0x1f ;  /* 0x0c201f0013037f89 */ /* 0x000e2800000e0000 */
[----:B------:R-:W2:Y:S04]  /*41060*/  SHFL.BFLY PT, R18, R17, 0x2, 0x1f ;  /* 0x0c401f0011127f89 */ /* 0x000ea800000e0000 */
[----:B------:R-:W3:Y:S04]  /*41070*/  SHFL.BFLY PT, R16, R7, 0x2, 0x1f ;  /* 0x0c401f0007107f89 */ /* 0x000ee800000e0000 */
[----:B0-----:R1:W-:Y:S01]  /*41080*/  STL [R1+0x28], R3 ;  /* 0x0000280301007387 */ /* 0x0013e20000100800 */
[----:B--2---:R-:W-:-:S02]  /*41090*/  FADD R22, R17, R18 ;  /* 0x0000001211167221 */ /* 0x004fc40000000000 */
[----:B---3--:R-:W-:Y:S01]  /*410a0*/  FADD R21, R7, R16 ;  /* 0x0000001007157221 */ /* 0x008fe20000000000 */
[----:B------:R1:W0:Y:S04]  /*410b0*/  SHFL.BFLY PT, R18, R20, 0x1, 0x1f ;  /* 0x0c201f0014127f89 */ /* 0x00022800000e0000 */
[----:B------:R1:W2:Y:S04]  /*410c0*/  SHFL.BFLY PT, R16, R22, 0x1, 0x1f ;  /* 0x0c201f0016107f89 */ /* 0x0002a800000e0000 */
[----:B------:R1:W3:Y:S01]  /*410d0*/  SHFL.BFLY PT, R17, R21, 0x1, 0x1f ;  /* 0x0c201f0015117f89 */ /* 0x0002e200000e0000 */
[----:B------:R-:W-:Y:S05]  /*410e0*/  @P6 BRA `(.L_x_19) ;  /* 0x000000a000006947 */ /* 0x000fea0003800000 */
[----:B------:R-:W4:Y:S02]  /*410f0*/  S2R R6, SR_TID.X ;  /* 0x0000000000067919 */ /* 0x000f240000002100 */
[----:B----4-:R-:W-:-:S02]  /*41100*/  LOP3.LUT R7, R6, 0x1c, RZ, 0xc0, !PT ;  /* 0x0000001c06077812 */ /* 0x010fc400078ec0ff */
[----:B------:R-:W-:Y:S02]  /*41110*/  LOP3.LUT R6, R6, 0x7f, RZ, 0xc0, !PT ;  /* 0x0000007f06067812 */ /* 0x000fe400078ec0ff */
[----:B------:R-:W-:Y:S02]  /*41120*/  SHF.L.U32 R7, R7, 0x2, RZ ;  /* 0x0000000207077819 */ /* 0x000fe400000006ff */
[----:B------:R-:W-:-:S04]  /*41130*/  SHF.R.U32.HI R6, RZ, 0x3, R6 ;  /* 0x00000003ff067819 */ /* 0x000fc80000011606 */
[----:B------:R-:W-:-:S04]  /*41140*/  LOP3.LUT R6, R6, 0xc, RZ, 0xc0, !PT ;  /* 0x0000000c06067812 */ /* 0x000fc800078ec0ff */
[----:B------:R-:W-:Y:S02]  /*41150*/  IADD3 R6, R7, R6, RZ ;  /* 0x0000000607067210 */ /* 0x000fe40007ffe0ff */
[----:B------:R-:W4:Y:S04]  /*41160*/  LDL R7, [R1+0xcd8] ;  /* 0x000cd80001077983 */ /* 0x000f280000100800 */
[----:B-----5:R1:W-:Y:S04]  /*41170*/  STS [R6+0x10000], R2 ;  /* 0x0100000206007388 */ /* 0x0203e80000000800 */
[----:B----4-:R1:W-:Y:S02]  /*41180*/  STS [R7+0x10000], R0 ;  /* 0x0100000007007388 */ /* 0x0103e40000000800 */
.L_x_19:
[----:B------:R-:W-:Y:S05]  /*41190*/  BSYNC B0 ;  /* 0x0000000000007941 */ /* 0x000fea0003800000 */
.L_x_18:
[----:B-1---5:R-:W4:Y:S04]  /*411a0*/  LDL R0, [R1+0x6e4] ;  /* 0x0006e40001007983 */ /* 0x022f280000100800 */
[----:B---3--:R-:W3:Y:S04]  /*411b0*/  LDL.LU R7, [R1+0x39c] ;  /* 0x00039c0001077983 */ /* 0x008ee80000300800 */
[----:B------:R-:W3:Y:S04]  /*411c0*/  LDL R2, [R1+0x6dc] ;  /* 0x0006dc0001027983 */ /* 0x000ee80000100800 */
[----:B--2---:R-:W2:Y:S04]  /*411d0*/  LDL R6, [R1+0x6d0] ;  /* 0x0006d00001067983 */ /* 0x004ea80000100800 */
[----:B------:R-:W2:Y:S04]  /*411e0*/  LDL R5, [R1+0x6c8] ;  /* 0x0006c80001057983 */ /* 0x000ea80000100800 */
[----:B------:R-:W2:Y:S04]  /*411f0*/  LDL.LU R4, [R1+0x498] ;  /* 0x0004980001047983 */ /* 0x000ea80000300800 */
[----:B------:R-:W2:Y:S04]  /*41200*/  LDL R3, [R1+0x6b4] ;  /* 0x0006b40001037983 */ /* 0x000ea80000100800 */
[----:B0-----:R0:W-:Y:S04]  /*41210*/  STL [R1+0x1d9c], R18 ;  /* 0x001d9c1201007387 */ /* 0x0011e80000100800 */
[----:B0-----:R-:W4:Y:S04]  /*41220*/  LDL.LU R18, [R1+0x398] ;  /* 0x0003980001127983 */ /* 0x001f280000300800 */
[----:B------:R0:W-:Y:S04]  /*41230*/  STL [R1+0x1d98], R20 ;  /* 0x001d981401007387 */ /* 0x0001e80000100800 */
[----:B0-----:R-:W2:Y:S04]  /*41240*/  LDL.LU R20, [R1+0x490] ;  /* 0x0004900001147983 */ /* 0x001ea80000300800 */
[----:B------:R0:W-:Y:S04]  /*41250*/  STL [R1+0x1d94], R19 ;  /* 0x001d941301007387 */ /* 0x0001e80000100800 */
[----:B0-----:R-:W2:Y:S04]  /*41260*/  LDL.LU R19, [R1+0x494] ;  /* 0x0004940001137983 */ /* 0x001ea80000300800 */
[----:B------:R-:W-:Y:S04]  /*41270*/  STL [R1+0x1d90], R29 ;  /* 0x001d901d01007387 */ /* 0x000fe80000100800 */
[----:B------:R-:W-:Y:S04]  /*41280*/  STL [R1+0x1d8c], R28 ;  /* 0x001d8c1c01007387 */ /* 0x000fe80000100800 */
[----:B------:R0:W-:Y:S04]  /*41290*/  STL [R1+0x1d88], R15 ;  /* 0x001d880f01007387 */ /* 0x0001e80000100800 */
[----:B0-----:R-:W2:Y:S04]  /*412a0*/  LDL R15, [R1+0x6a8] ;  /* 0x0006a800010f7983 */ /* 0x001ea80000100800 */
[----:B------:R0:W-:Y:S04]  /*412b0*/  STL [R1+0x1d84], R14 ;  /* 0x001d840e01007387 */ /* 0x0001e80000100800 */
[----:B0-----:R-:W2:Y:S04]  /*412c0*/  LDL.LU R14, [R1+0x49c] ;  /* 0x00049c00010e7983 */ /* 0x001ea80000300800 */
[----:B------:R0:W-:Y:S04]  /*412d0*/  STL [R1+0x1d80], R13 ;  /* 0x001d800d01007387 */ /* 0x0001e80000100800 */
[----:B0-----:R-:W2:Y:S04]  /*412e0*/  LDL R13, [R1+0x6a0] ;  /* 0x0006a000010d7983 */ /* 0x001ea80000100800 */
[----:B------:R0:W-:Y:S04]  /*412f0*/  STL [R1+0x1d7c], R12 ;  /* 0x001d7c0c01007387 */ /* 0x0001e80000100800 */
[----:B0-----:R-:W2:Y:S04]  /*41300*/  LDL.LU R12, [R1+0x4a4] ;  /* 0x0004a400010c7983 */ /* 0x001ea80000300800 */
[----:B------:R0:W-:Y:S04]  /*41310*/  STL [R1+0x1d78], R11 ;  /* 0x001d780b01007387 */ /* 0x0001e80000100800 */
[----:B0-----:R-:W2:Y:S04]  /*41320*/  LDL.LU R11, [R1+0x4a0] ;  /* 0x0004a000010b7983 */ /* 0x001ea80000300800 */
[----:B------:R0:W-:Y:S04]  /*41330*/  STL [R1+0x1d74], R10 ;  /* 0x001d740a01007387 */ /* 0x0001e80000100800 */
[----:B------:R1:W-:Y:S04]  /*41340*/  STL [R1+0x1d70], R9 ;  /* 0x001d700901007387 */ /* 0x0003e80000100800 */
[----:B------:R0:W-:Y:S01]  /*41350*/  STL [R1+0x1d6c], R8 ;  /* 0x001d6c0801007387 */ /* 0x0001e20000100800 */
[----:B---3--:R-:W-:-:S04]  /*41360*/  FADD R2, -R2, R7 ;  /* 0x0000000702027221 */ /* 0x008fc80000000100 */
[----:B------:R-:W-:Y:S02]  /*41370*/  FMUL R2, R2, 1.4426950216293334961 ;  /* 0x3fb8aa3b02027820 */ /* 0x000fe40000400000 */
[----:B----4-:R-:W-:Y:S02]  /*41380*/  FADD R0, -R0, R18 ;  /* 0x0000001200007221 */ /* 0x010fe40000000100 */
[----:B------:R-:W3:Y:S02]  /*41390*/  LDL.LU R18, [R1+0x4a8] ;  /* 0x0004a80001127983 */ /* 0x000ee40000300800 */
[----:B------:R-:W-:-:S04]  /*413a0*/  FMUL R0, R0, 1.4426950216293334961 ;  /* 0x3fb8aa3b00007820 */ /* 0x000fc80000400000 */
[----:B------:R2:W-:Y:S02]  /*413b0*/  MUFU.EX2 R7, R0 ;  /* 0x0000000000077308 */ /* 0x0005e40000000800 */
[----:B--2---:R-:W-:-:S06]  /*413c0*/  FADD R0, -R6, R20 ;  /* 0x0000001406007221 */ /* 0x004fcc0000000100 */
[----:B------:R2:W-:Y:S01]  /*413d0*/  MUFU.EX2 R6, R2 ;  /* 0x0000000200067308 */ /* 0x0005e20000000800 */
[----:B------:R-:W4:Y:S01]  /*413e0*/  LDL.LU R20, [R1+0x4ac] ;  /* 0x0004ac0001147983 */ /* 0x000f220000300800 */
[----:B------:R-:W-:Y:S02]  /*413f0*/  FMUL R0, R0, 1.4426950216293334961 ;  /* 0x3fb8aa3b00007820 */ /* 0x000fe40000400000 */
[----:B--2---:R-:W-:-:S04]  /*41400*/  FADD R2, -R5, R19 ;  /* 0x0000001305027221 */ /* 0x004fc80000000100 */
[----:B------:R2:W-:Y:S01]  /*41410*/  MUFU.EX2 R5, R0 ;  /* 0x0000000000057308 */ /* 0x0005e20000000800 */
[----:B------:R-:W3:Y:S01]  /*41420*/  LDL.LU R19, [R1+0x4b0] ;  /* 0x0004b00001137983 */ /* 0x000ee20000300800 */
[----:B------:R-:W-:-:S03]  /*41430*/  FMUL R2, R2, 1.4426950216293334961 ;  /* 0x3fb8aa3b02027820 */ /* 0x000fc60000400000 */
[----:B------:R-:W3:Y:S01]  /*41440*/  LDL.LU R29, [R1+0x4b4] ;  /* 0x0004b400011d7983 */ /* 0x000ee20000300800 */
[----:B--2---:R-:W-:-:S03]  /*41450*/  FADD R0, -R3, R4 ;  /* 0x0000000403007221 */ /* 0x004fc60000000100 */
[----:B------:R-:W2:Y:S01]  /*41460*/  LDL.LU R28, [R1+0x4b8] ;  /* 0x0004b800011c7983 */ /* 0x000ea20000300800 */
[----:B------:R-:W-:Y:S01]  /*41470*/  FMUL R3, R0, 1.4426950216293334961 ;  /* 0x3fb8aa3b00037820 */ /* 0x000fe20000400000 */
[----:B------:R0:W-:Y:S01]  /*41480*/  MUFU.EX2 R4, R2 ;  /* 0x0000000200047308 */ /* 0x0001e20000000800 */
[----:B------:R-:W-:Y:S02]  /*41490*/  FADD R0, -R15, R14 ;  /* 0x0000000e0f007221 */ /* 0x000fe40000000100 */
[----:B------:R-:W2:Y:S02]  /*414a0*/  LDL.LU R15, [R1+0x4bc] ;  /* 0x0004bc00010f7983 */ /* 0x000ea40000300800 */
[----:B0-----:R-:W-:Y:S02]  /*414b0*/  FMUL R2, R0, 1.4426950216293334961 ;  /* 0x3fb8aa3b00027820 */ /* 0x001fe40000400000 */
[----:B------:R-:W2:Y:S01]  /*414c0*/  LDL.LU R14, [R1+0x4c0] ;  /* 0x0004c000010e7983 */ /* 0x000ea20000300800 */
[----:B------:R-:W-:-:S04]  /*414d0*/  FADD R27, -R27, R12 ;  /* 0x0000000c1b1b7221 */ /* 0x000fc80000000100 */
[----:B------:R-:W-:Y:S02]  /*414e0*/  FMUL R12, R27, 1.4426950216293334961 ;  /* 0x3fb8aa3b1b0c7820 */ /* 0x000fe40000400000 */
[----:B------:R-:W-:Y:S02]  /*414f0*/  FADD R0, -R13, R11 ;  /* 0x0000000b0d007221 */ /* 0x000fe40000000100 */
[----:B------:R-:W2:Y:S04]  /*41500*/  LDL.LU R13, [R1+0x4c4] ;  /* 0x0004c400010d7983 */ /* 0x000ea80000300800 */
[----:B------:R-:W2:Y:S04]  /*41510*/  LDL.LU R11, [R1+0x4] ;  /* 0x00000400010b7983 */ /* 0x000ea80000300800 */
[----:B------:R-:W2:Y:S04]  /*41520*/  LDL.LU R10, [R1+0x8] ;  /* 0x00000800010a7983 */ /* 0x000ea80000300800 */
[----:B-1----:R-:W2:Y:S04]  /*41530*/  LDL.LU R9, [R1+0xc] ;  /* 0x00000c0001097983 */ /* 0x002ea80000300800 */
[----:B------:R-:W2:Y:S04]  /*41540*/  LDL.LU R8, [R1] ;  /* 0x0000000001087983 */ /* 0x000ea80000300800 */
[----:B------:R-:W3:Y:S01]  /*41550*/  LDL R27, [R1+0x698] ;  /* 0x00069800011b7983 */ /* 0x000ee20000100800 */
[----:B------:R-:W0:Y:S01]  /*41560*/  MUFU.EX2 R12, R12 ;  /* 0x0000000c000c7308 */ /* 0x000e220000000800 */
[----:B---3--:R-:W-:-:S02]  /*41570*/  FADD R27, -R27, R18 ;  /* 0x000000121b1b7221 */ /* 0x008fc40000000100 */
[----:B------:R-:W3:Y:S04]  /*41580*/  LDL.LU R18, [R1+0x1d9c] ;  /* 0x001d9c0001127983 */ /* 0x000ee80000300800 */
[----:B0-----:R0:W-:Y:S02]  /*41590*/  STL [R1+0x10], R12 ;  /* 0x0000100c01007387 */ /* 0x0011e40000100800 */
[----:B0-----:R-:W-:Y:S02]  /*415a0*/  FMUL R12, R27, 1.4426950216293334961 ;  /* 0x3fb8aa3b1b0c7820 */ /* 0x001fe40000400000 */
[----:B------:R-:W4:Y:S04]  /*415b0*/  LDL R27, [R1+0x694] ;  /* 0x00069400011b7983 */ /* 0x000f280000100800 */
[----:B------:R-:W0:Y:S01]  /*415c0*/  MUFU.EX2 R12, R12 ;  /* 0x0000000c000c7308 */ /* 0x000e220000000800 */
[----:B----4-:R-:W-:-:S02]  /*415d0*/  FADD R27, -R27, R20 ;  /* 0x000000141b1b7221 */ /* 0x010fc40000000100 */
[----:B------:R-:W3:Y:S04]  /*415e0*/  LDL.LU R20, [R1+0x1d98] ;  /* 0x001d980001147983 */ /* 0x000ee80000300800 */
[----:B0-----:R0:W-:Y:S02]  /*415f0*/  STL [R1+0x14], R12 ;  /* 0x0000140c01007387 */ /* 0x0011e40000100800 */
[----:B0-----:R-:W-:Y:S02]  /*41600*/  FMUL R12, R27, 1.4426950216293334961 ;  /* 0x3fb8aa3b1b0c7820 */ /* 0x001fe40000400000 */
[----:B------:R-:W4:Y:S04]  /*41610*/  LDL R27, [R1+0x690] ;  /* 0x00069000011b7983 */ /* 0x000f280000100800 */
[----:B------:R-:W0:Y:S01]  /*41620*/  MUFU.EX2 R12, R12 ;  /* 0x0000000c000c7308 */ /* 0x000e220000000800 */
[----:B----4-:R-:W-:-:S02]  /*41630*/  FADD R27, -R27, R19 ;  /* 0x000000131b1b7221 */ /* 0x010fc40000000100 */
[----:B------:R-:W4:Y:S04]  /*41640*/  LDL.LU R19, [R1+0x1d94] ;  /* 0x001d940001137983 */ /* 0x000f280000300800 */
[----:B0-----:R0:W-:Y:S02]  /*41650*/  STL [R1+0x18], R12 ;  /* 0x0000180c01007387 */ /* 0x0011e40000100800 */
[----:B0-----:R-:W-:Y:S02]  /*41660*/  FMUL R12, R27, 1.4426950216293334961 ;  /* 0x3fb8aa3b1b0c7820 */ /* 0x001fe40000400000 */
[----:B------:R-:W2:Y:S04]  /*41670*/  LDL R27, [R1+0x68c] ;  /* 0x00068c00011b7983 */ /* 0x000ea80000100800 */
[----:B------:R-:W0:Y:S01]  /*41680*/  MUFU.EX2 R12, R12 ;  /* 0x0000000c000c7308 */ /* 0x000e220000000800 */
[----:B--2---:R-:W-:-:S02]  /*41690*/  FADD R27, -R27, R29 ;  /* 0x0000001d1b1b7221 */ /* 0x004fc40000000100 */
[----:B------:R1:W5:Y:S04]  /*416a0*/  LDL.LU R29, [R1+0x1d90] ;  /* 0x001d9000011d7983 */ /* 0x0003680000300800 */
        /* <DEDUP_REMOVED lines=22> */
[----:B------:R-:W-:-:S02]  /*41810*/  FADD R26, R26, R11 ;  /* 0x0000000b1a1a7221 */ /* 0x000fc40000000000 */
[----:B------:R-:W-:Y:S02]  /*41820*/  FADD R25, R25, R10 ;  /* 0x0000000a19197221 */ /* 0x000fe40000000000 */
[----:B------:R-:W-:Y:S02]  /*41830*/  FADD R24, R24, R9 ;  /* 0x0000000918187221 */ /* 0x000fe40000000000 */
[----:B------:R-:W-:Y:S02]  /*41840*/  FADD R23, R23, R8 ;  /* 0x0000000817177221 */ /* 0x000fe40000000000 */
[----:B--2---:R-:W-:Y:S02]  /*41850*/  FADD R27, -R27, R13 ;  /* 0x0000000d1b1b7221 */ /* 0x004fe40000000100 */
[----:B------:R1:W5:Y:S02]  /*41860*/  LDL.LU R13, [R1+0x1d80] ;  /* 0x001d8000010d7983 */ /* 0x0003640000300800 */
[----:B------:R-:W-:-:S06]  /*41870*/  FMUL R27, R27, 1.4426950216293334961 ;  /* 0x3fb8aa3b1b1b7820 */ /* 0x000fcc0000400000 */
[----:B------:R-:W2:Y:S01]  /*41880*/  MUFU.EX2 R27, R27 ;  /* 0x0000001b001b7308 */ /* 0x000ea20000000800 */
[----:B0-----:R0:W-:Y:S04]  /*41890*/  STL [R1+0x668], R12 ;  /* 0x0006680c01007387 */ /* 0x0011e80000100800 */
[----:B0-----:R1:W5:Y:S04]  /*418a0*/  LDL.LU R12, [R1+0x1d7c] ;  /* 0x001d7c00010c7983 */ /* 0x0013680000300800 */
[----:B------:R1:W5:Y:S04]  /*418b0*/  LDL.LU R11, [R1+0x1d78] ;  /* 0x001d7800010b7983 */ /* 0x0003680000300800 */
[----:B--2---:R0:W-:Y:S04]  /*418c0*/  STL [R1+0x664], R27 ;  /* 0x0006641b01007387 */ /* 0x0041e80000100800 */
[----:B0-----:R-:W4:Y:S04]  /*418d0*/  LDL.LU R27, [R1+0x28] ;  /* 0x00002800011b7983 */ /* 0x001f280000300800 */
[----:B------:R1:W5:Y:S04]  /*418e0*/  LDL.LU R10, [R1+0x1d74] ;  /* 0x001d7400010a7983 */ /* 0x0003680000300800 */
[----:B------:R1:W5:Y:S04]  /*418f0*/  LDL.LU R9, [R1+0x1d70] ;  /* 0x001d700001097983 */ /* 0x0003680000300800 */
[----:B------:R1:W5:Y:S01]  /*41900*/  LDL.LU R8, [R1+0x1d6c] ;  /* 0x001d6c0001087983 */ /* 0x0003620000300800 */
[----:B------:R-:W-:Y:S01]  /*41910*/  FMUL R0, R0, 1.4426950216293334961 ;  /* 0x3fb8aa3b00007820 */ /* 0x000fe20000400000 */
[----:B------:R-:W0:Y:S08]  /*41920*/  MUFU.EX2 R3, R3 ;  /* 0x0000000300037308 */ /* 0x000e300000000800 */
[----:B------:R-:W2:Y:S08]  /*41930*/  MUFU.EX2 R2, R2 ;  /* 0x0000000200027308 */ /* 0x000eb00000000800 */
[----:B------:R-:W0:Y:S01]  /*41940*/  MUFU.EX2 R0, R0 ;  /* 0x0000000000007308 */ /* 0x000e220000000800 */
[----:B------:R-:W-:Y:S01]  /*41950*/  BSSY B0, `(.L_x_20) ;  /* 0x0000089000007945 */ /* 0x000fe20003800000 */
[----:B------:R-:W-:Y:S01]  /*41960*/  BSSY B1, `(.L_x_21) ;  /* 0x000007f000017945 */ /* 0x000fe20003800000 */
[----:B------:R-:W-:-:S02]  /*41970*/  FADD R16, R22, R16 ;  /* 0x0000001016107221 */ /* 0x000fc40000000000 */
[----:B------:R-:W-:Y:S02]  /*41980*/  FADD R17, R21, R17 ;  /* 0x0000001115117221 */ /* 0x000fe40000000000 */
[----:B---3--:R-:W-:Y:S02]  /*41990*/  FADD R18, R20, R18 ;  /* 0x0000001214127221 */ /* 0x008fe40000000000 */
[----:B----4-:R-:W-:Y:S01]  /*419a0*/  FADD R19, R19, R27 ;  /* 0x0000001b13137221 */ /* 0x010fe20000000000 */
[----:B------:R-:W-:Y:S05]  /*419b0*/  @P6 BRA `(.L_x_22) ;  /* 0x0000007000006947 */ /* 0x000fea0003800000 */
[----:B012---:R-:W2:Y:S04]  /*419c0*/  LDL R22, [R1+0xcd4] ;  /* 0x000cd40001167983 */ /* 0x007ea80000100800 */
[----:B------:R-:W2:Y:S04]  /*419d0*/  LDL.LU R27, [R1+0x4c] ;  /* 0x00004c00011b7983 */ /* 0x000ea80000300800 */
[----:B--2---:R0:W-:Y:S01]  /*419e0*/  STS [R22+0x10000], R27 ;  /* 0x0100001b16007388 */ /* 0x0041e20000000800 */
[----:B------:R-:W-:Y:S05]  /*419f0*/  @P6 BRA `(.L_x_23) ;  /* 0x000000e000006947 */ /* 0x000fea0003800000 */
[----:B0-----:R-:W2:Y:S04]  /*41a00*/  LDL R22, [R1+0xcd0] ;  /* 0x000cd00001167983 */ /* 0x001ea80000100800 */
[----:B------:R-:W2:Y:S04]  /*41a10*/  LDL.LU R27, [R1+0x44] ;  /* 0x00004400011b7983 */ /* 0x000ea80000300800 */
[----:B--2---:R0:W-:Y:S02]  /*41a20*/  STS [R22+0x10000], R27 ;  /* 0x0100001b16007388 */ /* 0x0041e40000000800 */
.L_x_22:
[----:B012---:R-:W-:Y:S05]  /*41a30*/  @P6 BRA `(.L_x_24) ;  /* 0x0000015000006947 */ /* 0x007fea0003800000 */
[----:B------:R-:W0:Y:S02]  /*41a40*/  S2R R20, SR_TID.X ;  /* 0x0000000000147919 */ /* 0x000e240000002100 */
[----:B0-----:R-:W-:-:S02]  /*41a50*/  LOP3.LUT R21, R20, 0x1c, RZ, 0xc0, !PT ;  /* 0x0000001c14157812 */ /* 0x001fc400078ec0ff */
[----:B------:R-:W-:Y:S02]  /*41a60*/  LOP3.LUT R20, R20, 0x7f, RZ, 0xc0, !PT ;  /* 0x0000007f14147812 */ /* 0x000fe400078ec0ff */
[----:B------:R-:W-:-:S05]  /*41a70*/  LEA.HI R21, R21, 0x20, RZ, 0x1e ;  /* 0x0000002015157811 */ /* 0x000fca00078ff0ff */
[----:B------:R-:W-:Y:S01]  /*41a80*/  IMAD.SHL.U32 R22, R21, 0x10, RZ ;  /* 0x0000001015167824 */ /* 0x000fe200078e00ff */
[----:B------:R-:W-:Y:S02]  /*41a90*/  SHF.R.U32.HI R21, RZ, 0x3, R20 ;  /* 0x00000003ff157819 */ /* 0x000fe40000011614 */
[----:B------:R-:W2:Y:S02]  /*41aa0*/  LDL.LU R20, [R1+0x38] ;  /* 0x0000380001147983 */ /* 0x000ea40000300800 */
[----:B------:R-:W-:-:S04]  /*41ab0*/  LOP3.LUT R21, R21, 0xc, RZ, 0xc0, !PT ;  /* 0x0000000c15157812 */ /* 0x000fc800078ec0ff */
[----:B------:R-:W-:-:S05]  /*41ac0*/  IADD3 R21, R21, R22, RZ ;  /* 0x0000001615157210 */ /* 0x000fca0007ffe0ff */
[----:B--2---:R0:W-:Y:S02]  /*41ad0*/  STS [R21+0x10000], R20 ;  /* 0x0100001415007388 */ /* 0x0041e40000000800 */
.L_x_23:
[----:B------:R-:W-:Y:S05]  /*41ae0*/  @P6 BRA `(.L_x_25) ;  /* 0x0000015000006947 */ /* 0x000fea0003800000 */
[----:B0-----:R-:W0:Y:S02]  /*41af0*/  S2R R20, SR_TID.X ;  /* 0x0000000000147919 */ /* 0x001e240000002100 */
[C---:B0-----:R-:W-:Y:S02]  /*41b00*/  LOP3.LUT R21, R20.reuse, 0x1c, RZ, 0xc0, !PT ;  /* 0x0000001c14157812 */ /* 0x041fe400078ec0ff */
[----:B------:R-:W-:Y:S02]  /*41b10*/  LOP3.LUT R20, R20, 0x7f, RZ, 0xc0, !PT ;  /* 0x0000007f14147812 */ /* 0x000fe400078ec0ff */
[----:B------:R-:W-:-:S04]  /*41b20*/  LEA.HI R21, R21, 0x28, RZ, 0x1e ;  /* 0x0000002815157811 */ /* 0x000fc800078ff0ff */
[----:B------:R-:W-:Y:S02]  /*41b30*/  SHF.L.U32 R22, R21, 0x4, RZ ;  /* 0x0000000415167819 */ /* 0x000fe400000006ff */
[----:B------:R-:W-:Y:S02]  /*41b40*/  SHF.R.U32.HI R21, RZ, 0x3, R20 ;  /* 0x00000003ff157819 */ /* 0x000fe40000011614 */
[----:B------:R-:W2:Y:S02]  /*41b50*/  LDL.LU R20, [R1+0x34] ;  /* 0x0000340001147983 */ /* 0x000ea40000300800 */
[----:B------:R-:W-:-:S05]  /*41b60*/  LOP3.LUT R21, R21, 0xc, RZ, 0xc0, !PT ;  /* 0x0000000c15157812 */ /* 0x000fca00078ec0ff */
[----:B------:R-:W-:-:S05]  /*41b70*/  IMAD.IADD R21, R21, 0x1, R22 ;  /* 0x0000000115157824 */ /* 0x000fca00078e0216 */
[----:B--2---:R0:W-:Y:S02]  /*41b80*/  STS [R21+0x10000], R20 ;  /* 0x0100001415007388 */ /* 0x0041e40000000800 */
.L_x_24:
        /* <DEDUP_REMOVED lines=8> */
[----:B------:R-:W-:-:S04]  /*41c10*/  LOP3.LUT R21, R21, 0xc, RZ, 0xc0, !PT ;  /* 0x0000000c15157812 */ /* 0x000fc800078ec0ff */
[----:B------:R-:W-:-:S05]  /*41c20*/  IADD3 R21, R21, R22, RZ ;  /* 0x0000001615157210 */ /* 0x000fca0007ffe0ff */
[----:B--2---:R0:W-:Y:S02]  /*41c30*/  STS [R21+0x10000], R20 ;  /* 0x0100001415007388 */ /* 0x0041e40000000800 */
.L_x_25:
[----:B------:R-:W-:Y:S05]  /*41c40*/  @P6 BRA `(.L_x_27) ;  /* 0x0000014000006947 */ /* 0x000fea0003800000 */
[----:B0-----:R-:W0:Y:S02]  /*41c50*/  S2R R20, SR_TID.X ;  /* 0x0000000000147919 */ /* 0x001e240000002100 */
[C---:B0-----:R-:W-:Y:S02]  /*41c60*/  LOP3.LUT R21, R20.reuse, 0x1c, RZ, 0xc0, !PT ;  /* 0x0000001c14157812 */ /* 0x041fe400078ec0ff */
        /* <DEDUP_REMOVED lines=8> */
.L_x_26:
        /* <DEDUP_REMOVED lines=10> */
.L_x_27:
        /* <DEDUP_REMOVED lines=10> */
.L_x_28:
        /* <DEDUP_REMOVED lines=10> */
.L_x_29:
        /* <DEDUP_REMOVED lines=10> */
.L_x_30:
        /* <DEDUP_REMOVED lines=10> */
.L_x_31:
        /* <DEDUP_REMOVED lines=10> */
.L_x_32:
[----:B------:R-:W-:Y:S01]  /*420b0*/  @P6 BREAK B1 ;  /* 0x0000000000016942 */ /* 0x000fe20003800000 */
[----:B------:R-:W-:Y:S05]  /*420c0*/  @P6 BRA `(.L_x_34) ;  /* 0x0000011000006947 */ /* 0x000fea0003800000 */
[----:B0-----:R-:W0:Y:S02]  /*420d0*/  S2R R16, SR_TID.X ;  /* 0x0000000000107919 */ /* 0x001e240000002100 */
[C---:B0-----:R-:W-:Y:S02]  /*420e0*/  LOP3.LUT R17, R16.reuse, 0x1c, RZ, 0xc0, !PT ;  /* 0x0000001c10117812 */ /* 0x041fe400078ec0ff */
[----:B------:R-:W-:Y:S02]  /*420f0*/  LOP3.LUT R16, R16, 0x7f, RZ, 0xc0, !PT ;  /* 0x0000007f10107812 */ /* 0x000fe400078ec0ff */
[----:B------:R-:W-:Y:S02]  /*42100*/  SHF.L.U32 R17, R17, 0x2, RZ ;  /* 0x0000000211117819 */ /* 0x000fe400000006ff */
[----:B------:R-:W-:-:S04]  /*42110*/  SHF.R.U32.HI R16, RZ, 0x3, R16 ;  /* 0x00000003ff107819 */ /* 0x000fc80000011610 */
[----:B------:R-:W-:-:S05]  /*42120*/  LOP3.LUT R16, R16, 0xc, RZ, 0xc0, !PT ;  /* 0x0000000c10107812 */ /* 0x000fca00078ec0ff */
[----:B------:R-:W-:-:S05]  /*42130*/  IMAD.IADD R16, R17, 0x1, R16 ;  /* 0x0000000111107824 */ /* 0x000fca00078e0210 */
[----:B------:R0:W-:Y:S02]  /*42140*/  STS [R16+0x10700], R18 ;  /* 0x0107001210007388 */ /* 0x0001e40000000800 */
.L_x_33:
[----:B------:R-:W-:Y:S05]  /*42150*/  BSYNC B1 ;  /* 0x0000000000017941 */ /* 0x000fea0003800000 */
.L_x_21:
[----:B0-----:R-:W0:Y:S02]  /*42160*/  S2R R16, SR_TID.X ;  /* 0x0000000000107919 */ /* 0x001e240000002100 */
[C---:B0-----:R-:W-:Y:S02]  /*42170*/  LOP3.LUT R17, R16.reuse, 0x1c, RZ, 0xc0, !PT ;  /* 0x0000001c10117812 */ /* 0x041fe400078ec0ff */
[----:B------:R-:W-:Y:S02]  /*42180*/  LOP3.LUT R16, R16, 0x7f, RZ, 0xc0, !PT ;  /* 0x0000007f10107812 */ /* 0x000fe400078ec0ff */
[----:B------:R-:W-:Y:S02]  /*42190*/  SHF.L.U32 R17, R17, 0x2, RZ ;  /* 0x0000000211117819 */ /* 0x000fe400000006ff */
[----:B------:R-:W-:-:S04]  /*421a0*/  SHF.R.U32.HI R16, RZ, 0x3, R16 ;  /* 0x00000003ff107819 */ /* 0x000fc80000011610 */
[----:B------:R-:W-:-:S04]  /*421b0*/  LOP3.LUT R16, R16, 0xc, RZ, 0xc0, !PT ;  /* 0x0000000c10107812 */ /* 0x000fc800078ec0ff */
[----:B------:R-:W-:-:S05]  /*421c0*/  IADD3 R16, R17, R16, RZ ;  /* 0x0000001011107210 */ /* 0x000fca0007ffe0ff */
[----:B------:R0:W-:Y:S02]  /*421d0*/  @!P6 STS [R16+0x10780], R19 ;  /* 0x010780131000e388 */ /* 0x0001e40000000800 */
.L_x_34:
[----:B------:R-:W-:Y:S05]  /*421e0*/  BSYNC B0 ;  /* 0x0000000000007941 */ /* 0x000fea0003800000 */
.L_x_20:
[----:B------:R-:W-:Y:S01]  /*421f0*/  WARPSYNC 0xffffffff ;  /* 0xffffffff00007948 */ /* 0x000fe20003800000 */
[----:B------:R-:W2:Y:S04]  /*42200*/  LDL.LU R27, [R1+0xe8] ;  /* 0x0000e800011b7983 */ /* 0x000ea80000300800 */
[----:B------:R-:W3:Y:S04]  /*42210*/  LDL.LU R26, [R1+0x104] ;  /* 0x00010400011a7983 */ /* 0x000ee80000300800 */
[----:B0-----:R-:W3:Y:S04]  /*42220*/  LDL.LU R25, [R1+0x108] ;  /* 0x0001080001197983 */ /* 0x001ee80000300800 */
[----:B-----5:R0:W-:Y:S04]  /*42230*/  STL [R1+0x3e44], R9 ;  /* 0x003e440901007387 */ /* 0x0201e80000100800 */
[----:B0-----:R-:W2:Y:S04]  /*42240*/  LDL.LU R9, [R1+0xe4] ;  /* 0x0000e40001097983 */ /* 0x001ea80000300800 */
[----:B------:R0:W-:Y:S04]  /*42250*/  STL [R1+0x3e40], R11 ;  /* 0x003e400b01007387 */ /* 0x0001e80000100800 */
[----:B0-----:R-:W4:Y:S04]  /*42260*/  LDL.LU R11, [R1+0x118] ;  /* 0x00011800010b7983 */ /* 0x001f280000300800 */
[----:B------:R0:W-:Y:S04]  /*42270*/  STL [R1+0x3e3c], R10 ;  /* 0x003e3c0a01007387 */ /* 0x0001e80000100800 */
[----:B0-----:R-:W4:Y:S04]  /*42280*/  LDL.LU R10, [R1+0x110] ;  /* 0x00011000010a7983 */ /* 0x001f280000300800 */
[----:B------:R0:W-:Y:S04]  /*42290*/  STL [R1+0x3e38], R12 ;  /* 0x003e380c01007387 */ /* 0x0001e80000100800 */
[----:B0-----:R-:W2:Y:S04]  /*422a0*/  LDL.LU R12, [R1+0xc0] ;  /* 0x0000c000010c7983 */ /* 0x001ea80000300800 */
[----:B------:R0:W-:Y:S04]  /*422b0*/  STL [R1+0x3e34], R13 ;  /* 0x003e340d01007387 */ /* 0x0001e80000100800 */
[----:B0-----:R-:W3:Y:S04]  /*422c0*/  LDL.LU R13, [R1+0x100] ;  /* 0x00010000010d7983 */ /* 0x001ee80000300800 */
[----:B------:R0:W-:Y:S04]  /*422d0*/  STL [R1+0x3e30], R14 ;  /* 0x003e300e01007387 */ /* 0x0001e80000100800 */
[----:B0-----:R-:W3:Y:S04]  /*422e0*/  LDL.LU R14, [R1+0xfc] ;  /* 0x0000fc00010e7983 */ /* 0x001ee80000300800 */
[----:B------:R-:W0:Y:S04]  /*422f0*/  S2R R16, SR_TID.X ;  /* 0x0000000000107919 */ /* 0x000e280000002100 */
[----:B------:R-:W-:Y:S04]  /*42300*/  STL [R1+0x3e2c], R15 ;  /* 0x003e2c0f01007387 */ /* 0x000fe80000100800 */
[----:B------:R-:W-:Y:S04]  /*42310*/  STL [R1+0x3e28], R29 ;  /* 0x003e281d01007387 */ /* 0x000fe80000100800 */
[----:B------:R-:W-:Y:S04]  /*42320*/  STL [R1+0x3e24], R7 ;  /* 0x003e240701007387 */ /* 0x000fe80000100800 */
[----:B------:R-:W-:Y:S04]  /*42330*/  STL [R1+0x3e20], R6 ;  /* 0x003e200601007387 */ /* 0x000fe80000100800 */
[----:B------:R-:W-:Y:S01]  /*42340*/  STL [R1+0x3e1c], R5 ;  /* 0x003e1c0501007387 */ /* 0x000fe20000100800 */
[----:B0-----:R-:W-:-:S03]  /*42350*/  LOP3.LUT R24, R16, 0x7f, RZ, 0xc0, !PT ;  /* 0x0000007f10187812 */ /* 0x001fc600078ec0ff */
[----:B------:R-:W-:Y:S06]  /*42360*/  BAR.SYNC.DEFER_BLOCKING 0x0 ;  /* 0x0000000000007b1d */ /* 0x000fec0000010000 */
[----:B------:R-:W-:Y:S04]  /*42370*/  STL [R1+0x3e18], R4 ;  /* 0x003e180401007387 */ /* 0x000fe80000100800 */
[----:B------:R-:W-:Y:S04]  /*42380*/  STL [R1+0x3e14], R3 ;  /* 0x003e140301007387 */ /* 0x000fe80000100800 */
[----:B------:R-:W-:Y:S04]  /*42390*/  STL [R1+0x3e10], R2 ;  /* 0x003e100201007387 */ /* 0x000fe80000100800 */
[----:B------:R-:W-:Y:S04]  /*423a0*/  STL [R1+0x3e0c], R0 ;  /* 0x003e0c0001007387 */ /* 0x000fe80000100800 */
[----:B------:R-:W-:Y:S04]  /*423b0*/  STL [R1+0x1e28], R28 ;  /* 0x001e281c01007387 */ /* 0x000fe80000100800 */
[----:B------:R-:W0:Y:S04]  /*423c0*/  LDS R18, [R24.X4+0x10400] ;  /* 0x0104000018127984 */ /* 0x000e280000004800 */
[----:B------:R-:W-:Y:S04]  /*423d0*/  STL [R1+0x3e48], R24 ;  /* 0x003e481801007387 */ /* 0x000fe80000100800 */
[----:B------:R-:W1:Y:S04]  /*423e0*/  LDS R16, [R24.X4+0x10000] ;  /* 0x0100000018107984 */ /* 0x000e680000004800 */
[----:B------:R-:W1:Y:S04]  /*423f0*/  LDS R17, [R24.X4+0x10200] ;  /* 0x0102000018117984 */ /* 0x000e680000004800 */
[----:B------:R-:W1:Y:S04]  /*42400*/  LDS R19, [R24.X4+0x10600] ;  /* 0x0106000018137984 */ /* 0x000e680000004800 */
[----:B0-----:R-:W0:Y:S04]  /*42410*/  SHFL.BFLY PT, R22, R18, 0x2, 0x1f ;  /* 0x0c401f0012167f89 */ /* 0x001e2800000e0000 */
[----:B-1----:R-:W1:Y:S04]  /*42420*/  SHFL.BFLY PT, R20, R16, 0x2, 0x1f ;  /* 0x0c401f0010147f89 */ /* 0x002e6800000e0000 */
[----:B------:R-:W1:Y:S04]  /*42430*/  SHFL.BFLY PT, R21, R17, 0x2, 0x1f ;  /* 0x0c401f0011157f89 */ /* 0x000e6800000e0000 */
[----:B------:R-:W1:Y:S04]  /*42440*/  SHFL.BFLY PT, R23, R19, 0x2, 0x1f ;  /* 0x0c401f0013177f89 */ /* 0x000e6800000e0000 */
[----:B0-----:R-:W-:Y:S04]  /*42450*/  STL [R1+0x3e68], R22 ;  /* 0x003e681601007387 */ /* 0x001fe80000100800 */
[----:B------:R-:W-:Y:S01]  /*42460*/  STL [R1+0x3e64], R18 ;  /* 0x003e641201007387 */ /* 0x000fe20000100800 */
[----:B----4-:R-:W-:-:S02]  /*42470*/  F2FP.PACK_AB R3, R10, R11 ;  /* 0x0000000b0a03723e */ /* 0x010fc400000000ff */
[----:B--2---:R-:W-:Y:S02]  /*42480*/  F2FP.PACK_AB R0, R8, R12 ;  /* 0x0000000c0800723e */ /* 0x004fe400000000ff */
[----:B---3--:R-:W-:-:S05]  /*42490*/  F2FP.PACK_AB R2, R14, R13 ;  /* 0x0000000d0e02723e */ /* 0x008fca00000000ff */
[----:B------:R0:W-:Y:S04]  /*424a0*/  STL [R1+0x590], R2 ;  /* 0x0005900201007387 */ /* 0x0001e80000100800 */
[----:B------:R2:W-:Y:S04]  /*424b0*/  STL [R1+0x588], R0 ;  /* 0x0005880001007387 */ /* 0x0005e80000100800 */
[----:B------:R-:W-:Y:S01]  /*424c0*/  STL [R1+0x584], R3 ;  /* 0x0005840301007387 */ /* 0x000fe20000100800 */
[----:B0-----:R-:W-:-:S03]  /*424d0*/  F2FP.PACK_AB R2, R9, R27 ;  /* 0x0000001b0902723e */ /* 0x001fc600000000ff */
[----:B------:R-:W3:Y:S01]  /*424e0*/  LDL.LU R22, [R1+0xdc] ;  /* 0x0000dc0001167983 */ /* 0x000ee20000300800 */
[----:B--2---:R-:W-:-:S03]  /*424f0*/  F2FP.PACK_AB R0, R26, R25 ;  /* 0x000000191a00723e */ /* 0x004fc600000000ff */
[----:B------:R-:W-:Y:S04]  /*42500*/  STL [R1+0x57c], R2 ;  /* 0x00057c0201007387 */ /* 0x000fe80000100800 */
[----:B------:R-:W3:Y:S04]  /*42510*/  LDL.LU R18, [R1+0xe0] ;  /* 0x0000e00001127983 */ /* 0x000ee80000300800 */
[----:B------:R-:W-:Y:S04]  /*42520*/  STL [R1+0x578], R0 ;  /* 0x0005780001007387 */ /* 0x000fe80000100800 */
[----:B------:R-:W2:Y:S04]  /*42530*/  LDL.LU R28, [R1+0xd4] ;  /* 0x0000d400011c7983 */ /* 0x000ea80000300800 */
[----:B------:R-:W2:Y:S04]  /*42540*/  LDL.LU R25, [R1+0xd8] ;  /* 0x0000d80001197983 */ /* 0x000ea80000300800 */
[----:B------:R-:W4:Y:S04]  /*42550*/  LDL.LU R24, [R1+0xc4] ;  /* 0x0000c40001187983 */ /* 0x000f280000300800 */
[----:B----4-:R0:W-:Y:S04]  /*42560*/  STL [R1+0x3e4c], R24 ;  /* 0x003e4c1801007387 */ /* 0x0101e80000100800 */
[----:B0-----:R-:W4:Y:S04]  /*42570*/  LDL.LU R24, [R1+0xb4] ;  /* 0x0000b40001187983 */ /* 0x001f280000300800 */
[----:B----4-:R0:W-:Y:S04]  /*42580*/  STL [R1+0x3e54], R24 ;  /* 0x003e541801007387 */ /* 0x0101e80000100800 */
[----:B0-----:R-:W4:Y:S04]  /*42590*/  LDL.LU R24, [R1+0x40] ;  /* 0x0000400001187983 */ /* 0x001f280000300800 */
[----:B----4-:R0:W-:Y:S04]  /*425a0*/  STL [R1+0x3e5c], R24 ;  /* 0x003e5c1801007387 */ /* 0x0101e80000100800 */
[----:B0-----:R-:W4:Y:S04]  /*425b0*/  LDL.LU R24, [R1+0xa8] ;  /* 0x0000a80001187983 */ /* 0x001f280000300800 */
[----:B------:R-:W2:Y:S04]  /*425c0*/  LDL.LU R9, [R1+0xc8] ;  /* 0x0000c80001097983 */ /* 0x000ea80000300800 */
[----:B--2---:R0:W-:Y:S04]  /*425d0*/  STL [R1+0x3e50], R9 ;  /* 0x003e500901007387 */ /* 0x0041e80000100800 */
[----:B0-----:R-:W2:Y:S04]  /*425e0*/  LDL.LU R9, [R1+0xb0] ;  /* 0x0000b00001097983 */ /* 0x001ea80000300800 */
[----:B--2---:R0:W-:Y:S04]  /*425f0*/  STL [R1+0x3e58], R9 ;  /* 0x003e580901007387 */ /* 0x0041e80000100800 */
[----:B0-----:R-:W2:Y:S01]  /*42600*/  LDL.LU R9, [R1+0x3c] ;  /* 0x00003c0001097983 */ /* 0x001ea20000300800 */
[----:B-1----:R-:W-:Y:S01]  /*42610*/  FADD R8, R16, R20 ;  /* 0x0000001410087221 */ /* 0x002fe20000000000 */
[----:B---3--:R-:W-:Y:S01]  /*42620*/  F2FP.PACK_AB R18, R22, R18 ;  /* 0x000000121612723e */ /* 0x008fe200000000ff */
[----:B------:R-:W-:Y:S01]  /*42630*/  FADD R17, R17, R21 ;  /* 0x0000001511117221 */ /* 0x000fe20000000000 */
[----:B--2---:R0:W-:Y:S04]  /*42640*/  STL [R1+0x3e60], R9 ;  /* 0x003e600901007387 */ /* 0x0041e80000100800 */
[----:B0-----:R-:W4:Y:S04]  /*42650*/  LDL.LU R9, [R1+0x90] ;  /* 0x0000900001097983 */ /* 0x001f280000300800 */
[----:B------:R-:W2:Y:S04]  /*42660*/  LDL.LU R11, [R1+0xa4] ;  /* 0x0000a400010b7983 */ /* 0x000ea80000300800 */
[----:B------:R-:W2:Y:S04]  /*42670*/  LDL.LU R10, [R1+0xac] ;  /* 0x0000ac00010a7983 */ /* 0x000ea80000300800 */
[----:B------:R-:W3:Y:S04]  /*42680*/  LDL.LU R12, [R1+0xb8] ;  /* 0x0000b800010c7983 */ /* 0x000ee80000300800 */
[----:B------:R-:W3:Y:S04]  /*42690*/  LDL.LU R13, [R1+0xbc] ;  /* 0x0000bc00010d7983 */ /* 0x000ee80000300800 */
        /* <DEDUP_REMOVED lines=15> */
[----:B------:R-:W3:Y:S04]  /*42790*/  LDL.LU R22, [R1+0x3e68] ;  /* 0x003e680001167983 */ /* 0x000ee80000300800 */
[----:B------:R0:W-:Y:S04]  /*427a0*/  STL [R1+0x56c], R18 ;  /* 0x00056c1201007387 */ /* 0x0001e80000100800 */
[----:B0-----:R-:W3:Y:S01]  /*427b0*/  LDL.LU R18, [R1+0x3e64] ;  /* 0x003e640001127983 */ /* 0x001ee20000300800 */
[----:B------:R-:W-:Y:S01]  /*427c0*/  FADD R19, R19, R23 ;  /* 0x0000001713137221 */ /* 0x000fe20000000000 */
[----:B----4-:R-:W-:-:S02]  /*427d0*/  F2FP.PACK_AB R24, R9, R24 ;  /* 0x000000180918723e */ /* 0x010fc400000000ff */
[----:B--2---:R-:W-:Y:S02]  /*427e0*/  F2FP.PACK_AB R20, R16, R20 ;  /* 0x000000141014723e */ /* 0x004fe400000000ff */
[----:B------:R-:W-:Y:S02]  /*427f0*/  F2FP.PACK_AB R16, R28, R25 ;  /* 0x000000191c10723e */ /* 0x000fe400000000ff */
[----:B------:R-:W2:Y:S04]  /*42800*/  LDL.LU R28, [R1+0x58] ;  /* 0x00005800011c7983 */ /* 0x000ea80000300800 */
[----:B------:R-:W-:Y:S04]  /*42810*/  STL [R1+0x568], R20 ;  /* 0x0005681401007387 */ /* 0x000fe80000100800 */
[----:B------:R-:W2:Y:S04]  /*42820*/  LDL.LU R25, [R1+0x60] ;  /* 0x0000600001197983 */ /* 0x000ea80000300800 */
[----:B------:R-:W-:Y:S01]  /*42830*/  STL [R1+0x564], R16 ;  /* 0x0005641001007387 */ /* 0x000fe20000100800 */
[----:B---3--:R-:W-:-:S03]  /*42840*/  FADD R18, R18, R22 ;  /* 0x0000001612127221 */ /* 0x008fc60000000000 */
[----:B------:R-:W3:Y:S04]  /*42850*/  LDL.LU R22, [R1+0xcc] ;  /* 0x0000cc0001167983 */ /* 0x000ee80000300800 */
[----:B------:R-:W4:Y:S04]  /*42860*/  LDL.LU R23, [R1+0x54] ;  /* 0x0000540001177983 */ /* 0x000f280000300800 */
[----:B------:R-:W2:Y:S04]  /*42870*/  LDL.LU R9, [R1+0x3e60] ;  /* 0x003e600001097983 */ /* 0x000ea80000300800 */
[----:B------:R0:W-:Y:S04]  /*42880*/  STL [R1+0x558], R24 ;  /* 0x0005581801007387 */ /* 0x0001e80000100800 */
[----:B0-----:R-:W2:Y:S02]  /*42890*/  LDL.LU R24, [R1+0x3e5c] ;  /* 0x003e5c0001187983 */ /* 0x001ea40000300800 */
[----:B--2---:R-:W-:-:S02]  /*428a0*/  F2FP.PACK_AB R24, R9, R24 ;  /* 0x000000180918723e */ /* 0x004fc400000000ff */
[----:B------:R-:W2:Y:S04]  /*428b0*/  LDL.LU R9, [R1+0x3e58] ;  /* 0x003e580001097983 */ /* 0x000ea80000300800 */
[----:B------:R0:W-:Y:S04]  /*428c0*/  STL [R1+0x554], R24 ;  /* 0x0005541801007387 */ /* 0x0001e80000100800 */
[----:B0-----:R-:W2:Y:S01]  /*428d0*/  LDL.LU R24, [R1+0x3e54] ;  /* 0x003e540001187983 */ /* 0x001ea20000300800 */
[----:B---3--:R-:W-:-:S05]  /*428e0*/  F2FP.PACK_AB R22, R22, R21 ;  /* 0x000000151616723e */ /* 0x008fca00000000ff */
[----:B------:R-:W-:Y:S01]  /*428f0*/  STL [R1+0x54c], R22 ;  /* 0x00054c1601007387 */ /* 0x000fe20000100800 */
[----:B--2---:R-:W-:-:S03]  /*42900*/  F2FP.PACK_AB R24, R9, R24 ;  /* 0x000000180918723e */ /* 0x004fc600000000ff */
[----:B------:R-:W2:Y:S04]  /*42910*/  LDL.LU R9, [R1+0x3e50] ;  /* 0x003e500001097983 */ /* 0x000ea80000300800 */
[----:B------:R0:W-:Y:S04]  /*42920*/  STL [R1+0x548], R24 ;  /* 0x0005481801007387 */ /* 0x0001e80000100800 */
[----:B0-----:R-:W2:Y:S01]  /*42930*/  LDL.LU R24, [R1+0x3e4c] ;  /* 0x003e4c0001187983 */ /* 0x001ea20000300800 */
[----:B------:R-:W-:Y:S02]  /*42940*/  F2FP.PACK_AB R10, R11, R10 ;  /* 0x0000000a0b0a723e */ /* 0x000fe400000000ff */
[----:B--2---:R-:W-:-:S02]  /*42950*/  F2FP.PACK_AB R9, R24, R9 ;  /* 0x000000091809723e */ /* 0x004fc400000000ff */
[----:B------:R-:W2:Y:S04]  /*42960*/  LDL.LU R24, [R1+0x3e48] ;  /* 0x003e480001187983 */ /* 0x000ea80000300800 */
[----:B------:R0:W-:Y:S04]  /*42970*/  STL [R1+0x540], R9 ;  /* 0x0005400901007387 */ /* 0x0001e80000100800 */
[----:B0-----:R-:W3:Y:S04]  /*42980*/  LDL.LU R9, [R1+0x3e44] ;  /* 0x003e440001097983 */ /* 0x001ee80000300800 */
[----:B------:R-:W2:Y:S04]  /*42990*/  LDL.LU R11, [R1+0x3e40] ;  /* 0x003e4000010b7983 */ /* 0x000ea80000300800 */
[----:B------:R0:W-:Y:S04]  /*429a0*/  STL [R1+0x53c], R10 ;  /* 0x00053c0a01007387 */ /* 0x0001e80000100800 */
[----:B0-----:R-:W2:Y:S01]  /*429b0*/  LDL.LU R10, [R1+0x3e3c] ;  /* 0x003e3c00010a7983 */ /* 0x001ea20000300800 */
[----:B------:R-:W-:-:S02]  /*429c0*/  F2FP.PACK_AB R13, R12, R13 ;  /* 0x0000000d0c0d723e */ /* 0x000fc400000000ff */
[----:B------:R-:W-:Y:S01]  /*429d0*/  F2FP.PACK_AB R15, R14, R15 ;  /* 0x0000000f0e0f723e */ /* 0x000fe200000000ff */
[----:B------:R-:W4:Y:S04]  /*429e0*/  LDL.LU R12, [R1+0x3e38] ;  /* 0x003e3800010c7983 */ /* 0x000f280000300800 */
[----:B------:R0:W-:Y:S04]  /*429f0*/  STL [R1+0x538], R13 ;  /* 0x0005380d01007387 */ /* 0x0001e80000100800 */
[----:B0-----:R-:W4:Y:S04]  /*42a00*/  LDL.LU R13, [R1+0x3e34] ;  /* 0x003e3400010d7983 */ /* 0x001f280000300800 */
[----:B------:R-:W4:Y:S04]  /*42a10*/  LDL.LU R14, [R1+0x3e30] ;  /* 0x003e3000010e7983 */ /* 0x000f280000300800 */
[----:B------:R0:W-:Y:S04]  /*42a20*/  STL [R1+0x530], R15 ;  /* 0x0005300f01007387 */ /* 0x0001e80000100800 */
[----:B0-----:R-:W4:Y:S01]  /*42a30*/  LDL.LU R15, [R1+0x3e2c] ;  /* 0x003e2c00010f7983 */ /* 0x001f220000300800 */
[----:B---3--:R-:W-:-:S03]  /*42a40*/  F2FP.PACK_AB R9, R9, R29 ;  /* 0x0000001d0909723e */ /* 0x008fc600000000ff */
[----:B------:R-:W3:Y:S04]  /*42a50*/  LDL.LU R29, [R1+0x3e28] ;  /* 0x003e2800011d7983 */ /* 0x000ee80000300800 */
[----:B------:R0:W-:Y:S04]  /*42a60*/  STL [R1+0x52c], R9 ;  /* 0x00052c0901007387 */ /* 0x0001e80000100800 */
[----:B0-----:R-:W3:Y:S01]  /*42a70*/  LDL.LU R9, [R1+0x68] ;  /* 0x0000680001097983 */ /* 0x001ee20000300800 */
[----:B--2---:R-:W-:-:S03]  /*42a80*/  F2FP.PACK_AB R11, R11, R10 ;  /* 0x0000000a0b0b723e */ /* 0x004fc600000000ff */
[----:B------:R-:W2:Y:S04]  /*42a90*/  LDL.LU R10, [R1+0x88] ;  /* 0x00008800010a7983 */ /* 0x000ea80000300800 */
[----:B------:R0:W-:Y:S04]  /*42aa0*/  STL [R1+0x524], R11 ;  /* 0x0005240b01007387 */ /* 0x0001e80000100800 */
[----:B0-----:R-:W2:Y:S01]  /*42ab0*/  LDL.LU R11, [R1+0x8c] ;  /* 0x00008c00010b7983 */ /* 0x001ea20000300800 */
[----:B------:R-:W-:Y:S02]  /*42ac0*/  F2FP.PACK_AB R6, R7, R6 ;  /* 0x000000060706723e */ /* 0x000fe400000000ff */
[----:B------:R-:W-:Y:S01]  /*42ad0*/  F2FP.PACK_AB R4, R5, R4 ;  /* 0x000000040504723e */ /* 0x000fe200000000ff */
[----:B------:R-:W4:Y:S04]  /*42ae0*/  LDL.LU R7, [R1+0x3e24] ;  /* 0x003e240001077983 */ /* 0x000f280000300800 */
[----:B------:R0:W-:Y:S01]  /*42af0*/  STL [R1+0x520], R6 ;  /* 0x0005200601007387 */ /* 0x0001e20000100800 */
[----:B------:R-:W-:-:S03]  /*42b00*/  F2FP.PACK_AB R2, R3, R2 ;  /* 0x000000020302723e */ /* 0x000fc600000000ff */
[----:B0-----:R-:W4:Y:S04]  /*42b10*/  LDL.LU R6, [R1+0x3e20] ;  /* 0x003e200001067983 */ /* 0x001f280000300800 */
[----:B------:R-:W4:Y:S04]  /*42b20*/  LDL.LU R5, [R1+0x3e1c] ;  /* 0x003e1c0001057983 */ /* 0x000f280000300800 */
[----:B------:R0:W-:Y:S04]  /*42b30*/  STL [R1+0x518], R4 ;  /* 0x0005180401007387 */ /* 0x0001e80000100800 */
[----:B0-----:R-:W4:Y:S01]  /*42b40*/  LDL.LU R4, [R1+0x3e18] ;  /* 0x003e180001047983 */ /* 0x001f220000300800 */
[----:B---3--:R-:W-:-:S02]  /*42b50*/  F2FP.PACK_AB R9, R0, R9 ;  /* 0x000000090009723e */ /* 0x008fc400000000ff */
[----:B--2---:R-:W-:Y:S02]  /*42b60*/  F2FP.PACK_AB R10, R10, R11 ;  /* 0x0000000b0a0a723e */ /* 0x004fe400000000ff */
[----:B------:R-:W-:Y:S02]  /*42b70*/  F2FP.PACK_AB R11, R27, R26 ;  /* 0x0000001a1b0b723e */ /* 0x000fe400000000ff */
[----:B------:R-:W2:Y:S04]  /*42b80*/  LDL.64 R26, [R1+0x648] ;  /* 0x00064800011a7983 */ /* 0x000ea80000100a00 */
[----:B------:R-:W-:Y:S04]  /*42b90*/  STL [R1+0x514], R10 ;  /* 0x0005140a01007387 */ /* 0x000fe80000100800 */
[----:B------:R0:W-:Y:S04]  /*42ba0*/  STL [R1+0x510], R11 ;  /* 0x0005100b01007387 */ /* 0x0001e80000100800 */
[----:B0-----:R-:W3:Y:S04]  /*42bb0*/  LDL.64 R10, [R1+0x14d0] ;  /* 0x0014d000010a7983 */ /* 0x001ee80000100a00 */
[----:B------:R-:W3:Y:S04]  /*42bc0*/  LDL.LU R3, [R1+0x3e14] ;  /* 0x003e140001037983 */ /* 0x000ee80000300800 */
[----:B------:R0:W-:Y:S04]  /*42bd0*/  STL [R1+0x508], R2 ;  /* 0x0005080201007387 */ /* 0x0001e80000100800 */
[----:B0-----:R-:W3:Y:S04]  /*42be0*/  LDL.LU R2, [R1+0x3e10] ;  /* 0x003e100001027983 */ /* 0x001ee80000300800 */
[----:B------:R-:W3:Y:S04]  /*42bf0*/  LDL.LU R0, [R1+0x3e0c] ;  /* 0x003e0c0001007983 */ /* 0x000ee80000300800 */
[----:B------:R4:W-:Y:S02]  /*42c00*/  STL [R1+0x504], R9 ;  /* 0x0005040901007387 */ /* 0x0009e40000100800 */
[----:B----4-:R-:W-:-:S02]  /*42c10*/  F2FP.PACK_AB R9, R13, R12 ;  /* 0x0000000c0d09723e */ /* 0x010fc400000000ff */
[----:B------:R-:W4:Y:S04]  /*42c20*/  LDL.LU R12, [R1+0x6c] ;  /* 0x00006c00010c7983 */ /* 0x000f280000300800 */
[----:B------:R-:W3:Y:S04]  /*42c30*/  LDL.LU R13, [R1+0x50] ;  /* 0x00005000010d7983 */ /* 0x000ee80000300800 */
[----:B------:R0:W-:Y:S02]  /*42c40*/  STL [R1+0x4fc], R9 ;  /* 0x0004fc0901007387 */ /* 0x0001e40000100800 */
[----:B0-----:R-:W-:-:S02]  /*42c50*/  F2FP.PACK_AB R9, R15, R14 ;  /* 0x0000000e0f09723e */ /* 0x001fc400000000ff */
[----:B------:R-:W4:Y:S04]  /*42c60*/  LDL.LU R15, [R1+0x64] ;  /* 0x00006400010f7983 */ /* 0x000f280000300800 */
[----:B------:R-:W0:Y:S04]  /*42c70*/  SHFL.BFLY PT, R16, R8, 0x1, 0x1f ;  /* 0x0c201f0008107f89 */ /* 0x000e2800000e0000 */
[----:B------:R-:W1:Y:S04]  /*42c80*/  SHFL.BFLY PT, R20, R17, 0x1, 0x1f ;  /* 0x0c201f0011147f89 */ /* 0x000e6800000e0000 */
[----:B------:R-:W-:Y:S04]  /*42c90*/  SHFL.BFLY PT, R21, R18, 0x1, 0x1f ;  /* 0x0c201f0012157f89 */ /* 0x000fe800000e0000 */
[----:B------:R-:W2:Y:S04]  /*42ca0*/  SHFL.BFLY PT, R22, R19, 0x1, 0x1f ;  /* 0x0c201f0013167f89 */ /* 0x000ea800000e0000 */
[----:B------:R1:W-:Y:S01]  /*42cb0*/  STL [R1+0x4f8], R9 ;  /* 0x0004f80901007387 */ /* 0x0003e20000100800 */
[----:B0-----:R-:W-:-:S02]  /*42cc0*/  FADD R8, R8, R16 ;  /* 0x0000001008087221 */ /* 0x001fc40000000000 */
[----:B-1----:R-:W-:-:S03]  /*42cd0*/  FADD R9, R17, R20 ;  /* 0x0000001411097221 */ /* 0x002fc60000000000 */
[----:B------:R-:W-:Y:S04]  /*42ce0*/  @!P6 STS [R24.X4+0x10000], R8 ;  /* 0x010000081800e388 */ /* 0x000fe80000004800 */
[----:B------:R2:W-:Y:S02]  /*42cf0*/  @!P6 STS [R24.X4+0x10200], R9 ;  /* 0x010200091800e388 */ /* 0x0005e40000004800 */
[----:B--2---:R-:W-:Y:S01]  /*42d00*/  IMAD.WIDE R8, R29, 0x2, R26 ;  /* 0x000000021d087825 */ /* 0x004fe200078e021a */
[----:B---3--:R-:W-:Y:S02]  /*42d10*/  F2FP.PACK_AB R13, R13, R23 ;  /* 0x000000170d0d723e */ /* 0x008fe400000000ff */
[----:B----4-:R-:W-:Y:S02]  /*42d20*/  F2FP.PACK_AB R14, R15, R12 ;  /* 0x0000000c0f0e723e */ /* 0x010fe400000000ff */
[----:B------:R-:W-:-:S03]  /*42d30*/  F2FP.PACK_AB R12, R28, R25 ;  /* 0x000000191c0c723e */ /* 0x000fc600000000ff */
[----:B------:R0:W-:Y:S04]  /*42d40*/  STL [R1+0x4ec], R14 ;  /* 0x0004ec0e01007387 */ /* 0x0001e80000100800 */
[----:B0-----:R-:W2:Y:S04]  /*42d50*/  LDL.64 R14, [R1+0x14b0] ;  /* 0x0014b000010e7983 */ /* 0x001ea80000100a00 */
[----:B------:R0:W-:Y:S04]  /*42d60*/  STL [R1+0x4e8], R13 ;  /* 0x0004e80d01007387 */ /* 0x0001e80000100800 */
[----:B------:R-:W3:Y:S04]  /*42d70*/  LDL.64 R16, [R1+0x14a8] ;  /* 0x0014a80001107983 */ /* 0x000ee80000100a00 */
[----:B------:R1:W-:Y:S01]  /*42d80*/  STL [R1+0x4e0], R12 ;  /* 0x0004e00c01007387 */ /* 0x0003e20000100800 */
[----:B0-----:R-:W-:-:S02]  /*42d90*/  FADD R13, R19, R22 ;  /* 0x00000016130d7221 */ /* 0x001fc40000000000 */
[----:B------:R-:W-:Y:S01]  /*42da0*/  IMAD.WIDE R10, R29, 0x2, R10 ;  /* 0x000000021d0a7825 */ /* 0x000fe200078e020a */
[----:B------:R-:W4:Y:S04]  /*42db0*/  LDL.64 R26, [R1+0x14a0] ;  /* 0x0014a000011a7983 */ /* 0x000f280000100a00 */
[----:B------:R-:W2:Y:S01]  /*42dc0*/  LDL.64 R22, [R1+0x1490] ;  /* 0x0014900001167983 */ /* 0x000ea20000100a00 */
[----:B-1----:R-:W-:-:S03]  /*42dd0*/  FADD R12, R18, R21 ;  /* 0x00000015120c7221 */ /* 0x002fc60000000000 */
[----:B------:R-:W2:Y:S04]  /*42de0*/  LDL.64 R20, [R1+0x1488] ;  /* 0x0014880001147983 */ /* 0x000ea80000100a00 */
[----:B------:R-:W-:Y:S04]  /*42df0*/  @!P6 STS [R24.X4+0x10400], R12 ;  /* 0x0104000c1800e388 */ /* 0x000fe80000004800 */
[----:B------:R0:W-:Y:S04]  /*42e00*/  @!P6 STS [R24.X4+0x10600], R13 ;  /* 0x0106000d1800e388 */ /* 0x0001e80000004800 */
[----:B------:R-:W-:Y:S06]  /*42e10*/  BAR.SYNC.DEFER_BLOCKING 0x0 ;  /* 0x0000000000007b1d */ /* 0x000fec0000010000 */
[----:B0-----:R-:W2:Y:S04]  /*42e20*/  LDL.64 R12, [R1+0x14b8] ;  /* 0x0014b800010c7983 */ /* 0x001ea80000100a00 */
[----:B------:R-:W2:Y:S04]  /*42e30*/  LDL.64 R24, [R1+0x1498] ;  /* 0x0014980001187983 */ /* 0x000ea80000100a00 */
[----:B------:R-:W2:Y:S04]  /*42e40*/  LDL.64 R18, [R1+0x1480] ;  /* 0x0014800001127983 */ /* 0x000ea80000100a00 */
[----:B------:R0:W2:Y:S04]  /*42e50*/  LDG.E.U16 R28, [R8.64] ;  /* 0x00000006081c7981 */ /* 0x0000a8000c1e1500 */
[----:B0-----:R-:W3:Y:S04]  /*42e60*/  LDL.64 R8, [R1+0x14c8] ;  /* 0x0014c80001087983 */ /* 0x001ee80000100a00 */
[----:B--2---:R0:W-:Y:S04]  /*42e70*/  STL [R1+0x92c], R28 ;  /* 0x00092c1c01007387 */ /* 0x0041e80000100800 */
[----:B0-----:R0:W2:Y:S04]  /*42e80*/  LDG.E.U16 R28, [R10.64] ;  /* 0x000000060a1c7981 */ /* 0x0010a8000c1e1500 */
[----:B0-----:R-:W2:Y:S01]  /*42e90*/  LDL.64 R10, [R1+0x14c0] ;  /* 0x0014c000010a7983 */ /* 0x001ea20000100a00 */
[----:B---3--:R-:W-:-:S04]  /*42ea0*/  IMAD.WIDE R8, R29, 0x2, R8 ;  /* 0x000000021d087825 */ /* 0x008fc800078e0208 */
[C---:B------:R-:W-:Y:S02]  /*42eb0*/  IMAD.WIDE R12, R29.reuse, 0x2, R12 ;  /* 0x000000021d0c7825 */ /* 0x040fe400078e020c */
[----:B------:R-:W3:Y:S02]  /*42ec0*/  LDG.E.U16 R9, [R8.64] ;  /* 0x0000000608097981 */ /* 0x000ee4000c1e1500 */
[C---:B------:R-:W-:Y:S02]  /*42ed0*/  IMAD.WIDE R14, R29.reuse, 0x2, R14 ;  /* 0x000000021d0e7825 */ /* 0x040fe400078e020e */
[----:B------:R-:W3:Y:S02]  /*42ee0*/  LDG.E.U16 R13, [R12.64] ;  /* 0x000000060c0d7981 */ /* 0x000ee4000c1e1500 */
[C---:B------:R-:W-:Y:S02]  /*42ef0*/  IMAD.WIDE R16, R29.reuse, 0x2, R16 ;  /* 0x000000021d107825 */ /* 0x040fe400078e0210 */
[----:B------:R-:W3:Y:S02]  /*42f00*/  LDG.E.U16 R15, [R14.64] ;  /* 0x000000060e0f7981 */ /* 0x000ee4000c1e1500 */
[----:B--2---:R-:W-:-:S06]  /*42f10*/  IMAD.WIDE R10, R29, 0x2, R10 ;  /* 0x000000021d0a7825 */ /* 0x004fcc00078e020a */
[----:B------:R-:W2:Y:S04]  /*42f20*/  LDG.E.U16 R11, [R10.64] ;  /* 0x000000060a0b7981 */ /* 0x000ea8000c1e1500 */
[----:B------:R0:W-:Y:S04]  /*42f30*/  STL [R1+0x928], R28 ;  /* 0x0009281c01007387 */ /* 0x0001e80000100800 */
[----:B0-----:R0:W2:Y:S04]  /*42f40*/  LDG.E.U16 R28, [R16.64] ;  /* 0x00000006101c7981 */ /* 0x0010a8000c1e1500 */
[----:B---3--:R4:W-:Y:S01]  /*42f50*/  STL [R1+0x924], R9 ;  /* 0x0009240901007387 */ /* 0x0089e20000100800 */
[----:B0-----:R-:W-:-:S04]  /*42f60*/  IMAD.WIDE R16, R29, 0x2, R18 ;  /* 0x000000021d107825 */ /* 0x001fc800078e0212 */
[----:B----4-:R-:W-:-:S05]  /*42f70*/  IMAD.WIDE R8, R29, 0x2, R26 ;  /* 0x000000021d087825 */ /* 0x010fca00078e021a */
[----:B------:R0:W3:Y:S04]  /*42f80*/  LDG.E.U16 R18, [R8.64] ;  /* 0x0000000608127981 */ /* 0x0000e8000c1e1500 */
[----:B--2---:R1:W-:Y:S04]  /*42f90*/  STL [R1+0x920], R11 ;  /* 0x0009200b01007387 */ /* 0x0043e80000100800 */
[----:B------:R2:W-:Y:S01]  /*42fa0*/  STL [R1+0x91c], R13 ;  /* 0x00091c0d01007387 */ /* 0x0005e20000100800 */
[----:B-1----:R-:W-:-:S03]  /*42fb0*/  IMAD.WIDE R10, R29, 0x2, R24 ;  /* 0x000000021d0a7825 */ /* 0x002fc600078e0218 */
[----:B------:R1:W-:Y:S01]  /*42fc0*/  STL [R1+0x918], R15 ;  /* 0x0009180f01007387 */ /* 0x0003e20000100800 */
[----:B--2---:R-:W-:-:S03]  /*42fd0*/  IMAD.WIDE R12, R29, 0x2, R22 ;  /* 0x000000021d0c7825 */ /* 0x004fc600078e0216 */
[----:B------:R2:W4:Y:S04]  /*42fe0*/  LDG.E.U16 R19, [R10.64] ;  /* 0x000000060a137981 */ /* 0x000528000c1e1500 */
[----:B0-----:R-:W3:Y:S04]  /*42ff0*/  LDL.64 R8, [R1+0x1478] ;  /* 0x0014780001087983 */ /* 0x001ee80000100a00 */
[----:B--2---:R-:W2:Y:S04]  /*43000*/  LDL.64 R10, [R1+0x1470] ;  /* 0x00147000010a7983 */ /* 0x004ea80000100a00 */
[----:B------:R0:W-:Y:S01]  /*43010*/  STL [R1+0x914], R28 ;  /* 0x0009141c01007387 */ /* 0x0001e20000100800 */
[----:B-1----:R-:W-:-:S03]  /*43020*/  IMAD.WIDE R14, R29, 0x2, R20 ;  /* 0x000000021d0e7825 */ /* 0x002fc600078e0214 */
[----:B------:R-:W2:Y:S04]  /*43030*/  LDL.64 R26, [R1+0x1450] ;  /* 0x00145000011a7983 */ /* 0x000ea80000100a00 */
[----:B------:R-:W2:Y:S04]  /*43040*/  LDL.64 R24, [R1+0x1448] ;  /* 0x0014480001187983 */ /* 0x000ea80000100a00 */
[----:B0-----:R0:W2:Y:S04]  /*43050*/  LDG.E.U16 R28, [R12.64] ;  /* 0x000000060c1c7981 */ /* 0x0010a8000c1e1500 */
[----:B------:R-:W2:Y:S04]  /*43060*/  LDL.64 R22, [R1+0x1440] ;  /* 0x0014400001167983 */ /* 0x000ea80000100a00 */
[----:B------:R-:W2:Y:S04]  /*43070*/  LDL.64 R20, [R1+0x1438] ;  /* 0x0014380001147983 */ /* 0x000ea80000100a00 */
[----:B0-----:R-:W2:Y:S04]  /*43080*/  LDL.64 R12, [R1+0x1468] ;  /* 0x00146800010c7983 */ /* 0x001ea80000100a00 */
[----:B----4-:R-:W-:Y:S04]  /*43090*/  STL [R1+0x90c], R19 ;  /* 0x00090c1301007387 */ /* 0x010fe80000100800 */
[----:B---3--:R0:W-:Y:S04]  /*430a0*/  STL [R1+0x910], R18 ;  /* 0x0009101201007387 */ /* 0x0081e80000100800 */
[----:B0-----:R-:W3:Y:S04]  /*430b0*/  LDL.64 R18, [R1+0x1430] ;  /* 0x0014300001127983 */ /* 0x001ee80000100a00 */
[----:B--2---:R0:W-:Y:S04]  /*430c0*/  STL [R1+0x908], R28 ;  /* 0x0009081c01007387 */ /* 0x0041e80000100800 */
[----:B0-----:R0:W2:Y:S04]  /*430d0*/  LDG.E.U16 R28, [R14.64] ;  /* 0x000000060e1c7981 */ /* 0x0010a8000c1e1500 */
[----:B0-----:R-:W4:Y:S04]  /*430e0*/  LDL.64 R14, [R1+0x1460] ;  /* 0x00146000010e7983 */ /* 0x001f280000100a00 */
[----:B--2---:R0:W-:Y:S04]  /*430f0*/  STL [R1+0x904], R28 ;  /* 0x0009041c01007387 */ /* 0x0041e80000100800 */
[----:B0-----:R0:W2:Y:S04]  /*43100*/  LDG.E.U16 R28, [R16.64] ;  /* 0x00000006101c7981 */ /* 0x0010a8000c1e1500 */
[----:B0-----:R-:W3:Y:S01]  /*43110*/  LDL.64 R16, [R1+0x1458] ;  /* 0x0014580001107983 */ /* 0x001ee20000100a00 */
[----:B------:R-:W-:-:S04]  /*43120*/  IMAD.WIDE R8, R29, 0x2, R8 ;  /* 0x000000021d087825 */ /* 0x000fc800078e0208 */
[C---:B------:R-:W-:Y:S02]  /*43130*/  IMAD.WIDE R10, R29.reuse, 0x2, R10 ;  /* 0x000000021d0a7825 */ /* 0x040fe400078e020a */
[----:B------:R-:W3:Y:S02]  /*43140*/  LDG.E.U16 R9, [R8.64] ;  /* 0x0000000608097981 */ /* 0x000ee4000c1e1500 */
[C---:B------:R-:W-:Y:S02]  /*43150*/  IMAD.WIDE R12, R29.reuse, 0x2, R12 ;  /* 0x000000021d0c7825 */ /* 0x040fe400078e020c */
[----:B------:R-:W3:Y:S02]  /*43160*/  LDG.E.U16 R11, [R10.64] ;  /* 0x000000060a0b7981 */ /* 0x000ee4000c1e1500 */
[C---:B----4-:R-:W-:Y:S02]  /*43170*/  IMAD.WIDE R14, R29.reuse, 0x2, R14 ;  /* 0x000000021d0e7825 */ /* 0x050fe400078e020e */
[----:B------:R-:W4:Y:S04]  /*43180*/  LDG.E.U16 R13, [R12.64] ;  /* 0x000000060c0d7981 */ /* 0x000f28000c1e1500 */
[----:B------:R-:W4:Y:S04]  /*43190*/  LDG.E.U16 R15, [R14.64] ;  /* 0x000000060e0f7981 */ /* 0x000f28000c1e1500 */
[----:B--2---:R0:W-:Y:S01]  /*431a0*/  STL [R1+0x900], R28 ;  /* 0x0009001c01007387 */ /* 0x0041e20000100800 */
[----:B---3--:R-:W-:-:S05]  /*431b0*/  IMAD.WIDE R16, R29, 0x2, R16 ;  /* 0x000000021d107825 */ /* 0x008fca00078e0210 */
[----:B0-----:R0:W2:Y:S04]  /*431c0*/  LDG.E.U16 R28, [R16.64] ;  /* 0x00000006101c7981 */ /* 0x0010a8000c1e1500 */
[----:B------:R1:W-:Y:S04]  /*431d0*/  STL [R1+0x8fc], R9 ;  /* 0x0008fc0901007387 */ /* 0x0003e80000100800 */
[----:B------:R3:W-:Y:S01]  /*431e0*/  STL [R1+0x8f8], R11 ;  /* 0x0008f80b01007387 */ /* 0x0007e20000100800 */
[----:B0-----:R-:W-:-:S03]  /*431f0*/  IMAD.WIDE R16, R29, 0x2, R18 ;  /* 0x000000021d107825 */ /* 0x001fc600078e0212 */
[----:B----4-:R0:W-:Y:S01]  /*43200*/  STL [R1+0x8f4], R13 ;  /* 0x0008f40d01007387 */ /* 0x0101e20000100800 */
[----:B-1----:R-:W-:-:S04]  /*43210*/  IMAD.WIDE R8, R29, 0x2, R26 ;  /* 0x000000021d087825 */ /* 0x002fc800078e021a */
[C---:B---3--:R-:W-:Y:S01]  /*43220*/  IMAD.WIDE R10, R29.reuse, 0x2, R24 ;  /* 0x000000021d0a7825 */ /* 0x048fe200078e0218 */
[----:B------:R1:W-:Y:S03]  /*43230*/  STL [R1+0x8f0], R15 ;  /* 0x0008f00f01007387 */ /* 0x0003e60000100800 */
[C---:B0-----:R-:W-:Y:S01]  /*43240*/  IMAD.WIDE R12, R29.reuse, 0x2, R22 ;  /* 0x000000021d0c7825 */ /* 0x041fe200078e0216 */
[----:B------:R0:W3:Y:S04]  /*43250*/  LDG.E.U16 R18, [R8.64] ;  /* 0x0000000608127981 */ /* 0x0000e8000c1e1500 */
[----:B------:R4:W3:Y:S04]  /*43260*/  LDG.E.U16 R19, [R10.64] ;  /* 0x000000060a137981 */ /* 0x0008e8000c1e1500 */
[----:B0-----:R-:W3:Y:S04]  /*43270*/  LDL.64 R8, [R1+0x1428] ;  /* 0x0014280001087983 */ /* 0x001ee80000100a00 */
[----:B----4-:R-:W4:Y:S04]  /*43280*/  LDL.64 R10, [R1+0x1420] ;  /* 0x00142000010a7983 */ /* 0x010f280000100a00 */
[----:B--2---:R0:W-:Y:S01]  /*43290*/  STL [R1+0x8ec], R28 ;  /* 0x0008ec1c01007387 */ /* 0x0041e20000100800 */
[----:B-1----:R-:W-:-:S03]  /*432a0*/  IMAD.WIDE R14, R29, 0x2, R20 ;  /* 0x000000021d0e7825 */ /* 0x002fc600078e0214 */
[----:B------:R-:W2:Y:S04]  /*432b0*/  LDL.64 R26, [R1+0x1400] ;  /* 0x00140000011a7983 */ /* 0x000ea80000100a00 */
[----:B------:R-:W2:Y:S04]  /*432c0*/  LDL.64 R24, [R1+0x13f8] ;  /* 0x0013f80001187983 */ /* 0x000ea80000100a00 */
[----:B0-----:R0:W2:Y:S04]  /*432d0*/  LDG.E.U16 R28, [R12.64] ;  /* 0x000000060c1c7981 */ /* 0x0010a8000c1e1500 */
[----:B------:R-:W4:Y:S04]  /*432e0*/  LDL.64 R22, [R1+0x13f0] ;  /* 0x0013f00001167983 */ /* 0x000f280000100a00 */
[----:B------:R-:W4:Y:S04]  /*432f0*/  LDL.64 R20, [R1+0x13e8] ;  /* 0x0013e80001147983 */ /* 0x000f280000100a00 */
[----:B0-----:R-:W4:Y:S04]  /*43300*/  LDL.64 R12, [R1+0x1418] ;  /* 0x00141800010c7983 */ /* 0x001f280000100a00 */
[----:B---3--:R-:W-:Y:S04]  /*43310*/  STL [R1+0x8e4], R19 ;  /* 0x0008e41301007387 */ /* 0x008fe80000100800 */
[----:B------:R0:W-:Y:S04]  /*43320*/  STL [R1+0x8e8], R18 ;  /* 0x0008e81201007387 */ /* 0x0001e80000100800 */
[----:B0-----:R-:W3:Y:S04]  /*43330*/  LDL.64 R18, [R1+0x13e0] ;  /* 0x0013e00001127983 */ /* 0x001ee80000100a00 */
[----:B--2---:R0:W-:Y:S04]  /*43340*/  STL [R1+0x8e0], R28 ;  /* 0x0008e01c01007387 */ /* 0x0041e80000100800 */
[----:B0-----:R0:W2:Y:S04]  /*43350*/  LDG.E.U16 R28, [R14.64] ;  /* 0x000000060e1c7981 */ /* 0x0010a8000c1e1500 */
[----:B0-----:R-:W3:Y:S04]  /*43360*/  LDL.64 R14, [R1+0x1410] ;  /* 0x00141000010e7983 */ /* 0x001ee80000100a00 */
[----:B--2---:R0:W-:Y:S04]  /*43370*/  STL [R1+0x8dc], R28 ;  /* 0x0008dc1c01007387 */ /* 0x0041e80000100800 */
[----:B0-----:R0:W2:Y:S04]  /*43380*/  LDG.E.U16 R28, [R16.64] ;  /* 0x00000006101c7981 */ /* 0x0010a8000c1e1500 */
[----:B0-----:R-:W2:Y:S01]  /*43390*/  LDL.64 R16, [R1+0x1408] ;  /* 0x0014080001107983 */ /* 0x001ea20000100a00 */
[----:B------:R-:W-:-:S04]  /*433a0*/  IMAD.WIDE R8, R29, 0x2, R8 ;  /* 0x000000021d087825 */ /* 0x000fc800078e0208 */
[C---:B----4-:R-:W-:Y:S02]  /*433b0*/  IMAD.WIDE R10, R29.reuse, 0x2, R10 ;  /* 0x000000021d0a7825 */ /* 0x050fe400078e020a */
[----:B------:R-:W4:Y:S02]  /*433c0*/  LDG.E.U16 R9, [R8.64] ;  /* 0x0000000608097981 */ /* 0x000f24000c1e1500 */
[C---:B------:R-:W-:Y:S02]  /*433d0*/  IMAD.WIDE R12, R29.reuse, 0x2, R12 ;  /* 0x000000021d0c7825 */ /* 0x040fe400078e020c */
[----:B------:R-:W4:Y:S02]  /*433e0*/  LDG.E.U16 R11, [R10.64] ;  /* 0x000000060a0b7981 */ /* 0x000f24000c1e1500 */
[C---:B---3--:R-:W-:Y:S02]  /*433f0*/  IMAD.WIDE R14, R29.reuse, 0x2, R14 ;  /* 0x000000021d0e7825 */ /* 0x048fe400078e020e */
[----:B------:R-:W3:Y:S04]  /*43400*/  LDG.E.U16 R13, [R12.64] ;  /* 0x000000060c0d7981 */ /* 0x000ee8000c1e1500 */
[----:B------:R-:W3:Y:S04]  /*43410*/  LDG.E.U16 R15, [R14.64] ;  /* 0x000000060e0f7981 */ /* 0x000ee8000c1e1500 */
[----:B--2---:R0:W-:Y:S01]  /*43420*/  STL [R1+0x8d8], R28 ;  /* 0x0008d81c01007387 */ /* 0x0041e20000100800 */
[----:B------:R-:W-:-:S05]  /*43430*/  IMAD.WIDE R16, R29, 0x2, R16 ;  /* 0x000000021d107825 */ /* 0x000fca00078e0210 */
[----:B0-----:R0:W2:Y:S04]  /*43440*/  LDG.E.U16 R28, [R16.64] ;  /* 0x00000006101c7981 */ /* 0x0010a8000c1e1500 */
[----:B----4-:R1:W-:Y:S04]  /*43450*/  STL [R1+0x8d4], R9 ;  /* 0x0008d40901007387 */ /* 0x0103e80000100800 */
[----:B------:R4:W-:Y:S01]  /*43460*/  STL [R1+0x8d0], R11 ;  /* 0x0008d00b01007387 */ /* 0x0009e20000100800 */
[----:B0-----:R-:W-:-:S03]  /*43470*/  IMAD.WIDE R16, R29, 0x2, R18 ;  /* 0x000000021d107825 */ /* 0x001fc600078e0212 */
[----:B---3--:R0:W-:Y:S01]  /*43480*/  STL [R1+0x8cc], R13 ;  /* 0x0008cc0d01007387 */ /* 0x0081e20000100800 */
[----:B-1----:R-:W-:-:S04]  /*43490*/  IMAD.WIDE R8, R29, 0x2, R26 ;  /* 0x000000021d087825 */ /* 0x002fc800078e021a */
[C---:B----4-:R-:W-:Y:S01]  /*434a0*/  IMAD.WIDE R10, R29.reuse, 0x2, R24 ;  /* 0x000000021d0a7825 */ /* 0x050fe200078e0218 */
        /* <DEDUP_REMOVED lines=395> */
[----:B------:R4:W-:Y:S04]  /*44d60*/  STL [R1+0x5ac], R11 ;  /* 0x0005ac0b01007387 */ /* 0x0009e80000100800 */
[----:B---3--:R3:W-:Y:S01]  /*44d70*/  STL [R1+0x5a8], R13 ;  /* 0x0005a80d01007387 */ /* 0x0087e20000100800 */
[----:B-1----:R-:W-:-:S03]  /*44d80*/  IMAD.WIDE R8, R29, 0x2, R26 ;  /* 0x000000021d087825 */ /* 0x002fc600078e021a */
[----:B------:R1:W-:Y:S01]  /*44d90*/  STL [R1+0x5a4], R15 ;  /* 0x0005a40f01007387 */ /* 0x0003e20000100800 */
[----:B----4-:R-:W-:-:S03]  /*44da0*/  IMAD.WIDE R10, R29, 0x2, R24 ;  /* 0x000000021d0a7825 */ /* 0x010fc600078e0218 */
[----:B------:R-:W4:Y:S01]  /*44db0*/  LDL.64 R26, [R1+0x1098] ;  /* 0x00109800011a7983 */ /* 0x000f220000100a00 */
[----:B---3--:R-:W-:-:S03]  /*44dc0*/  IMAD.WIDE R12, R29, 0x2, R22 ;  /* 0x000000021d0c7825 */ /* 0x008fc600078e0216 */
[----:B------:R-:W3:Y:S01]  /*44dd0*/  LDL.64 R24, [R1+0x1090] ;  /* 0x0010900001187983 */ /* 0x000ee20000100a00 */
[----:B-1----:R-:W-:-:S03]  /*44de0*/  IMAD.WIDE R14, R29, 0x2, R20 ;  /* 0x000000021d0e7825 */ /* 0x002fc600078e0214 */
[----:B------:R1:W3:Y:S01]  /*44df0*/  LDG.E.U16 R21, [R8.64] ;  /* 0x0000000608157981 */ /* 0x0002e2000c1e1500 */
[----:B0-----:R-:W-:-:S03]  /*44e00*/  IMAD.WIDE R16, R29, 0x2, R18 ;  /* 0x000000021d107825 */ /* 0x001fc600078e0212 */
[----:B------:R0:W4:Y:S04]  /*44e10*/  LDG.E.U16 R18, [R10.64] ;  /* 0x000000060a127981 */ /* 0x000128000c1e1500 */
[----:B------:R0:W4:Y:S04]  /*44e20*/  LDG.E.U16 R19, [R12.64] ;  /* 0x000000060c137981 */ /* 0x000128000c1e1500 */
[----:B-1----:R-:W4:Y:S04]  /*44e30*/  LDL.64 R8, [R1+0x10c0] ;  /* 0x0010c00001087983 */ /* 0x002f280000100a00 */
[----:B0-----:R-:W4:Y:S04]  /*44e40*/  LDL.64 R10, [R1+0x10b8] ;  /* 0x0010b800010a7983 */ /* 0x001f280000100a00 */
[----:B------:R-:W4:Y:S04]  /*44e50*/  LDL.64 R12, [R1+0x10b0] ;  /* 0x0010b000010c7983 */ /* 0x000f280000100a00 */
[----:B--2---:R0:W-:Y:S04]  /*44e60*/  STL [R1+0x5a0], R28 ;  /* 0x0005a01c01007387 */ /* 0x0041e80000100800 */
[----:B------:R-:W2:Y:S04]  /*44e70*/  LDL.64 R22, [R1+0x1088] ;  /* 0x0010880001167983 */ /* 0x000ea80000100a00 */
[----:B0-----:R0:W2:Y:S04]  /*44e80*/  LDG.E.U16 R28, [R14.64] ;  /* 0x000000060e1c7981 */ /* 0x0010a8000c1e1500 */
[----:B0-----:R-:W2:Y:S04]  /*44e90*/  LDL.64 R14, [R1+0x10a8] ;  /* 0x0010a800010e7983 */ /* 0x001ea80000100a00 */
[----:B---3--:R0:W-:Y:S04]  /*44ea0*/  STL [R1+0x59c], R21 ;  /* 0x00059c1501007387 */ /* 0x0081e80000100800 */
[----:B0-----:R-:W3:Y:S04]  /*44eb0*/  LDL.64 R20, [R1+0x1080] ;  /* 0x0010800001147983 */ /* 0x001ee80000100a00 */
[----:B----4-:R-:W-:Y:S04]  /*44ec0*/  STL [R1+0x594], R19 ;  /* 0x0005941301007387 */ /* 0x010fe80000100800 */
[----:B------:R0:W-:Y:S04]  /*44ed0*/  STL [R1+0x598], R18 ;  /* 0x0005981201007387 */ /* 0x0001e80000100800 */
[----:B0-----:R-:W4:Y:S04]  /*44ee0*/  LDL.64 R18, [R1+0x1078] ;  /* 0x0010780001127983 */ /* 0x001f280000100a00 */
[----:B--2---:R0:W-:Y:S04]  /*44ef0*/  STL [R1+0x58c], R28 ;  /* 0x00058c1c01007387 */ /* 0x0041e80000100800 */
[----:B0-----:R0:W2:Y:S04]  /*44f00*/  LDG.E.U16 R28, [R16.64] ;  /* 0x00000006101c7981 */ /* 0x0010a8000c1e1500 */
[----:B0-----:R-:W3:Y:S01]  /*44f10*/  LDL.64 R16, [R1+0x10a0] ;  /* 0x0010a00001107983 */ /* 0x001ee20000100a00 */
[----:B------:R-:W-:-:S04]  /*44f20*/  IMAD.WIDE R8, R29, 0x2, R8 ;  /* 0x000000021d087825 */ /* 0x000fc800078e0208 */
[C---:B------:R-:W-:Y:S02]  /*44f30*/  IMAD.WIDE R10, R29.reuse, 0x2, R10 ;  /* 0x000000021d0a7825 */ /* 0x040fe400078e020a */
[----:B------:R-:W4:Y:S02]  /*44f40*/  LDG.E.U16 R9, [R8.64] ;  /* 0x0000000608097981 */ /* 0x000f24000c1e1500 */
[C---:B------:R-:W-:Y:S02]  /*44f50*/  IMAD.WIDE R12, R29.reuse, 0x2, R12 ;  /* 0x000000021d0c7825 */ /* 0x040fe400078e020c */
[----:B------:R-:W4:Y:S02]  /*44f60*/  LDG.E.U16 R11, [R10.64] ;  /* 0x000000060a0b7981 */ /* 0x000f24000c1e1500 */
[C---:B------:R-:W-:Y:S02]  /*44f70*/  IMAD.WIDE R14, R29.reuse, 0x2, R14 ;  /* 0x000000021d0e7825 */ /* 0x040fe400078e020e */
[----:B------:R-:W4:Y:S04]  /*44f80*/  LDG.E.U16 R13, [R12.64] ;  /* 0x000000060c0d7981 */ /* 0x000f28000c1e1500 */
[----:B------:R-:W4:Y:S04]  /*44f90*/  LDG.E.U16 R15, [R14.64] ;  /* 0x000000060e0f7981 */ /* 0x000f28000c1e1500 */
[----:B--2---:R0:W-:Y:S01]  /*44fa0*/  STL [R1+0x580], R28 ;  /* 0x0005801c01007387 */ /* 0x0041e20000100800 */
[----:B---3--:R-:W-:-:S05]  /*44fb0*/  IMAD.WIDE R16, R29, 0x2, R16 ;  /* 0x000000021d107825 */ /* 0x008fca00078e0210 */
[----:B0-----:R0:W2:Y:S04]  /*44fc0*/  LDG.E.U16 R28, [R16.64] ;  /* 0x00000006101c7981 */ /* 0x0010a8000c1e1500 */
[----:B----4-:R1:W-:Y:S04]  /*44fd0*/  STL [R1+0x574], R9 ;  /* 0x0005740901007387 */ /* 0x0103e80000100800 */
[----:B------:R3:W-:Y:S01]  /*44fe0*/  STL [R1+0x570], R11 ;  /* 0x0005700b01007387 */ /* 0x0007e20000100800 */
[----:B-1----:R-:W-:-:S03]  /*44ff0*/  IMAD.WIDE R8, R29, 0x2, R26 ;  /* 0x000000021d087825 */ /* 0x002fc600078e021a */
[----:B------:R-:W4:Y:S01]  /*45000*/  LDL.64 R26, [R1+0x1050] ;  /* 0x00105000011a7983 */ /* 0x000f220000100a00 */
[----:B---3--:R-:W-:-:S03]  /*45010*/  IMAD.WIDE R10, R29, 0x2, R24 ;  /* 0x000000021d0a7825 */ /* 0x008fc600078e0218 */
[----:B------:R1:W-:Y:S04]  /*45020*/  STL [R1+0x560], R13 ;  /* 0x0005600d01007387 */ /* 0x0003e80000100800 */
[----:B------:R3:W-:Y:S01]  /*45030*/  STL [R1+0x55c], R15 ;  /* 0x00055c0f01007387 */ /* 0x0007e20000100800 */
[----:B0-----:R-:W-:-:S03]  /*45040*/  IMAD.WIDE R16, R29, 0x2, R18 ;  /* 0x000000021d107825 */ /* 0x001fc600078e0212 */
[----:B------:R0:W4:Y:S01]  /*45050*/  LDG.E.U16 R18, [R10.64] ;  /* 0x000000060a127981 */ /* 0x000122000c1e1500 */
[----:B-1----:R-:W-:-:S03]  /*45060*/  IMAD.WIDE R12, R29, 0x2, R22 ;  /* 0x000000021d0c7825 */ /* 0x002fc600078e0216 */
[----:B------:R-:W4:Y:S01]  /*45070*/  LDL.64 R22, [R1+0x1048] ;  /* 0x0010480001167983 */ /* 0x000f220000100a00 */
[----:B---3--:R-:W-:-:S03]  /*45080*/  IMAD.WIDE R14, R29, 0x2, R20 ;  /* 0x000000021d0e7825 */ /* 0x008fc600078e0214 */
[----:B------:R1:W3:Y:S04]  /*45090*/  LDG.E.U16 R21, [R8.64] ;  /* 0x0000000608157981 */ /* 0x0002e8000c1e1500 */
[----:B------:R1:W4:Y:S04]  /*450a0*/  LDG.E.U16 R19, [R12.64] ;  /* 0x000000060c137981 */ /* 0x000328000c1e1500 */
[----:B0-----:R-:W4:Y:S04]  /*450b0*/  LDL.64 R10, [R1+0x1068] ;  /* 0x00106800010a7983 */ /* 0x001f280000100a00 */
[----:B-1----:R-:W4:Y:S04]  /*450c0*/  LDL.64 R8, [R1+0x1070] ;  /* 0x0010700001087983 */ /* 0x002f280000100a00 */
        /* <DEDUP_REMOVED lines=11> */
[----:B0-----:R-:W2:Y:S01]  /*45180*/  LDG.E.U16 R28, [R16.64] ;  /* 0x00000006101c7981 */ /* 0x001ea2000c1e1500 */
[----:B------:R-:W-:-:S04]  /*45190*/  IMAD.WIDE R8, R29, 0x2, R8 ;  /* 0x000000021d087825 */ /* 0x000fc800078e0208 */
[C---:B------:R-:W-:Y:S02]  /*451a0*/  IMAD.WIDE R10, R29.reuse, 0x2, R10 ;  /* 0x000000021d0a7825 */ /* 0x040fe400078e020a */
[----:B------:R0:W3:Y:S02]  /*451b0*/  LDG.E.U16 R8, [R8.64] ;  /* 0x0000000608087981 */ /* 0x0000e4000c1e1500 */
[C---:B------:R-:W-:Y:S02]  /*451c0*/  IMAD.WIDE R12, R29.reuse, 0x2, R12 ;  /* 0x000000021d0c7825 */ /* 0x040fe400078e020c */
[----:B0-----:R0:W3:Y:S04]  /*451d0*/  LDG.E.U16 R9, [R10.64] ;  /* 0x000000060a097981 */ /* 0x0010e8000c1e1500 */
[----:B--2---:R1:W-:Y:S04]  /*451e0*/  STL [R1+0x50c], R28 ;  /* 0x00050c1c01007387 */ /* 0x0043e80000100800 */
[----:B-1----:R1:W2:Y:S01]  /*451f0*/  LDG.E.U16 R28, [R12.64] ;  /* 0x000000060c1c7981 */ /* 0x0022a2000c1e1500 */
[----:B------:R-:W-:-:S05]  /*45200*/  IMAD.WIDE R16, R29, 0x2, R26 ;  /* 0x000000021d107825 */ /* 0x000fca00078e021a */
[----:B------:R3:W2:Y:S01]  /*45210*/  LDG.E.U16 R27, [R16.64] ;  /* 0x00000006101b7981 */ /* 0x0006a2000c1e1500 */
[----:B------:R-:W-:-:S04]  /*45220*/  IMAD.WIDE R14, R29, 0x2, R14 ;  /* 0x000000021d0e7825 */ /* 0x000fc800078e020e */
[C---:B0-----:R-:W-:Y:S01]  /*45230*/  IMAD.WIDE R10, R29.reuse, 0x2, R22 ;  /* 0x000000021d0a7825 */ /* 0x041fe200078e0216 */
[----:B------:R0:W2:Y:S03]  /*45240*/  LDG.E.U16 R26, [R14.64] ;  /* 0x000000060e1a7981 */ /* 0x0000a6000c1e1500 */
[C---:B-1----:R-:W-:Y:S01]  /*45250*/  IMAD.WIDE R12, R29.reuse, 0x2, R24 ;  /* 0x000000021d0c7825 */ /* 0x042fe200078e0218 */
[----:B---3--:R-:W3:Y:S04]  /*45260*/  LDL.64 R16, [R1+0x1008] ;  /* 0x0010080001107983 */ /* 0x008ee80000100a00 */
[----:B------:R-:W-:Y:S04]  /*45270*/  STL [R1+0x4f4], R9 ;  /* 0x0004f40901007387 */ /* 0x000fe80000100800 */
[----:B------:R4:W-:Y:S01]  /*45280*/  STL [R1+0x500], R8 ;  /* 0x0005000801007387 */ /* 0x0009e20000100800 */
[----:B0-----:R-:W-:-:S03]  /*45290*/  IMAD.WIDE R14, R29, 0x2, R20 ;  /* 0x000000021d0e7825 */ /* 0x001fc600078e0214 */
[----:B------:R0:W3:Y:S01]  /*452a0*/  LDG.E.U16 R22, [R12.64] ;  /* 0x000000060c167981 */ /* 0x0000e2000c1e1500 */
[----:B----4-:R-:W-:-:S03]  /*452b0*/  IMAD.WIDE R8, R29, 0x2, R18 ;  /* 0x000000021d087825 */ /* 0x010fc600078e0212 */
[----:B------:R1:W4:Y:S04]  /*452c0*/  LDG.E.U16 R19, [R10.64] ;  /* 0x000000060a137981 */ /* 0x000328000c1e1500 */
[----:B0-----:R-:W3:Y:S04]  /*452d0*/  LDL.64 R12, [R1+0x1018] ;  /* 0x00101800010c7983 */ /* 0x001ee80000100a00 */
[----:B------:R0:W3:Y:S04]  /*452e0*/  LDG.E.U16 R20, [R8.64] ;  /* 0x0000000608147981 */ /* 0x0000e8000c1e1500 */
[----:B-1----:R-:W3:Y:S04]  /*452f0*/  LDL.64 R10, [R1+0x1020] ;  /* 0x00102000010a7983 */ /* 0x002ee80000100a00 */
[----:B--2---:R1:W-:Y:S04]  /*45300*/  STL [R1+0x4f0], R28 ;  /* 0x0004f01c01007387 */ /* 0x0043e80000100800 */
[----:B0-----:R-:W2:Y:S04]  /*45310*/  LDL.64 R8, [R1+0x1028] ;  /* 0x0010280001087983 */ /* 0x001ea80000100a00 */
[----:B------:R-:W3:Y:S04]  /*45320*/  LDL.64 R24, [R1+0xff0] ;  /* 0x000ff00001187983 */ /* 0x000ee80000100a00 */
[----:B-1----:R0:W3:Y:S04]  /*45330*/  LDG.E.U16 R28, [R14.64] ;  /* 0x000000060e1c7981 */ /* 0x0020e8000c1e1500 */
[----:B0-----:R-:W3:Y:S04]  /*45340*/  LDL.64 R14, [R1+0x1010] ;  /* 0x00101000010e7983 */ /* 0x001ee80000100a00 */
[----:B------:R-:W-:Y:S04]  /*45350*/  STL [R1+0x4dc], R27 ;  /* 0x0004dc1b01007387 */ /* 0x000fe80000100800 */
[----:B------:R0:W-:Y:S04]  /*45360*/  STL [R1+0x4e4], R26 ;  /* 0x0004e41a01007387 */ /* 0x0001e80000100800 */
[----:B0-----:R-:W3:Y:S04]  /*45370*/  LDL.64 R26, [R1+0xfe8] ;  /* 0x000fe800011a7983 */ /* 0x001ee80000100a00 */
[----:B----4-:R0:W-:Y:S01]  /*45380*/  STL [R1+0x4d8], R19 ;  /* 0x0004d81301007387 */ /* 0x0101e20000100800 */
[----:B--2---:R-:W-:-:S05]  /*45390*/  IMAD.WIDE R8, R29, 0x2, R8 ;  /* 0x000000021d087825 */ /* 0x004fca00078e0208 */
[----:B0-----:R0:W2:Y:S01]  /*453a0*/  LDG.E.U16 R19, [R8.64] ;  /* 0x0000000608137981 */ /* 0x0010a2000c1e1500 */
[----:B---3--:R-:W-:-:S04]  /*453b0*/  IMAD.WIDE R10, R29, 0x2, R10 ;  /* 0x000000021d0a7825 */ /* 0x008fc800078e020a */
[C---:B------:R-:W-:Y:S01]  /*453c0*/  IMAD.WIDE R12, R29.reuse, 0x2, R12 ;  /* 0x000000021d0c7825 */ /* 0x040fe200078e020c */
[----:B0-----:R-:W3:Y:S04]  /*453d0*/  LDL.64 R8, [R1+0x1000] ;  /* 0x0010000001087983 */ /* 0x001ee80000100a00 */
[----:B------:R0:W-:Y:S04]  /*453e0*/  STL [R1+0x4d4], R22 ;  /* 0x0004d41601007387 */ /* 0x0001e80000100800 */
[----:B0-----:R0:W2:Y:S04]  /*453f0*/  LDG.E.U16 R22, [R10.64] ;  /* 0x000000060a167981 */ /* 0x0010a8000c1e1500 */
[----:B0-----:R-:W2:Y:S04]  /*45400*/  LDL.64 R10, [R1+0xff8] ;  /* 0x000ff800010a7983 */ /* 0x001ea80000100a00 */
[----:B------:R0:W-:Y:S04]  /*45410*/  STL [R1+0x4cc], R28 ;  /* 0x0004cc1c01007387 */ /* 0x0001e80000100800 */
[----:B0-----:R0:W2:Y:S01]  /*45420*/  LDG.E.U16 R28, [R12.64] ;  /* 0x000000060c1c7981 */ /* 0x0010a2000c1e1500 */
[----:B------:R-:W-:-:S04]  /*45430*/  IMAD.WIDE R14, R29, 0x2, R14 ;  /* 0x000000021d0e7825 */ /* 0x000fc800078e020e */
[C---:B------:R-:W-:Y:S01]  /*45440*/  IMAD.WIDE R16, R29.reuse, 0x2, R16 ;  /* 0x000000021d107825 */ /* 0x040fe200078e0210 */
[----:B------:R1:W-:Y:S04]  /*45450*/  STL [R1+0x4c8], R20 ;  /* 0x0004c81401007387 */ /* 0x0003e80000100800 */
[----:B-1----:R1:W2:Y:S04]  /*45460*/  LDG.E.U16 R20, [R14.64] ;  /* 0x000000060e147981 */ /* 0x0022a8000c1e1500 */
[----:B--2---:R2:W-:Y:S04]  /*45470*/  STL [R1+0x4c4], R19 ;  /* 0x0004c41301007387 */ /* 0x0045e80000100800 */
[----:B--2---:R2:W4:Y:S01]  /*45480*/  LDG.E.U16 R19, [R16.64] ;  /* 0x0000000610137981 */ /* 0x004522000c1e1500 */
[----:B0-----:R-:W-:-:S04]  /*45490*/  IMAD.WIDE R12, R29, 0x2, R24 ;  /* 0x000000021d0c7825 */ /* 0x001fc800078e0218 */
[C---:B---3--:R-:W-:Y:S01]  /*454a0*/  IMAD.WIDE R8, R29.reuse, 0x2, R8 ;  /* 0x000000021d087825 */ /* 0x048fe200078e0208 */
[----:B--2---:R-:W2:Y:S04]  /*454b0*/  LDL.64 R16, [R1+0xfd8] ;  /* 0x000fd80001107983 */ /* 0x004ea80000100a00 */
[----:B------:R-:W3:Y:S04]  /*454c0*/  LDL.LU R25, [R1+0xc68] ;  /* 0x000c680001197983 */ /* 0x000ee80000300800 */
[----:B------:R-:W3:Y:S04]  /*454d0*/  LDL.LU R24, [R1+0xac0] ;  /* 0x000ac00001187983 */ /* 0x000ee80000300800 */
[----:B------:R0:W-:Y:S01]  /*454e0*/  STL [R1+0x4c0], R22 ;  /* 0x0004c01601007387 */ /* 0x0001e20000100800 */
[----:B------:R-:W-:-:S04]  /*454f0*/  IMAD.WIDE R10, R29, 0x2, R10 ;  /* 0x000000021d0a7825 */ /* 0x000fc800078e020a */
[----:B-1----:R-:W-:Y:S02]  /*45500*/  IMAD.WIDE R14, R29, 0x2, R26 ;  /* 0x000000021d0e7825 */ /* 0x002fe400078e021a */
[----:B------:R-:W3:Y:S04]  /*45510*/  LDG.E.U16 R11, [R10.64] ;  /* 0x000000060a0b7981 */ /* 0x000ee8000c1e1500 */
[----:B0-----:R-:W3:Y:S04]  /*45520*/  LDL.LU R22, [R1+0xac4] ;  /* 0x000ac40001167983 */ /* 0x001ee80000300800 */
[----:B------:R0:W-:Y:S04]  /*45530*/  STL [R1+0x4bc], R28 ;  /* 0x0004bc1c01007387 */ /* 0x0001e80000100800 */
[----:B------:R2:W3:Y:S04]  /*45540*/  LDG.E.U16 R27, [R12.64] ;  /* 0x000000060c1b7981 */ /* 0x0004e8000c1e1500 */
[----:B0-----:R0:W3:Y:S04]  /*45550*/  LDG.E.U16 R28, [R8.64] ;  /* 0x00000006081c7981 */ /* 0x0010e8000c1e1500 */
[----:B0-----:R-:W3:Y:S04]  /*45560*/  LDL.64 R8, [R1+0xfe0] ;  /* 0x000fe00001087983 */ /* 0x001ee80000100a00 */
[----:B------:R0:W-:Y:S04]  /*45570*/  STL [R1+0x4b8], R20 ;  /* 0x0004b81401007387 */ /* 0x0001e80000100800 */
[----:B0-----:R-:W3:Y:S04]  /*45580*/  LDL.LU R20, [R1+0xad0] ;  /* 0x000ad00001147983 */ /* 0x001ee80000300800 */
[----:B------:R-:W0:Y:S04]  /*45590*/  S2R R23, SR_TID.X ;  /* 0x0000000000177919 */ /* 0x000e280000002100 */
[----:B----4-:R1:W-:Y:S04]  /*455a0*/  STL [R1+0x4b4], R19 ;  /* 0x0004b41301007387 */ /* 0x0103e80000100800 */
[----:B-1----:R-:W4:Y:S01]  /*455b0*/  LDL.LU R19, [R1+0xad4] ;  /* 0x000ad40001137983 */ /* 0x002f220000300800 */
[----:B0-----:R-:W-:-:S05]  /*455c0*/  LOP3.LUT R21, R23, 0x1c, RZ, 0xc0, !PT ;  /* 0x0000001c17157812 */ /* 0x001fca00078ec0ff */
[----:B------:R-:W0:Y:S01]  /*455d0*/  LDS R18, [R21.X4+0x10000] ;  /* 0x0100000015127984 */ /* 0x000e220000004800 */
[----:B--2---:R-:W-:-:S03]  /*455e0*/  IMAD.WIDE R12, R29, 0x2, R16 ;  /* 0x000000021d0c7825 */ /* 0x004fc600078e0210 */
[----:B------:R-:W1:Y:S04]  /*455f0*/  S2R R26, SR_TID.X ;  /* 0x00000000001a7919 */ /* 0x000e680000002100 */
[----:B------:R2:W4:Y:S04]  /*45600*/  LDG.E.U16 R13, [R12.64] ;  /* 0x000000060c0d7981 */ /* 0x000528000c1e1500 */
[----:B---3--:R-:W-:Y:S04]  /*45610*/  STL [R1+0x4b0], R28 ;  /* 0x0004b01c01007387 */ /* 0x008fe80000100800 */
[----:B------:R3:W-:Y:S04]  /*45620*/  STL [R1+0x4ac], R11 ;  /* 0x0004ac0b01007387 */ /* 0x0007e80000100800 */
[----:B------:R0:W-:Y:S04]  /*45630*/  STL [R1+0x4a8], R27 ;  /* 0x0004a81b01007387 */ /* 0x0001e80000100800 */
[----:B------:R-:W4:Y:S01]  /*45640*/  LDL.LU R16, [R1+0xae0] ;  /* 0x000ae00001107983 */ /* 0x000f220000300800 */
[----:B---3--:R-:W-:-:S03]  /*45650*/  IMAD.WIDE R10, R29, 0x2, R8 ;  /* 0x000000021d0a7825 */ /* 0x008fc600078e0208 */
[----:B------:R3:W4:Y:S01]  /*45660*/  LDG.E.U16 R28, [R14.64] ;  /* 0x000000060e1c7981 */ /* 0x000722000c1e1500 */
[----:B------:R-:W-:-:S03]  /*45670*/  FMUL R9, R7, R24 ;  /* 0x0000001807097220 */ /* 0x000fc60000400000 */
[----:B------:R-:W2:Y:S01]  /*45680*/  S2R R24, SR_TID.X ;  /* 0x0000000000187919 */ /* 0x000ea20000002100 */
[----:B0-----:R-:W-:-:S03]  /*45690*/  FFMA R25, R7, R25, R18 ;  /* 0x0000001907197223 */ /* 0x001fc60000000012 */
[----:B------:R-:W4:Y:S04]  /*456a0*/  LDL.LU R17, [R1+0xae4] ;  /* 0x000ae40001117983 */ /* 0x000f280000300800 */
[----:B------:R0:W4:Y:S04]  /*456b0*/  LDG.E.U16 R27, [R10.64] ;  /* 0x000000060a1b7981 */ /* 0x000128000c1e1500 */
[----:B------:R-:W-:Y:S04]  /*456c0*/  STL [R1+0xc68], R25 ;  /* 0x000c681901007387 */ /* 0x000fe80000100800 */
[----:B------:R2:W-:Y:S01]  /*456d0*/  STL [R1+0x2c0], R9 ;  /* 0x0002c00901007387 */ /* 0x0005e20000100800 */
[----:B-1----:R-:W-:Y:S01]  /*456e0*/  LOP3.LUT R26, R26, 0x1c, RZ, 0xc0, !PT ;  /* 0x0000001c1a1a7812 */ /* 0x002fe200078ec0ff */
[----:B0-----:R-:W-:-:S02]  /*456f0*/  FMUL R10, R7, R22 ;  /* 0x00000016070a7220 */ /* 0x001fc40000400000 */
[----:B------:R-:W4:Y:S01]  /*45700*/  LDL.LU R11, [R1+0xaf0] ;  /* 0x000af000010b7983 */ /* 0x000f220000300800 */
[----:B------:R-:W-:-:S03]  /*45710*/  LEA.HI R26, R26, 0x8, RZ, 0x1e ;  /* 0x000000081a1a7811 */ /* 0x000fc600078ff0ff */
[----:B--2---:R-:W2:Y:S01]  /*45720*/  LDL.LU R9, [R1+0xaf4] ;  /* 0x000af40001097983 */ /* 0x004ea20000300800 */
[C---:B------:R-:W-:Y:S01]  /*45730*/  FMUL R12, R7.reuse, R20 ;  /* 0x00000014070c7220 */ /* 0x040fe20000400000 */
[----:B------:R-:W-:Y:S02]  /*45740*/  LOP3.LUT R24, R24, 0x1c, RZ, 0xc0, !PT ;  /* 0x0000001c18187812 */ /* 0x000fe400078ec0ff */
[----:B------:R-:W-:Y:S04]  /*45750*/  STL [R1+0x2c4], R10 ;  /* 0x0002c40a01007387 */ /* 0x000fe80000100800 */
[----:B------:R-:W2:Y:S04]  /*45760*/  LDL.LU R25, [R1+0xb00] ;  /* 0x000b000001197983 */ /* 0x000ea80000300800 */
[----:B------:R0:W1:Y:S04]  /*45770*/  LDS R8, [R26.X16+0x10000] ;  /* 0x010000001a087984 */ /* 0x000068000000c800 */
[----:B------:R1:W-:Y:S01]  /*45780*/  STL [R1+0x2b0], R12 ;  /* 0x0002b00c01007387 */ /* 0x0003e20000100800 */
[----:B0-----:R-:W-:Y:S01]  /*45790*/  LEA.HI R26, R24, 0x10, RZ, 0x1e ;  /* 0x00000010181a7811 */ /* 0x001fe200078ff0ff */
[----:B----4-:R-:W-:-:S05]  /*457a0*/  FMUL R10, R7, R19 ;  /* 0x00000013070a7220 */ /* 0x010fca0000400000 */
[----:B------:R-:W-:Y:S04]  /*457b0*/  STL [R1+0x2b4], R10 ;  /* 0x0002b40a01007387 */ /* 0x000fe80000100800 */
[----:B------:R-:W4:Y:S04]  /*457c0*/  LDL.LU R24, [R1+0xb04] ;  /* 0x000b040001187983 */ /* 0x000f280000300800 */
[----:B------:R-:W4:Y:S04]  /*457d0*/  LDL.LU R19, [R1+0xb10] ;  /* 0x000b100001137983 */ /* 0x000f280000300800 */
[----:B---3--:R-:W3:Y:S04]  /*457e0*/  LDL.LU R15, [R1+0xb20] ;  /* 0x000b2000010f7983 */ /* 0x008ee80000300800 */
[----:B------:R-:W3:Y:S04]  /*457f0*/  LDL.LU R18, [R1+0xb14] ;  /* 0x000b140001127983 */ /* 0x000ee80000300800 */
[----:B------:R-:W3:Y:S04]  /*45800*/  LDL.LU R14, [R1+0xb24] ;  /* 0x000b2400010e7983 */ /* 0x000ee80000300800 */
[----:B------:R-:W0:Y:S01]  /*45810*/  LDS R10, [R26.X16+0x10000] ;  /* 0x010000001a0a7984 */ /* 0x000e22000000c800 */
[----:B------:R-:W-:-:S03]  /*45820*/  FMUL R16, R7, R16 ;  /* 0x0000001007107220 */ /* 0x000fc60000400000 */
[----:B------:R-:W-:Y:S04]  /*45830*/  STL [R1+0x4a4], R28 ;  /* 0x0004a41c01007387 */ /* 0x000fe80000100800 */
[----:B------:R-:W-:Y:S04]  /*45840*/  STL [R1+0x3d30], R16 ;  /* 0x003d301001007387 */ /* 0x000fe80000100800 */
[----:B------:R-:W3:Y:S01]  /*45850*/  LDL.LU R22, [R1+0xb30] ;  /* 0x000b300001167983 */ /* 0x000ee20000300800 */
[----:B------:R-:W-:-:S03]  /*45860*/  FMUL R17, R7, R17 ;  /* 0x0000001107117220 */ /* 0x000fc60000400000 */
[----:B------:R-:W3:Y:S04]  /*45870*/  LDL.LU R20, [R1+0xb34] ;  /* 0x000b340001147983 */ /* 0x000ee80000300800 */
[----:B------:R-:W-:Y:S04]  /*45880*/  STL [R1+0x4a0], R27 ;  /* 0x0004a01b01007387 */ /* 0x000fe80000100800 */
[----:B------:R0:W-:Y:S04]  /*45890*/  STL [R1+0x3d34], R17 ;  /* 0x003d341101007387 */ /* 0x0001e80000100800 */
[----:B------:R2:W-:Y:S01]  /*458a0*/  STL [R1+0x49c], R13 ;  /* 0x00049c0d01007387 */ /* 0x0005e20000100800 */
[----:B-1----:R-:W-:-:S03]  /*458b0*/  FMUL R12, R7, R11 ;  /* 0x0000000b070c7220 */ /* 0x002fc60000400000 */
[----:B0-----:R-:W3:Y:S04]  /*458c0*/  LDL.LU R17, [R1+0xac8] ;  /* 0x000ac80001117983 */ /* 0x001ee80000300800 */
[----:B------:R-:W3:Y:S01]  /*458d0*/  LDL.LU R16, [R1+0xacc] ;  /* 0x000acc0001107983 */ /* 0x000ee20000300800 */
[----:B--2---:R-:W-:-:S03]  /*458e0*/  FMUL R13, R7, R9 ;  /* 0x00000009070d7220 */ /* 0x004fc60000400000 */
[----:B------:R-:W2:Y:S04]  /*458f0*/  LDL.LU R11, [R1+0xad8] ;  /* 0x000ad800010b7983 */ /* 0x000ea80000300800 */
[----:B------:R-:W2:Y:S01]  /*45900*/  LDL.LU R9, [R1+0xadc] ;  /* 0x000adc0001097983 */ /* 0x000ea20000300800 */
[----:B------:R-:W-:-:S05]  /*45910*/  FMUL R25, R7, R25 ;  /* 0x0000001907197220 */ /* 0x000fca0000400000 */
[----:B------:R-:W-:Y:S01]  /*45920*/  STL [R1+0x2e0], R25 ;  /* 0x0002e01901007387 */ /* 0x000fe20000100800 */
[C---:B----4-:R-:W-:Y:S02]  /*45930*/  FMUL R24, R7.reuse, R24 ;  /* 0x0000001807187220 */ /* 0x050fe40000400000 */
[----:B------:R-:W-:-:S03]  /*45940*/  FMUL R19, R7, R19 ;  /* 0x0000001307137220 */ /* 0x000fc60000400000 */
[----:B------:R-:W-:Y:S01]  /*45950*/  STL [R1+0x2e4], R24 ;  /* 0x0002e41801007387 */ /* 0x000fe20000100800 */
[C---:B---3--:R-:W-:Y:S02]  /*45960*/  FMUL R15, R7.reuse, R15 ;  /* 0x0000000f070f7220 */ /* 0x048fe40000400000 */
[C---:B------:R-:W-:Y:S01]  /*45970*/  FMUL R18, R7.reuse, R18 ;  /* 0x0000001207127220 */ /* 0x040fe20000400000 */
[----:B------:R-:W-:Y:S01]  /*45980*/  STL [R1+0x330], R19 ;  /* 0x0003301301007387 */ /* 0x000fe20000100800 */
[----:B------:R-:W-:-:S03]  /*45990*/  FMUL R14, R7, R14 ;  /* 0x0000000e070e7220 */ /* 0x000fc60000400000 */
[----:B------:R0:W-:Y:S04]  /*459a0*/  STL [R1+0x334], R18 ;  /* 0x0003341201007387 */ /* 0x0001e80000100800 */
[----:B0-----:R-:W3:Y:S04]  /*459b0*/  LDL.LU R18, [R1+0xae8] ;  /* 0x000ae80001127983 */ /* 0x001ee80000300800 */
[----:B------:R-:W-:Y:S04]  /*459c0*/  STL [R1+0x320], R15 ;  /* 0x0003200f01007387 */ /* 0x000fe80000100800 */
[----:B------:R-:W4:Y:S04]  /*459d0*/  LDL.LU R19, [R1+0xaec] ;  /* 0x000aec0001137983 */ /* 0x000f280000300800 */
[----:B------:R0:W-:Y:S04]  /*459e0*/  STL [R1+0x324], R14 ;  /* 0x0003240e01007387 */ /* 0x0001e80000100800 */
[----:B0-----:R-:W3:Y:S04]  /*459f0*/  LDL.LU R14, [R1+0xaf8] ;  /* 0x000af800010e7983 */ /* 0x001ee80000300800 */
[----:B------:R-:W4:Y:S04]  /*45a00*/  LDL.LU R15, [R1+0xafc] ;  /* 0x000afc00010f7983 */ /* 0x000f280000300800 */
[----:B------:R-:W4:Y:S01]  /*45a10*/  LDL.LU R25, [R1+0xb08] ;  /* 0x000b080001197983 */ /* 0x000f220000300800 */
[----:B------:R-:W-:-:S02]  /*45a20*/  FMUL R22, R7, R22 ;  /* 0x0000001607167220 */ /* 0x000fc40000400000 */
[----:B------:R-:W-:-:S03]  /*45a30*/  FMUL R7, R7, R20 ;  /* 0x0000001407077220 */ /* 0x000fc60000400000 */
[----:B------:R-:W-:Y:S04]  /*45a40*/  STL [R1+0x310], R22 ;  /* 0x0003101601007387 */ /* 0x000fe80000100800 */
[----:B------:R-:W4:Y:S04]  /*45a50*/  LDL.LU R24, [R1+0xb0c] ;  /* 0x000b0c0001187983 */ /* 0x000f280000300800 */
[----:B------:R0:W-:Y:S01]  /*45a60*/  STL [R1+0x314], R7 ;  /* 0x0003140701007387 */ /* 0x0001e20000100800 */
[C---:B------:R-:W-:Y:S02]  /*45a70*/  FMUL R16, R6.reuse, R16 ;  /* 0x0000001006107220 */ /* 0x040fe40000400000 */
[----:B0-----:R-:W-:-:S02]  /*45a80*/  FMUL R7, R6, R17 ;  /* 0x0000001106077220 */ /* 0x001fc40000400000 */
[----:B--2---:R-:W-:-:S03]  /*45a90*/  FMUL R11, R6, R11 ;  /* 0x0000000b060b7220 */ /* 0x004fc60000400000 */
[----:B------:R0:W-:Y:S04]  /*45aa0*/  STL [R1+0x2c8], R7 ;  /* 0x0002c80701007387 */ /* 0x0001e80000100800 */
[----:B------:R1:W-:Y:S04]  /*45ab0*/  STL [R1+0x2cc], R16 ;  /* 0x0002cc1001007387 */ /* 0x0003e80000100800 */
[----:B------:R-:W2:Y:S01]  /*45ac0*/  LDL.LU R22, [R1+0xb18] ;  /* 0x000b180001167983 */ /* 0x000ea20000300800 */
[----:B0-----:R-:W-:-:S03]  /*45ad0*/  FMUL R7, R6, R9 ;  /* 0x0000000906077220 */ /* 0x001fc60000400000 */
[----:B------:R0:W-:Y:S04]  /*45ae0*/  STL [R1+0x2b8], R11 ;  /* 0x0002b80b01007387 */ /* 0x0001e80000100800 */
[----:B------:R-:W2:Y:S04]  /*45af0*/  LDL.LU R20, [R1+0xb1c] ;  /* 0x000b1c0001147983 */ /* 0x000ea80000300800 */
[----:B------:R0:W-:Y:S04]  /*45b00*/  STL [R1+0x2bc], R7 ;  /* 0x0002bc0701007387 */ /* 0x0001e80000100800 */
[----:B------:R-:W2:Y:S04]  /*45b10*/  LDL.LU R17, [R1+0xb28] ;  /* 0x000b280001117983 */ /* 0x000ea80000300800 */
[----:B-1----:R-:W2:Y:S04]  /*45b20*/  LDL.LU R16, [R1+0xb2c] ;  /* 0x000b2c0001107983 */ /* 0x002ea80000300800 */
[----:B0-----:R-:W2:Y:S04]  /*45b30*/  LDL.LU R11, [R1+0xb38] ;  /* 0x000b3800010b7983 */ /* 0x001ea80000300800 */
[----:B------:R-:W2:Y:S01]  /*45b40*/  LDL.LU R9, [R1+0xb3c] ;  /* 0x000b3c0001097983 */ /* 0x000ea20000300800 */
[----:B---3--:R-:W-:-:S02]  /*45b50*/  FMUL R14, R6, R14 ;  /* 0x0000000e060e7220 */ /* 0x008fc40000400000 */
[----:B----4-:R-:W-:-:S05]  /*45b60*/  FMUL R15, R6, R15 ;  /* 0x0000000f060f7220 */ /* 0x010fca0000400000 */
[----:B------:R-:W-:Y:S04]  /*45b70*/  STL.64 [R1+0x3d28], R14 ;  /* 0x003d280e01007387 */ /* 0x000fe80000100a00 */
[----:B------:R0:W-:Y:S04]  /*45b80*/  STL.64 [R1+0x3d20], R12 ;  /* 0x003d200c01007387 */ /* 0x0001e80000100a00 */
[----:B------:R-:W3:Y:S01]  /*45b90*/  LDL.LU R7, [R1+0xc6c] ;  /* 0x000c6c0001077983 */ /* 0x000ee20000300800 */
[----:B0-----:R-:W-:-:S05]  /*45ba0*/  FMUL R13, R6, R25 ;  /* 0x00000019060d7220 */ /* 0x001fca0000400000 */
[----:B------:R-:W-:Y:S04]  /*45bb0*/  STL [R1+0x2e8], R13 ;  /* 0x0002e80d01007387 */ /* 0x000fe80000100800 */
[----:B------:R-:W4:Y:S01]  /*45bc0*/  LDL.64 R14, [R1+0xfd0] ;  /* 0x000fd000010e7983 */ /* 0x000f220000100a00 */
[----:B------:R-:W-:-:S05]  /*45bd0*/  FMUL R12, R6, R24 ;  /* 0x00000018060c7220 */ /* 0x000fca0000400000 */
[----:B------:R0:W-:Y:S01]  /*45be0*/  STL [R1+0x2ec], R12 ;  /* 0x0002ec0c01007387 */ /* 0x0001e20000100800 */
[----:B--2---:R-:W-:-:S03]  /*45bf0*/  FMUL R25, R6, R22 ;  /* 0x0000001606197220 */ /* 0x004fc60000400000 */
[----:B0-----:R-:W2:Y:S01]  /*45c00*/  LDL.64 R12, [R1+0xfc8] ;  /* 0x000fc800010c7983 */ /* 0x001ea20000100a00 */
[----:B------:R-:W-:-:S03]  /*45c10*/  FMUL R24, R6, R20 ;  /* 0x0000001406187220 */ /* 0x000fc60000400000 */
[----:B------:R0:W-:Y:S01]  /*45c20*/  STL [R1+0x338], R25 ;  /* 0x0003381901007387 */ /* 0x0001e20000100800 */
[----:B------:R-:W-:-:S03]  /*45c30*/  FMUL R22, R6, R17 ;  /* 0x0000001106167220 */ /* 0x000fc60000400000 */
[----:B------:R-:W-:Y:S01]  /*45c40*/  STL [R1+0x33c], R24 ;  /* 0x00033c1801007387 */ /* 0x000fe20000100800 */
[----:B------:R-:W-:-:S03]  /*45c50*/  FMUL R20, R6, R16 ;  /* 0x0000001006147220 */ /* 0x000fc60000400000 */
[----:B------:R1:W-:Y:S04]  /*45c60*/  STL [R1+0x328], R22 ;  /* 0x0003281601007387 */ /* 0x0003e80000100800 */
[----:B------:R0:W-:Y:S04]  /*45c70*/  STL [R1+0x32c], R20 ;  /* 0x00032c1401007387 */ /* 0x0001e80000100800 */
[----:B------:R-:W2:Y:S04]  /*45c80*/  LDL.LU R27, [R1+0xc70] ;  /* 0x000c7000011b7983 */ /* 0x000ea80000300800 */
[----:B------:R-:W2:Y:S04]  /*45c90*/  LDL.LU R26, [R1+0x480] ;  /* 0x00048000011a7983 */ /* 0x000ea80000300800 */
[----:B0-----:R-:W2:Y:S04]  /*45ca0*/  LDL.LU R25, [R1+0x484] ;  /* 0x0004840001197983 */ /* 0x001ea80000300800 */
[----:B-1----:R-:W2:Y:S04]  /*45cb0*/  LDL.LU R22, [R1+0xa50] ;  /* 0x000a500001167983 */ /* 0x002ea80000300800 */
[----:B------:R-:W2:Y:S01]  /*45cc0*/  LDL.LU R20, [R1+0xa54] ;  /* 0x000a540001147983 */ /* 0x000ea20000300800 */
[----:B------:R-:W-:-:S02]  /*45cd0*/  FMUL R18, R6, R18 ;  /* 0x0000001206127220 */ /* 0x000fc40000400000 */
[C---:B------:R-:W-:Y:S02]  /*45ce0*/  FMUL R19, R6.reuse, R19 ;  /* 0x0000001306137220 */ /* 0x040fe40000400000 */
[C---:B------:R-:W-:Y:S02]  /*45cf0*/  FMUL R17, R6.reuse, R11 ;  /* 0x0000000b06117220 */ /* 0x040fe40000400000 */
[C---:B------:R-:W-:Y:S01]  /*45d00*/  FMUL R16, R6.reuse, R9 ;  /* 0x0000000906107220 */ /* 0x040fe20000400000 */
[----:B------:R-:W-:Y:S04]  /*45d10*/  STL.64 [R1+0x3d40], R18 ;  /* 0x003d401201007387 */ /* 0x000fe80000100a00 */
[----:B------:R-:W-:Y:S01]  /*45d20*/  STL.64 [R1+0x3d38], R16 ;  /* 0x003d381001007387 */ /* 0x000fe20000100a00 */
[----:B---3--:R-:W-:-:S05]  /*45d30*/  FFMA R7, R6, R7, R8 ;  /* 0x0000000706077223 */ /* 0x008fca0000000008 */
[----:B------:R4:W-:Y:S02]  /*45d40*/  STL [R1+0xc6c], R7 ;  /* 0x000c6c0701007387 */ /* 0x0009e40000100800 */
[C---:B----4-:R-:W-:Y:S02]  /*45d50*/  IMAD.WIDE R6, R29.reuse, 0x2, R14 ;  /* 0x000000021d067825 */ /* 0x050fe400078e020e */
[----:B------:R-:W3:Y:S04]  /*45d60*/  LDL.LU R15, [R1+0xa60] ;  /* 0x000a6000010f7983 */ /* 0x000ee80000300800 */
[----:B------:R-:W4:Y:S04]  /*45d70*/  LDL.LU R14, [R1+0xa64] ;  /* 0x000a6400010e7983 */ /* 0x000f280000300800 */
[----:B------:R0:W4:Y:S01]  /*45d80*/  LDG.E.U16 R17, [R6.64] ;  /* 0x0000000606117981 */ /* 0x000122000c1e1500 */
[----:B--2---:R-:W-:-:S03]  /*45d90*/  IMAD.WIDE R8, R29, 0x2, R12 ;  /* 0x000000021d087825 */ /* 0x004fc600078e020c */
[----:B------:R-:W2:Y:S04]  /*45da0*/  LDL.LU R13, [R1+0xa70] ;  /* 0x000a7000010d7983 */ /* 0x000ea80000300800 */
[----:B------:R-:W2:Y:S04]  /*45db0*/  LDL.LU R12, [R1+0xa74] ;  /* 0x000a7400010c7983 */ /* 0x000ea80000300800 */
[----:B------:R1:W2:Y:S01]  /*45dc0*/  LDG.E.U16 R16, [R8.64] ;  /* 0x0000000608107981 */ /* 0x0002a2000c1e1500 */
[C---:B------:R-:W-:Y:S02]  /*45dd0*/  FFMA R27, R5.reuse, R27, R10 ;  /* 0x0000001b051b7223 */ /* 0x040fe4000000000a */
[----:B0-----:R-:W-:-:S03]  /*45de0*/  FMUL R7, R5, R26 ;  /* 0x0000001a05077220 */ /* 0x001fc60000400000 */
[----:B------:R-:W-:Y:S01]  /*45df0*/  STL [R1+0xc70], R27 ;  /* 0x000c701b01007387 */ /* 0x000fe20000100800 */
[----:B------:R-:W-:-:S03]  /*45e00*/  FMUL R6, R5, R25 ;  /* 0x0000001905067220 */ /* 0x000fc60000400000 */
[----:B------:R0:W-:Y:S04]  /*45e10*/  STL [R1+0x220], R7 ;  /* 0x0002200701007387 */ /* 0x0001e80000100800 */
[----:B------:R1:W-:Y:S01]  /*45e20*/  STL [R1+0x224], R6 ;  /* 0x0002240601007387 */ /* 0x0003e20000100800 */
[----:B0-----:R-:W-:-:S03]  /*45e30*/  FMUL R7, R5, R22 ;  /* 0x0000001605077220 */ /* 0x001fc60000400000 */
[----:B------:R-:W2:Y:S01]  /*45e40*/  LDL.LU R22, [R1+0xa80] ;  /* 0x000a800001167983 */ /* 0x000ea20000300800 */
[----:B-1----:R-:W-:-:S03]  /*45e50*/  FMUL R6, R5, R20 ;  /* 0x0000001405067220 */ /* 0x002fc60000400000 */
[----:B------:R3:W-:Y:S04]  /*45e60*/  STL [R1+0x210], R7 ;  /* 0x0002100701007387 */ /* 0x0007e80000100800 */
[----:B------:R4:W-:Y:S04]  /*45e70*/  STL [R1+0x214], R6 ;  /* 0x0002140601007387 */ /* 0x0009e80000100800 */
[----:B------:R-:W2:Y:S04]  /*45e80*/  LDL.LU R20, [R1+0xa84] ;  /* 0x000a840001147983 */ /* 0x000ea80000300800 */
[----:B------:R-:W2:Y:S04]  /*45e90*/  LDL.LU R10, [R1+0xa90] ;  /* 0x000a9000010a7983 */ /* 0x000ea80000300800 */
[----:B------:R-:W2:Y:S04]  /*45ea0*/  LDL.LU R9, [R1+0xa94] ;  /* 0x000a940001097983 */ /* 0x000ea80000300800 */
[----:B------:R-:W2:Y:S01]  /*45eb0*/  LDL.LU R19, [R1+0xaa0] ;  /* 0x000aa00001137983 */ /* 0x000ea20000300800 */
[----:B---3--:R-:W-:-:S02]  /*45ec0*/  FMUL R7, R5, R15 ;  /* 0x0000000f05077220 */ /* 0x008fc40000400000 */
[----:B----4-:R-:W-:-:S03]  /*45ed0*/  FMUL R6, R5, R14 ;  /* 0x0000000e05067220 */ /* 0x010fc60000400000 */
[----:B------:R0:W-:Y:S04]  /*45ee0*/  STL [R1+0x80], R7 ;  /* 0x0000800701007387 */ /* 0x0001e80000100800 */
[----:B------:R-:W3:Y:S04]  /*45ef0*/  LDL.LU R18, [R1+0xaa4] ;  /* 0x000aa40001127983 */ /* 0x000ee80000300800 */
[----:B------:R1:W-:Y:S04]  /*45f00*/  STL [R1+0x84], R6 ;  /* 0x0000840601007387 */ /* 0x0003e80000100800 */
[----:B0-----:R-:W4:Y:S04]  /*45f10*/  LDL.LU R7, [R1+0xab0] ;  /* 0x000ab00001077983 */ /* 0x001f280000300800 */
[----:B-1----:R-:W4:Y:S04]  /*45f20*/  LDL.LU R6, [R1+0xab4] ;  /* 0x000ab40001067983 */ /* 0x002f280000300800 */
[----:B------:R-:W0:Y:S02]  /*45f30*/  S2R R24, SR_TID.X ;  /* 0x0000000000187919 */ /* 0x000e240000002100 */
[----:B0-----:R-:W-:-:S04]  /*45f40*/  LOP3.LUT R24, R24, 0x1c, RZ, 0xc0, !PT ;  /* 0x0000001c18187812 */ /* 0x001fc800078ec0ff */
[----:B------:R-:W-:-:S05]  /*45f50*/  LEA.HI R24, R24, 0x18, RZ, 0x1e ;  /* 0x0000001818187811 */ /* 0x000fca00078ff0ff */
[----:B------:R0:W1:Y:S04]  /*45f60*/  LDS R11, [R24.X16+0x10000] ;  /* 0x01000000180b7984 */ /* 0x000068000000c800 */
[----:B0-----:R-:W0:Y:S01]  /*45f70*/  S2R R24, SR_TID.X ;  /* 0x0000000000187919 */ /* 0x001e220000002100 */
[C---:B--2---:R-:W-:Y:S02]  /*45f80*/  FMUL R13, R5.reuse, R13 ;  /* 0x0000000d050d7220 */ /* 0x044fe40000400000 */
[----:B------:R-:W-:Y:S01]  /*45f90*/  FMUL R12, R5, R12 ;  /* 0x0000000c050c7220 */ /* 0x000fe20000400000 */
[----:B------:R2:W-:Y:S04]  /*45fa0*/  STL [R1+0x498], R17 ;  /* 0x0004981101007387 */ /* 0x0005e80000100800 */
[----:B--2---:R-:W2:Y:S04]  /*45fb0*/  LDL.LU R17, [R1+0x488] ;  /* 0x0004880001117983 */ /* 0x004ea80000300800 */
[----:B------:R-:W-:Y:S01]  /*45fc0*/  STL [R1+0x40], R13 ;  /* 0x0000400d01007387 */ /* 0x000fe20000100800 */
[----:B0-----:R-:W-:-:S03]  /*45fd0*/  LOP3.LUT R24, R24, 0x1c, RZ, 0xc0, !PT ;  /* 0x0000001c18187812 */ /* 0x001fc600078ec0ff */
[----:B------:R0:W-:Y:S01]  /*45fe0*/  STL [R1+0x494], R16 ;  /* 0x0004941001007387 */ /* 0x0001e20000100800 */
[----:B------:R-:W-:-:S05]  /*45ff0*/  LEA.HI R24, R24, 0x20, RZ, 0x1e ;  /* 0x0000002018187811 */ /* 0x000fca00078ff0ff */
[----:B------:R1:W2:Y:S04]  /*46000*/  LDS R8, [R24.X16+0x10000] ;  /* 0x0100000018087984 */ /* 0x0002a8000000c800 */
[----:B0-----:R-:W2:Y:S04]  /*46010*/  LDL.LU R16, [R1+0x48c] ;  /* 0x00048c0001107983 */ /* 0x001ea80000300800 */
[----:B------:R0:W-:Y:S01]  /*46020*/  STL [R1+0x44], R12 ;  /* 0x0000440c01007387 */ /* 0x0001e20000100800 */
[----:B-1----:R-:W-:-:S03]  /*46030*/  FMUL R24, R5, R22 ;  /* 0x0000001605187220 */ /* 0x002fc60000400000 */
[----:B------:R-:W2:Y:S01]  /*46040*/  LDL.LU R15, [R1+0xa58] ;  /* 0x000a5800010f7983 */ /* 0x000ea20000300800 */
[----:B------:R-:W-:-:S03]  /*46050*/  FMUL R22, R5, R10 ;  /* 0x0000000a05167220 */ /* 0x000fc60000400000 */
[----:B------:R-:W2:Y:S04]  /*46060*/  LDL.LU R14, [R1+0xa5c] ;  /* 0x000a5c00010e7983 */ /* 0x000ea80000300800 */
[----:B------:R-:W2:Y:S01]  /*46070*/  LDL.LU R13, [R1+0xa68] ;  /* 0x000a6800010d7983 */ /* 0x000ea20000300800 */
[----:B------:R-:W-:-:S03]  /*46080*/  FMUL R25, R5, R20 ;  /* 0x0000001405197220 */ /* 0x000fc60000400000 */
[----:B0-----:R-:W2:Y:S01]  /*46090*/  LDL.LU R12, [R1+0xa6c] ;  /* 0x000a6c00010c7983 */ /* 0x001ea20000300800 */
[----:B------:R-:W-:-:S03]  /*460a0*/  FMUL R20, R5, R9 ;  /* 0x0000000905147220 */ /* 0x000fc60000400000 */
[----:B------:R-:W2:Y:S04]  /*460b0*/  LDL.LU R10, [R1+0xa78] ;  /* 0x000a7800010a7983 */ /* 0x000ea80000300800 */
[----:B------:R-:W-:Y:S04]  /*460c0*/  STL [R1+0x2d0], R22 ;  /* 0x0002d01601007387 */ /* 0x000fe80000100800 */
[----:B------:R-:W2:Y:S04]  /*460d0*/  LDL.LU R9, [R1+0xa7c] ;  /* 0x000a7c0001097983 */ /* 0x000ea80000300800 */
[----:B------:R0:W-:Y:S02]  /*460e0*/  STL [R1+0x2d4], R20 ;  /* 0x0002d41401007387 */ /* 0x0001e40000100800 */
[----:B0-----:R-:W-:-:S05]  /*460f0*/  FMUL R20, R5, R19 ;  /* 0x0000001305147220 */ /* 0x001fca0000400000 */
[----:B------:R-:W-:Y:S01]  /*46100*/  STL [R1+0x300], R20 ;  /* 0x0003001401007387 */ /* 0x000fe20000100800 */
[----:B---3--:R-:W-:-:S05]  /*46110*/  FMUL R19, R5, R18 ;  /* 0x0000001205137220 */ /* 0x008fca0000400000 */
[----:B------:R-:W-:Y:S01]  /*46120*/  STL [R1+0x304], R19 ;  /* 0x0003041301007387 */ /* 0x000fe20000100800 */
[----:B----4-:R-:W-:-:S03]  /*46130*/  FMUL R18, R5, R7 ;  /* 0x0000000705127220 */ /* 0x010fc60000400000 */
[----:B------:R-:W3:Y:S01]  /*46140*/  LDL.LU R7, [R1+0xa88] ;  /* 0x000a880001077983 */ /* 0x000ee20000300800 */
[----:B------:R-:W-:-:S03]  /*46150*/  FMUL R5, R5, R6 ;  /* 0x0000000605057220 */ /* 0x000fc60000400000 */
[----:B------:R-:W-:Y:S04]  /*46160*/  STL [R1+0x2f0], R18 ;  /* 0x0002f01201007387 */ /* 0x000fe80000100800 */
[----:B------:R-:W4:Y:S04]  /*46170*/  LDL.LU R6, [R1+0xa8c] ;  /* 0x000a8c0001067983 */ /* 0x000f280000300800 */
[----:B------:R0:W-:Y:S01]  /*46180*/  STL [R1+0x2f4], R5 ;  /* 0x0002f40501007387 */ /* 0x0001e20000100800 */
[----:B--2---:R-:W-:-:S05]  /*46190*/  FMUL R17, R4, R17 ;  /* 0x0000001104117220 */ /* 0x004fca0000400000 */
[----:B------:R-:W-:Y:S01]  /*461a0*/  STL [R1+0x228], R17 ;  /* 0x0002281101007387 */ /* 0x000fe20000100800 */
[----:B0-----:R-:W-:-:S05]  /*461b0*/  FMUL R5, R4, R16 ;  /* 0x0000001004057220 */ /* 0x001fca0000400000 */
[----:B------:R0:W-:Y:S01]  /*461c0*/  STL [R1+0x22c], R5 ;  /* 0x00022c0501007387 */ /* 0x0001e20000100800 */
[C---:B------:R-:W-:Y:S02]  /*461d0*/  FMUL R15, R4.reuse, R15 ;  /* 0x0000000f040f7220 */ /* 0x040fe40000400000 */
[----:B------:R-:W-:-:S03]  /*461e0*/  FMUL R14, R4, R14 ;  /* 0x0000000e040e7220 */ /* 0x000fc60000400000 */
[----:B------:R-:W-:Y:S01]  /*461f0*/  STL [R1+0x218], R15 ;  /* 0x0002180f01007387 */ /* 0x000fe20000100800 */
[----:B0-----:R-:W-:-:S03]  /*46200*/  FMUL R5, R4, R13 ;  /* 0x0000000d04057220 */ /* 0x001fc60000400000 */
[----:B------:R-:W-:Y:S01]  /*46210*/  STL [R1+0x21c], R14 ;  /* 0x00021c0e01007387 */ /* 0x000fe20000100800 */
[----:B------:R-:W-:-:S03]  /*46220*/  FMUL R28, R4, R12 ;  /* 0x0000000c041c7220 */ /* 0x000fc60000400000 */
[----:B------:R-:W2:Y:S01]  /*46230*/  LDL.LU R20, [R1+0xa98] ;  /* 0x000a980001147983 */ /* 0x000ea20000300800 */
[----:B------:R-:W-:-:S03]  /*46240*/  FMUL R10, R4, R10 ;  /* 0x0000000a040a7220 */ /* 0x000fc60000400000 */
[----:B------:R0:W-:Y:S04]  /*46250*/  STL [R1+0x88], R5 ;  /* 0x0000880501007387 */ /* 0x0001e80000100800 */
[----:B------:R-:W2:Y:S04]  /*46260*/  LDL.LU R19, [R1+0xa9c] ;  /* 0x000a9c0001137983 */ /* 0x000ea80000300800 */
[----:B------:R-:W-:Y:S01]  /*46270*/  STL [R1+0x3d78], R28 ;  /* 0x003d781c01007387 */ /* 0x000fe20000100800 */
[----:B0-----:R-:W-:-:S03]  /*46280*/  FMUL R5, R4, R9 ;  /* 0x0000000904057220 */ /* 0x001fc60000400000 */
[----:B------:R-:W2:Y:S04]  /*46290*/  LDL.LU R18, [R1+0xaa8] ;  /* 0x000aa80001127983 */ /* 0x000ea80000300800 */
[----:B------:R0:W-:Y:S04]  /*462a0*/  STL [R1+0x48], R10 ;  /* 0x0000480a01007387 */ /* 0x0001e80000100800 */
[----:B------:R-:W2:Y:S04]  /*462b0*/  LDL.LU R12, [R1+0xaac] ;  /* 0x000aac00010c7983 */ /* 0x000ea80000300800 */
[----:B------:R1:W-:Y:S04]  /*462c0*/  STL [R1+0x4c], R5 ;  /* 0x00004c0501007387 */ /* 0x0003e80000100800 */
[----:B0-----:R-:W2:Y:S04]  /*462d0*/  LDL.LU R10, [R1+0xab8] ;  /* 0x000ab800010a7983 */ /* 0x001ea80000300800 */
[----:B------:R-:W2:Y:S04]  /*462e0*/  LDL.LU R9, [R1+0xabc] ;  /* 0x000abc0001097983 */ /* 0x000ea80000300800 */
[----:B-1----:R-:W2:Y:S04]  /*462f0*/  LDL.LU R5, [R1+0xc74] ;  /* 0x000c740001057983 */ /* 0x002ea80000300800 */
[----:B------:R-:W2:Y:S01]  /*46300*/  LDL.64 R16, [R1+0xfb8] ;  /* 0x000fb80001107983 */ /* 0x000ea20000100a00 */
[----:B---3--:R-:W-:-:S02]  /*46310*/  FMUL R26, R4, R7 ;  /* 0x00000007041a7220 */ /* 0x008fc40000400000 */
[C---:B----4-:R-:W-:Y:S02]  /*46320*/  FMUL R27, R4.reuse, R6 ;  /* 0x00000006041b7220 */ /* 0x050fe40000400000 */
[----:B------:R-:W3:Y:S04]  /*46330*/  LDL.64 R6, [R1+0xfc0] ;  /* 0x000fc00001067983 */ /* 0x000ee80000100a00 */
[----:B------:R-:W4:Y:S04]  /*46340*/  LDL.LU R15, [R1+0xc78] ;  /* 0x000c7800010f7983 */ /* 0x000f280000300800 */
[----:B------:R-:W4:Y:S04]  /*46350*/  LDL.LU R14, [R1+0x9d0] ;  /* 0x0009d000010e7983 */ /* 0x000f280000300800 */
[----:B------:R-:W4:Y:S04]  /*46360*/  LDL.LU R13, [R1+0x9d4] ;  /* 0x0009d400010d7983 */ /* 0x000f280000300800 */
[----:B------:R-:W-:Y:S04]  /*46370*/  STL.64 [R1+0x3ca8], R26 ;  /* 0x003ca81a01007387 */ /* 0x000fe80000100a00 */
[----:B------:R-:W-:Y:S01]  /*46380*/  STL.64 [R1+0x3ca0], R24 ;  /* 0x003ca01801007387 */ /* 0x000fe20000100a00 */
[----:B--2---:R-:W-:-:S02]  /*46390*/  FMUL R22, R4, R20 ;  /* 0x0000001404167220 */ /* 0x004fc40000400000 */
[----:B------:R-:W-:-:S03]  /*463a0*/  FMUL R19, R4, R19 ;  /* 0x0000001304137220 */ /* 0x000fc60000400000 */
[----:B------:R-:W-:Y:S01]  /*463b0*/  STL [R1+0x2d8], R22 ;  /* 0x0002d81601007387 */ /* 0x000fe20000100800 */
[----:B------:R-:W-:-:S03]  /*463c0*/  FMUL R18, R4, R18 ;  /* 0x0000001204127220 */ /* 0x000fc60000400000 */
[----:B------:R-:W-:Y:S01]  /*463d0*/  STL [R1+0x2dc], R19 ;  /* 0x0002dc1301007387 */ /* 0x000fe20000100800 */
[----:B------:R-:W-:-:S03]  /*463e0*/  FMUL R12, R4, R12 ;  /* 0x0000000c040c7220 */ /* 0x000fc60000400000 */
[----:B------:R-:W-:Y:S01]  /*463f0*/  STL [R1+0x308], R18 ;  /* 0x0003081201007387 */ /* 0x000fe20000100800 */
[----:B------:R-:W-:-:S03]  /*46400*/  FMUL R10, R4, R10 ;  /* 0x0000000a040a7220 */ /* 0x000fc60000400000 */
[----:B------:R0:W-:Y:S01]  /*46410*/  STL [R1+0x30c], R12 ;  /* 0x00030c0c01007387 */ /* 0x0001e20000100800 */
[----:B------:R-:W-:-:S03]  /*46420*/  FMUL R9, R4, R9 ;  /* 0x0000000904097220 */ /* 0x000fc60000400000 */
[----:B------:R1:W-:Y:S01]  /*46430*/  STL [R1+0x2f8], R10 ;  /* 0x0002f80a01007387 */ /* 0x0003e20000100800 */
[----:B------:R-:W-:-:S03]  /*46440*/  FFMA R5, R4, R5, R11 ;  /* 0x0000000504057223 */ /* 0x000fc6000000000b */
[----:B0-----:R-:W2:Y:S04]  /*46450*/  LDL.LU R12, [R1+0x9e0] ;  /* 0x0009e000010c7983 */ /* 0x001ea80000300800 */
[----:B------:R-:W-:Y:S04]  /*46460*/  STL [R1+0x2fc], R9 ;  /* 0x0002fc0901007387 */ /* 0x000fe80000100800 */
[----:B-1----:R-:W2:Y:S04]  /*46470*/  LDL.LU R10, [R1+0x9e4] ;  /* 0x0009e400010a7983 */ /* 0x002ea80000300800 */
[----:B------:R0:W-:Y:S04]  /*46480*/  STL [R1+0xc74], R5 ;  /* 0x000c740501007387 */ /* 0x0001e80000100800 */
[----:B------:R-:W2:Y:S01]  /*46490*/  LDL.LU R19, [R1+0x9f0] ;  /* 0x0009f00001137983 */ /* 0x000ea20000300800 */
[----:B0-----:R-:W-:-:S05]  /*464a0*/  IMAD.WIDE R4, R29, 0x2, R16 ;  /* 0x000000021d047825 */ /* 0x001fca00078e0210 */
[----:B------:R0:W2:Y:S01]  /*464b0*/  LDG.E.U16 R22, [R4.64] ;  /* 0x0000000604167981 */ /* 0x0000a2000c1e1500 */
[----:B---3--:R-:W-:-:S04]  /*464c0*/  IMAD.WIDE R6, R29, 0x2, R6 ;  /* 0x000000021d067825 */ /* 0x008fc800078e0206 */
[C---:B----4-:R-:W-:Y:S01]  /*464d0*/  FFMA R15, R3.reuse, R15, R8 ;  /* 0x0000000f030f7223 */ /* 0x050fe20000000008 */
[----:B------:R1:W3:Y:S01]  /*464e0*/  LDG.E.U16 R24, [R6.64] ;  /* 0x0000000606187981 */ /* 0x0002e2000c1e1500 */
[----:B0-----:R-:W-:-:S03]  /*464f0*/  FMUL R5, R3, R14 ;  /* 0x0000000e03057220 */ /* 0x001fc60000400000 */
[----:B------:R-:W-:Y:S01]  /*46500*/  STL [R1+0xc78], R15 ;  /* 0x000c780f01007387 */ /* 0x000fe20000100800 */
[----:B------:R-:W-:-:S03]  /*46510*/  FMUL R4, R3, R13 ;  /* 0x0000000d03047220 */ /* 0x000fc60000400000 */
[----:B------:R0:W-:Y:S04]  /*46520*/  STL [R1+0x2a0], R5 ;  /* 0x0002a00501007387 */ /* 0x0001e80000100800 */
[----:B------:R-:W4:Y:S04]  /*46530*/  LDL.LU R18, [R1+0x9f4] ;  /* 0x0009f40001127983 */ /* 0x000f280000300800 */
[----:B------:R0:W-:Y:S04]  /*46540*/  STL [R1+0x2a4], R4 ;  /* 0x0002a40401007387 */ /* 0x0001e80000100800 */
[----:B------:R-:W4:Y:S04]  /*46550*/  LDL.LU R8, [R1+0xa00] ;  /* 0x000a000001087983 */ /* 0x000f280000300800 */
[----:B-1----:R-:W4:Y:S04]  /*46560*/  LDL.LU R7, [R1+0xa04] ;  /* 0x000a040001077983 */ /* 0x002f280000300800 */
[----:B0-----:R-:W4:Y:S04]  /*46570*/  LDL.LU R5, [R1+0xa10] ;  /* 0x000a100001057983 */ /* 0x001f280000300800 */
[----:B------:R-:W4:Y:S01]  /*46580*/  LDL.LU R4, [R1+0xa14] ;  /* 0x000a140001047983 */ /* 0x000f220000300800 */
[----:B--2---:R-:W-:-:S05]  /*46590*/  FMUL R11, R3, R12 ;  /* 0x0000000c030b7220 */ /* 0x004fca0000400000 */
[----:B------:R0:W-:Y:S01]  /*465a0*/  STL [R1+0x290], R11 ;  /* 0x0002900b01007387 */ /* 0x0001e20000100800 */
[----:B------:R-:W-:-:S03]  /*465b0*/  FMUL R6, R3, R10 ;  /* 0x0000000a03067220 */ /* 0x000fc60000400000 */
[----:B------:R-:W2:Y:S04]  /*465c0*/  LDL.LU R17, [R1+0xa20] ;  /* 0x000a200001117983 */ /* 0x000ea80000300800 */
[----:B------:R-:W2:Y:S04]  /*465d0*/  LDL.LU R16, [R1+0xa24] ;  /* 0x000a240001107983 */ /* 0x000ea80000300800 */
[----:B------:R-:W-:Y:S04]  /*465e0*/  STL [R1+0x294], R6 ;  /* 0x0002940601007387 */ /* 0x000fe80000100800 */
[----:B------:R-:W2:Y:S01]  /*465f0*/  LDL.LU R15, [R1+0xa30] ;  /* 0x000a3000010f7983 */ /* 0x000ea20000300800 */
[----:B------:R-:W-:-:S03]  /*46600*/  FMUL R19, R3, R19 ;  /* 0x0000001303137220 */ /* 0x000fc60000400000 */
[----:B------:R-:W2:Y:S04]  /*46610*/  LDL.LU R14, [R1+0xa34] ;  /* 0x000a3400010e7983 */ /* 0x000ea80000300800 */
[----:B------:R-:W2:Y:S04]  /*46620*/  LDL.LU R13, [R1+0xa40] ;  /* 0x000a4000010d7983 */ /* 0x000ea80000300800 */
[----:B------:R-:W2:Y:S04]  /*46630*/  LDL.LU R12, [R1+0xa44] ;  /* 0x000a4400010c7983 */ /* 0x000ea80000300800 */
[----:B0-----:R-:W2:Y:S04]  /*46640*/  LDL.LU R11, [R1+0x9d8] ;  /* 0x0009d800010b7983 */ /* 0x001ea80000300800 */
[----:B------:R-:W2:Y:S04]  /*46650*/  LDL.LU R10, [R1+0x9dc] ;  /* 0x0009dc00010a7983 */ /* 0x000ea80000300800 */
[----:B---3--:R-:W-:Y:S04]  /*46660*/  STL [R1+0x490], R24 ;  /* 0x0004901801007387 */ /* 0x008fe80000100800 */
[----:B------:R-:W-:Y:S04]  /*46670*/  STL [R1+0x48c], R22 ;  /* 0x00048c1601007387 */ /* 0x000fe80000100800 */
[----:B------:R-:W-:Y:S01]  /*46680*/  STL [R1+0x280], R19 ;  /* 0x0002801301007387 */ /* 0x000fe20000100800 */
[----:B----4-:R-:W-:-:S02]  /*46690*/  FMUL R18, R3, R18 ;  /* 0x0000001203127220 */ /* 0x010fc40000400000 */
[----:B------:R-:W-:-:S03]  /*466a0*/  FMUL R8, R3, R8 ;  /* 0x0000000803087220 */ /* 0x000fc60000400000 */
[----:B------:R-:W-:Y:S01]  /*466b0*/  STL [R1+0x284], R18 ;  /* 0x0002841201007387 */ /* 0x000fe20000100800 */
[----:B------:R-:W-:-:S03]  /*466c0*/  FMUL R7, R3, R7 ;  /* 0x0000000703077220 */ /* 0x000fc60000400000 */
[----:B------:R0:W-:Y:S01]  /*466d0*/  STL [R1+0x270], R8 ;  /* 0x0002700801007387 */ /* 0x0001e20000100800 */
[----:B------:R-:W-:-:S03]  /*466e0*/  FMUL R5, R3, R5 ;  /* 0x0000000503057220 */ /* 0x000fc60000400000 */
[----:B------:R1:W-:Y:S01]  /*466f0*/  STL [R1+0x274], R7 ;  /* 0x0002740701007387 */ /* 0x0003e20000100800 */
[----:B------:R-:W-:-:S03]  /*46700*/  FMUL R4, R3, R4 ;  /* 0x0000000403047220 */ /* 0x000fc60000400000 */
[----:B0-----:R-:W3:Y:S04]  /*46710*/  LDL.LU R8, [R1+0x9e8] ;  /* 0x0009e80001087983 */ /* 0x001ee80000300800 */
[----:B------:R0:W-:Y:S04]  /*46720*/  STL [R1+0x260], R5 ;  /* 0x0002600501007387 */ /* 0x0001e80000100800 */
[----:B-1----:R-:W4:Y:S04]  /*46730*/  LDL.LU R7, [R1+0x9ec] ;  /* 0x0009ec0001077983 */ /* 0x002f280000300800 */
[----:B------:R1:W-:Y:S04]  /*46740*/  STL [R1+0x264], R4 ;  /* 0x0002640401007387 */ /* 0x0003e80000100800 */
[----:B0-----:R-:W4:Y:S04]  /*46750*/  LDL.LU R5, [R1+0x9f8] ;  /* 0x0009f80001057983 */ /* 0x001f280000300800 */
[----:B-1----:R-:W4:Y:S01]  /*46760*/  LDL.LU R4, [R1+0x9fc] ;  /* 0x0009fc0001047983 */ /* 0x002f220000300800 */
[----:B--2---:R-:W-:-:S02]  /*46770*/  FMUL R17, R3, R17 ;  /* 0x0000001103117220 */ /* 0x004fc40000400000 */
[----:B------:R-:W-:-:S03]  /*46780*/  FMUL R16, R3, R16 ;  /* 0x0000001003107220 */ /* 0x000fc60000400000 */
[----:B------:R-:W-:Y:S01]  /*46790*/  STL [R1+0x250], R17 ;  /* 0x0002501101007387 */ /* 0x000fe20000100800 */
[----:B------:R-:W-:-:S03]  /*467a0*/  FMUL R15, R3, R15 ;  /* 0x0000000f030f7220 */ /* 0x000fc60000400000 */
[----:B------:R-:W-:Y:S01]  /*467b0*/  STL [R1+0x254], R16 ;  /* 0x0002541001007387 */ /* 0x000fe20000100800 */
[----:B------:R-:W-:-:S03]  /*467c0*/  FMUL R14, R3, R14 ;  /* 0x0000000e030e7220 */ /* 0x000fc60000400000 */
[----:B------:R0:W-:Y:S01]  /*467d0*/  STL [R1+0x240], R15 ;  /* 0x0002400f01007387 */ /* 0x0001e20000100800 */
[----:B------:R-:W-:-:S03]  /*467e0*/  FMUL R13, R3, R13 ;  /* 0x0000000d030d7220 */ /* 0x000fc60000400000 */
[----:B------:R-:W-:Y:S01]  /*467f0*/  STL [R1+0x244], R14 ;  /* 0x0002440e01007387 */ /* 0x000fe20000100800 */
[----:B------:R-:W-:-:S03]  /*46800*/  FMUL R12, R3, R12 ;  /* 0x0000000c030c7220 */ /* 0x000fc60000400000 */
[----:B------:R-:W-:Y:S01]  /*46810*/  STL [R1+0x230], R13 ;  /* 0x0002300d01007387 */ /* 0x000fe20000100800 */
[----:B------:R-:W-:-:S03]  /*46820*/  FMUL R11, R2, R11 ;  /* 0x0000000b020b7220 */ /* 0x000fc60000400000 */
[----:B------:R1:W-:Y:S01]  /*46830*/  STL [R1+0x234], R12 ;  /* 0x0002340c01007387 */ /* 0x0003e20000100800 */
[----:B------:R-:W-:-:S03]  /*46840*/  FMUL R3, R2, R10 ;  /* 0x0000000a02037220 */ /* 0x000fc60000400000 */
[----:B------:R-:W2:Y:S04]  /*46850*/  LDL.LU R19, [R1+0xa08] ;  /* 0x000a080001137983 */ /* 0x000ea80000300800 */
[----:B------:R0:W-:Y:S04]  /*46860*/  STL [R1+0x2a8], R11 ;  /* 0x0002a80b01007387 */ /* 0x0001e80000100800 */
[----:B------:R-:W2:Y:S04]  /*46870*/  LDL.LU R18, [R1+0xa0c] ;  /* 0x000a0c0001127983 */ /* 0x000ea80000300800 */
[----:B------:R3:W-:Y:S04]  /*46880*/  STL [R1+0x2ac], R3 ;  /* 0x0002ac0301007387 */ /* 0x0007e80000100800 */
[----:B0-----:R-:W2:Y:S04]  /*46890*/  LDL.LU R15, [R1+0xa18] ;  /* 0x000a1800010f7983 */ /* 0x001ea80000300800 */
[----:B-1----:R-:W2:Y:S04]  /*468a0*/  LDL.LU R12, [R1+0xa1c] ;  /* 0x000a1c00010c7983 */ /* 0x002ea80000300800 */
[----:B------:R-:W2:Y:S04]  /*468b0*/  LDL.LU R11, [R1+0xa28] ;  /* 0x000a2800010b7983 */ /* 0x000ea80000300800 */
[----:B------:R-:W2:Y:S01]  /*468c0*/  LDL.LU R10, [R1+0xa2c] ;  /* 0x000a2c00010a7983 */ /* 0x000ea20000300800 */
[----:B---3--:R-:W-:-:S05]  /*468d0*/  FMUL R3, R2, R8 ;  /* 0x0000000802037220 */ /* 0x008fca0000400000 */
[----:B------:R0:W-:Y:S01]  /*468e0*/  STL [R1+0x298], R3 ;  /* 0x0002980301007387 */ /* 0x0001e20000100800 */
[----:B----4-:R-:W-:-:S05]  /*468f0*/  FMUL R7, R2, R7 ;  /* 0x0000000702077220 */ /* 0x010fca0000400000 */
[----:B------:R1:W-:Y:S01]  /*46900*/  STL [R1+0x29c], R7 ;  /* 0x00029c0701007387 */ /* 0x0003e20000100800 */
[----:B------:R-:W-:-:S03]  /*46910*/  FMUL R5, R2, R5 ;  /* 0x0000000502057220 */ /* 0x000fc60000400000 */
[----:B------:R-:W3:Y:S01]  /*46920*/  LDL.LU R14, [R1+0xa38] ;  /* 0x000a3800010e7983 */ /* 0x000ee20000300800 */
[----:B0-----:R-:W-:-:S03]  /*46930*/  FMUL R3, R2, R4 ;  /* 0x0000000402037220 */ /* 0x001fc60000400000 */
[----:B------:R-:W-:Y:S04]  /*46940*/  STL [R1+0x288], R5 ;  /* 0x0002880501007387 */ /* 0x000fe80000100800 */
[----:B------:R-:W4:Y:S04]  /*46950*/  LDL.LU R13, [R1+0xa3c] ;  /* 0x000a3c00010d7983 */ /* 0x000f280000300800 */
[----:B------:R0:W-:Y:S04]  /*46960*/  STL [R1+0x28c], R3 ;  /* 0x00028c0301007387 */ /* 0x0001e80000100800 */
[----:B------:R-:W4:Y:S04]  /*46970*/  LDL.LU R8, [R1+0xa48] ;  /* 0x000a480001087983 */ /* 0x000f280000300800 */
[----:B-1----:R-:W4:Y:S04]  /*46980*/  LDL.LU R7, [R1+0xa4c] ;  /* 0x000a4c0001077983 */ /* 0x002f280000300800 */
[----:B0-----:R-:W4:Y:S04]  /*46990*/  LDL.LU R3, [R1+0xc7c] ;  /* 0x000c7c0001037983 */ /* 0x001f280000300800 */
[----:B------:R-:W4:Y:S04]  /*469a0*/  LDL.64 R16, [R1+0xfa8] ;  /* 0x000fa80001107983 */ /* 0x000f280000100a00 */
[----:B------:R-:W0:Y:S04]  /*469b0*/  S2R R20, SR_TID.X ;  /* 0x0000000000147919 */ /* 0x000e280000002100 */
[----:B------:R-:W4:Y:S01]  /*469c0*/  LDL.64 R4, [R1+0xfb0] ;  /* 0x000fb00001047983 */ /* 0x000f220000100a00 */
[----:B0-----:R-:W-:-:S04]  /*469d0*/  LOP3.LUT R20, R20, 0x1c, RZ, 0xc0, !PT ;  /* 0x0000001c14147812 */ /* 0x001fc800078ec0ff */
[----:B------:R-:W-:-:S05]  /*469e0*/  LEA.HI R20, R20, 0x28, RZ, 0x1e ;  /* 0x0000002814147811 */ /* 0x000fca00078ff0ff */
[----:B------:R-:W0:Y:S01]  /*469f0*/  LDS R9, [R20.X16+0x10000] ;  /* 0x0100000014097984 */ /* 0x000e22000000c800 */
[C---:B--2---:R-:W-:Y:S02]  /*46a00*/  FMUL R19, R2.reuse, R19 ;  /* 0x0000001302137220 */ /* 0x044fe40000400000 */
        /* <DEDUP_REMOVED lines=9> */
[----:B-1----:R-:W2:Y:S04]  /*46aa0*/  LDL.LU R12, [R1+0xc80] ;  /* 0x000c8000010c7983 */ /* 0x002ea80000300800 */
[----:B------:R1:W-:Y:S04]  /*46ab0*/  STL [R1+0x258], R11 ;  /* 0x0002580b01007387 */ /* 0x0003e80000100800 */
[----:B-1----:R-:W2:Y:S04]  /*46ac0*/  LDL.LU R11, [R1+0x470] ;  /* 0x00047000010b7983 */ /* 0x002ea80000300800 */
[----:B------:R1:W-:Y:S04]  /*46ad0*/  STL [R1+0x25c], R10 ;  /* 0x00025c0a01007387 */ /* 0x0003e80000100800 */
[----:B-1----:R-:W2:Y:S04]  /*46ae0*/  LDL.LU R10, [R1+0x474] ;  /* 0x00047400010a7983 */ /* 0x002ea80000300800 */
[----:B------:R-:W2:Y:S01]  /*46af0*/  LDL.LU R15, [R1+0x10] ;  /* 0x00001000010f7983 */ /* 0x000ea20000300800 */
[----:B---3--:R-:W-:-:S05]  /*46b00*/  FMUL R14, R2, R14 ;  /* 0x0000000e020e7220 */ /* 0x008fca0000400000 */
[----:B------:R-:W-:Y:S01]  /*46b10*/  STL [R1+0x248], R14 ;  /* 0x0002480e01007387 */ /* 0x000fe20000100800 */
[C---:B----4-:R-:W-:Y:S02]  /*46b20*/  FMUL R13, R2.reuse, R13 ;  /* 0x0000000d020d7220 */ /* 0x050fe40000400000 */
[----:B------:R-:W-:-:S03]  /*46b30*/  FMUL R8, R2, R8 ;  /* 0x0000000802087220 */ /* 0x000fc60000400000 */
[----:B------:R-:W-:Y:S01]  /*46b40*/  STL [R1+0x24c], R13 ;  /* 0x00024c0d01007387 */ /* 0x000fe20000100800 */
[----:B------:R-:W-:-:S03]  /*46b50*/  FMUL R7, R2, R7 ;  /* 0x0000000702077220 */ /* 0x000fc60000400000 */
[----:B------:R-:W-:Y:S01]  /*46b60*/  STL [R1+0x238], R8 ;  /* 0x0002380801007387 */ /* 0x000fe20000100800 */
[----:B0-----:R-:W-:-:S03]  /*46b70*/  FFMA R3, R2, R3, R9 ;  /* 0x0000000302037223 */ /* 0x001fc60000000009 */
[----:B------:R-:W-:Y:S04]  /*46b80*/  STL [R1+0x23c], R7 ;  /* 0x00023c0701007387 */ /* 0x000fe80000100800 */
[----:B------:R0:W-:Y:S04]  /*46b90*/  STL [R1+0xc7c], R3 ;  /* 0x000c7c0301007387 */ /* 0x0001e80000100800 */
[----:B------:R-:W1:Y:S04]  /*46ba0*/  S2R R20, SR_TID.X ;  /* 0x0000000000147919 */ /* 0x000e680000002100 */
[----:B------:R-:W3:Y:S01]  /*46bb0*/  LDL.LU R22, [R1+0x460] ;  /* 0x0004600001167983 */ /* 0x000ee20000300800 */
[----:B0-----:R-:W-:-:S03]  /*46bc0*/  IMAD.WIDE R2, R29, 0x2, R16 ;  /* 0x000000021d027825 */ /* 0x001fc600078e0210 */
[----:B------:R-:W4:Y:S04]  /*46bd0*/  LDL.LU R19, [R1+0x464] ;  /* 0x0004640001137983 */ /* 0x000f280000300800 */
[----:B------:R0:W3:Y:S01]  /*46be0*/  LDG.E.U16 R28, [R2.64] ;  /* 0x00000006021c7981 */ /* 0x0000e2000c1e1500 */
[----:B------:R-:W-:-:S03]  /*46bf0*/  IMAD.WIDE R4, R29, 0x2, R4 ;  /* 0x000000021d047825 */ /* 0x000fc600078e0204 */
[----:B------:R-:W4:Y:S04]  /*46c00*/  LDL.LU R8, [R1+0x47c] ;  /* 0x00047c0001087983 */ /* 0x000f280000300800 */
[----:B------:R0:W4:Y:S01]  /*46c10*/  LDG.E.U16 R24, [R4.64] ;  /* 0x0000000604187981 */ /* 0x000122000c1e1500 */
[----:B-1----:R-:W-:-:S04]  /*46c20*/  LOP3.LUT R20, R20, 0x1c, RZ, 0xc0, !PT ;  /* 0x0000001c14147812 */ /* 0x002fc800078ec0ff */
[----:B------:R-:W-:-:S05]  /*46c30*/  LEA.HI R20, R20, 0x30, RZ, 0x1e ;  /* 0x0000003014147811 */ /* 0x000fca00078ff0ff */
[----:B------:R-:W2:Y:S02]  /*46c40*/  LDS R6, [R20.X16+0x10000] ;  /* 0x0100000014067984 */ /* 0x000ea4000000c800 */
[C---:B--2---:R-:W-:Y:S02]  /*46c50*/  FFMA R12, R0.reuse, R12, R6 ;  /* 0x0000000c000c7223 */ /* 0x044fe40000000006 */
[C---:B0-----:R-:W-:Y:S02]  /*46c60*/  FMUL R3, R0.reuse, R11 ;  /* 0x0000000b00037220 */ /* 0x041fe40000400000 */
[----:B------:R-:W-:Y:S01]  /*46c70*/  FMUL R2, R0, R10 ;  /* 0x0000000a00027220 */ /* 0x000fe20000400000 */
[----:B---3--:R-:W-:Y:S04]  /*46c80*/  STL [R1+0x3df0], R28 ;  /* 0x003df01c01007387 */ /* 0x008fe80000100800 */
[----:B------:R-:W2:Y:S04]  /*46c90*/  LDL.LU R18, [R1+0x450] ;  /* 0x0004500001127983 */ /* 0x000ea80000300800 */
[----:B------:R0:W-:Y:S04]  /*46ca0*/  STL [R1+0xc80], R12 ;  /* 0x000c800c01007387 */ /* 0x0001e80000100800 */
[----:B------:R1:W-:Y:S04]  /*46cb0*/  STL [R1+0x90], R3 ;  /* 0x0000900301007387 */ /* 0x0003e80000100800 */
[----:B------:R-:W3:Y:S04]  /*46cc0*/  LDL.LU R17, [R1+0x454] ;  /* 0x0004540001117983 */ /* 0x000ee80000300800 */
[----:B------:R0:W-:Y:S04]  /*46cd0*/  STL [R1+0x94], R2 ;  /* 0x0000940201007387 */ /* 0x0001e80000100800 */
[----:B------:R-:W3:Y:S04]  /*46ce0*/  LDL.LU R16, [R1+0x440] ;  /* 0x0004400001107983 */ /* 0x000ee80000300800 */
[----:B------:R-:W3:Y:S04]  /*46cf0*/  LDL.LU R14, [R1+0x444] ;  /* 0x00044400010e7983 */ /* 0x000ee80000300800 */
[----:B------:R-:W3:Y:S04]  /*46d00*/  LDL.LU R13, [R1+0x430] ;  /* 0x00043000010d7983 */ /* 0x000ee80000300800 */
[----:B0-----:R-:W3:Y:S04]  /*46d10*/  LDL.LU R12, [R1+0x434] ;  /* 0x00043400010c7983 */ /* 0x001ee80000300800 */
[----:B------:R-:W3:Y:S04]  /*46d20*/  LDL.LU R11, [R1+0x9a0] ;  /* 0x0009a000010b7983 */ /* 0x000ee80000300800 */
[----:B------:R-:W3:Y:S04]  /*46d30*/  LDL.LU R10, [R1+0x9a4] ;  /* 0x0009a400010a7983 */ /* 0x000ee80000300800 */
[----:B------:R-:W3:Y:S04]  /*46d40*/  LDL.LU R9, [R1+0x9b0] ;  /* 0x0009b00001097983 */ /* 0x000ee80000300800 */
[----:B------:R-:W3:Y:S04]  /*46d50*/  LDL.LU R5, [R1+0x9b4] ;  /* 0x0009b40001057983 */ /* 0x000ee80000300800 */
[----:B------:R-:W3:Y:S04]  /*46d60*/  LDL.LU R4, [R1+0x9c0] ;  /* 0x0009c00001047983 */ /* 0x000ee80000300800 */
[----:B-1----:R-:W3:Y:S04]  /*46d70*/  LDL.LU R3, [R1+0x9c4] ;  /* 0x0009c40001037983 */ /* 0x002ee80000300800 */
[----:B------:R-:W3:Y:S04]  /*46d80*/  LDL.LU R2, [R1+0x478] ;  /* 0x0004780001027983 */ /* 0x000ee80000300800 */
[----:B------:R-:W0:Y:S02]  /*46d90*/  S2R R20, SR_TID.X ;  /* 0x0000000000147919 */ /* 0x000e240000002100 */
[----:B0-----:R-:W-:-:S04]  /*46da0*/  LOP3.LUT R20, R20, 0x1c, RZ, 0xc0, !PT ;  /* 0x0000001c14147812 */ /* 0x001fc800078ec0ff */
[----:B------:R-:W-:-:S05]  /*46db0*/  LEA.HI R20, R20, 0x38, RZ, 0x1e ;  /* 0x0000003814147811 */ /* 0x000fca00078ff0ff */
[----:B------:R0:W1:Y:S04]  /*46dc0*/  LDS R7, [R20.X16+0x10000] ;  /* 0x0100000014077984 */ /* 0x000068000000c800 */
[----:B0-----:R-:W0:Y:S01]  /*46dd0*/  S2R R20, SR_TID.X ;  /* 0x0000000000147919 */ /* 0x001e220000002100 */
[C---:B------:R-:W-:Y:S02]  /*46de0*/  FMUL R22, R0.reuse, R22 ;  /* 0x0000001600167220 */ /* 0x040fe40000400000 */
[----:B----4-:R-:W-:Y:S01]  /*46df0*/  FMUL R19, R0, R19 ;  /* 0x0000001300137220 */ /* 0x010fe20000400000 */
[----:B------:R-:W-:Y:S04]  /*46e00*/  STL [R1+0x488], R24 ;  /* 0x0004881801007387 */ /* 0x000fe80000100800 */
[----:B------:R-:W-:Y:S01]  /*46e10*/  STL [R1+0x200], R22 ;  /* 0x0002001601007387 */ /* 0x000fe20000100800 */
[----:B0-----:R-:W-:-:S04]  /*46e20*/  LOP3.LUT R20, R20, 0x1c, RZ, 0xc0, !PT ;  /* 0x0000001c14147812 */ /* 0x001fc800078ec0ff */
[----:B------:R-:W-:-:S05]  /*46e30*/  LEA.HI R20, R20, 0x40, RZ, 0x1e ;  /* 0x0000004014147811 */ /* 0x000fca00078ff0ff */
[----:B------:R0:W4:Y:S04]  /*46e40*/  LDS R6, [R20.X16+0x10000] ;  /* 0x0100000014067984 */ /* 0x000128000000c800 */
[----:B0-----:R-:W4:Y:S04]  /*46e50*/  LDL.LU R20, [R1+0x14] ;  /* 0x0000140001147983 */ /* 0x001f280000300800 */
[----:B------:R0:W-:Y:S01]  /*46e60*/  STL [R1+0x204], R19 ;  /* 0x0002041301007387 */ /* 0x0001e20000100800 */
[----:B--2---:R-:W-:-:S05]  /*46e70*/  FMUL R18, R0, R18 ;  /* 0x0000001200127220 */ /* 0x004fca0000400000 */
[----:B------:R2:W-:Y:S01]  /*46e80*/  STL [R1+0x1f0], R18 ;  /* 0x0001f01201007387 */ /* 0x0005e20000100800 */
[C---:B---3--:R-:W-:Y:S02]  /*46e90*/  FMUL R17, R0.reuse, R17 ;  /* 0x0000001100117220 */ /* 0x048fe40000400000 */
[----:B------:R-:W-:-:S03]  /*46ea0*/  FMUL R16, R0, R16 ;  /* 0x0000001000107220 */ /* 0x000fc60000400000 */
[----:B------:R3:W-:Y:S01]  /*46eb0*/  STL [R1+0x1f4], R17 ;  /* 0x0001f41101007387 */ /* 0x0007e20000100800 */
        /* <DEDUP_REMOVED lines=15> */
[----:B------:R-:W-:Y:S01]  /*46fb0*/  STL [R1+0x1b4], R5 ;  /* 0x0001b40501007387 */ /* 0x000fe20000100800 */
[----:B------:R-:W-:-:S03]  /*46fc0*/  FMUL R3, R0, R3 ;  /* 0x0000000300037220 */ /* 0x000fc60000400000 */
[----:B------:R-:W-:Y:S01]  /*46fd0*/  STL [R1+0x1a0], R4 ;  /* 0x0001a00401007387 */ /* 0x000fe20000100800 */
[C---:B------:R-:W-:Y:S02]  /*46fe0*/  FMUL R0, R15.reuse, R8 ;  /* 0x000000080f007220 */ /* 0x040fe40000400000 */
[C---:B------:R-:W-:Y:S01]  /*46ff0*/  FMUL R2, R15.reuse, R2 ;  /* 0x000000020f027220 */ /* 0x040fe20000400000 */
[----:B------:R-:W-:Y:S04]  /*47000*/  STL [R1+0x1a4], R3 ;  /* 0x0001a40301007387 */ /* 0x000fe80000100800 */
[----:B------:R-:W4:Y:S04]  /*47010*/  LDL.LU R25, [R1+0x468] ;  /* 0x0004680001197983 */ /* 0x000f280000300800 */
[----:B------:R-:W-:Y:S04]  /*47020*/  STL [R1+0x98], R2 ;  /* 0x0000980201007387 */ /* 0x000fe80000100800 */
[----:B------:R-:W4:Y:S04]  /*47030*/  LDL.LU R24, [R1+0x46c] ;  /* 0x00046c0001187983 */ /* 0x000f280000300800 */
[----:B------:R1:W-:Y:S04]  /*47040*/  STL [R1+0x9c], R0 ;  /* 0x00009c0001007387 */ /* 0x0003e80000100800 */
[----:B------:R-:W4:Y:S04]  /*47050*/  LDL.LU R22, [R1+0x458] ;  /* 0x0004580001167983 */ /* 0x000f280000300800 */
[----:B0-----:R-:W4:Y:S04]  /*47060*/  LDL.LU R19, [R1+0x45c] ;  /* 0x00045c0001137983 */ /* 0x001f280000300800 */
[----:B--2---:R-:W2:Y:S04]  /*47070*/  LDL.LU R18, [R1+0x448] ;  /* 0x0004480001127983 */ /* 0x004ea80000300800 */
[----:B---3--:R-:W3:Y:S04]  /*47080*/  LDL.LU R17, [R1+0x44c] ;  /* 0x00044c0001117983 */ /* 0x008ee80000300800 */
        /* <DEDUP_REMOVED lines=8> */
[----:B-1----:R-:W3:Y:S04]  /*47110*/  LDL.LU R0, [R1+0xc84] ;  /* 0x000c840001007983 */ /* 0x002ee80000300800 */
[----:B------:R-:W3:Y:S04]  /*47120*/  LDL.64 R4, [R1+0xfa0] ;  /* 0x000fa00001047983 */ /* 0x000ee80000100a00 */
[----:B------:R-:W3:Y:S01]  /*47130*/  LDL.64 R2, [R1+0xf98] ;  /* 0x000f980001027983 */ /* 0x000ee20000100a00 */
[----:B----4-:R-:W-:-:S02]  /*47140*/  FMUL R25, R15, R25 ;  /* 0x000000190f197220 */ /* 0x010fc40000400000 */
[----:B------:R-:W-:-:S03]  /*47150*/  FMUL R24, R15, R24 ;  /* 0x000000180f187220 */ /* 0x000fc60000400000 */
[----:B------:R-:W-:Y:S01]  /*47160*/  STL [R1+0x208], R25 ;  /* 0x0002081901007387 */ /* 0x000fe20000100800 */
[C---:B------:R-:W-:Y:S02]  /*47170*/  FMUL R22, R15.reuse, R22 ;  /* 0x000000160f167220 */ /* 0x040fe40000400000 */
[C---:B------:R-:W-:Y:S02]  /*47180*/  FMUL R19, R15.reuse, R19 ;  /* 0x000000130f137220 */ /* 0x040fe40000400000 */
[C---:B--2---:R-:W-:Y:S02]  /*47190*/  FMUL R18, R15.reuse, R18 ;  /* 0x000000120f127220 */ /* 0x044fe40000400000 */
[C---:B---3--:R-:W-:Y:S02]  /*471a0*/  FMUL R17, R15.reuse, R17 ;  /* 0x000000110f117220 */ /* 0x048fe40000400000 */
[C---:B------:R-:W-:Y:S02]  /*471b0*/  FMUL R16, R15.reuse, R16 ;  /* 0x000000100f107220 */ /* 0x040fe40000400000 */
[----:B------:R-:W-:-:S02]  /*471c0*/  FMUL R14, R15, R14 ;  /* 0x0000000e0f0e7220 */ /* 0x000fc40000400000 */
[C---:B------:R-:W-:Y:S02]  /*471d0*/  FMUL R13, R15.reuse, R13 ;  /* 0x0000000d0f0d7220 */ /* 0x040fe40000400000 */
[C---:B------:R-:W-:Y:S02]  /*471e0*/  FMUL R12, R15.reuse, R12 ;  /* 0x0000000c0f0c7220 */ /* 0x040fe40000400000 */
[C---:B------:R-:W-:Y:S02]  /*471f0*/  FMUL R11, R15.reuse, R11 ;  /* 0x0000000b0f0b7220 */ /* 0x040fe40000400000 */
[C---:B------:R-:W-:Y:S02]  /*47200*/  FMUL R10, R15.reuse, R10 ;  /* 0x0000000a0f0a7220 */ /* 0x040fe40000400000 */
[C---:B------:R-:W-:Y:S02]  /*47210*/  FMUL R9, R15.reuse, R9 ;  /* 0x000000090f097220 */ /* 0x040fe40000400000 */
[----:B------:R-:W-:-:S02]  /*47220*/  FMUL R8, R15, R8 ;  /* 0x000000080f087220 */ /* 0x000fc40000400000 */
[----:B------:R-:W-:Y:S02]  /*47230*/  FFMA R0, R15, R0, R7 ;  /* 0x000000000f007223 */ /* 0x000fe40000000007 */
[----:B------:R-:W0:Y:S04]  /*47240*/  S2R R15, SR_TID.X ;  /* 0x00000000000f7919 */ /* 0x000e280000002100 */
[----:B------:R-:W-:Y:S04]  /*47250*/  STL [R1+0x20c], R24 ;  /* 0x00020c1801007387 */ /* 0x000fe80000100800 */
[----:B------:R1:W-:Y:S04]  /*47260*/  STL [R1+0x1f8], R22 ;  /* 0x0001f81601007387 */ /* 0x0003e80000100800 */
[----:B------:R2:W-:Y:S04]  /*47270*/  STL [R1+0x1fc], R19 ;  /* 0x0001fc1301007387 */ /* 0x0005e80000100800 */
[----:B------:R3:W-:Y:S04]  /*47280*/  STL [R1+0x1e8], R18 ;  /* 0x0001e81201007387 */ /* 0x0007e80000100800 */
[----:B------:R2:W-:Y:S04]  /*47290*/  STL [R1+0x1ec], R17 ;  /* 0x0001ec1101007387 */ /* 0x0005e80000100800 */
[----:B-1----:R-:W4:Y:S04]  /*472a0*/  LDL.LU R22, [R1+0x18] ;  /* 0x0000180001167983 */ /* 0x002f280000300800 */
[----:B------:R1:W-:Y:S04]  /*472b0*/  STL [R1+0x1d8], R16 ;  /* 0x0001d81001007387 */ /* 0x0003e80000100800 */
[----:B------:R0:W-:Y:S04]  /*472c0*/  STL [R1+0x1dc], R14 ;  /* 0x0001dc0e01007387 */ /* 0x0001e80000100800 */
[----:B------:R-:W-:Y:S04]  /*472d0*/  STL [R1+0x1c8], R13 ;  /* 0x0001c80d01007387 */ /* 0x000fe80000100800 */
[----:B------:R0:W-:Y:S04]  /*472e0*/  STL [R1+0x1cc], R12 ;  /* 0x0001cc0c01007387 */ /* 0x0001e80000100800 */
[----:B------:R-:W-:Y:S04]  /*472f0*/  STL [R1+0x1b8], R11 ;  /* 0x0001b80b01007387 */ /* 0x000fe80000100800 */
[----:B------:R0:W-:Y:S04]  /*47300*/  STL [R1+0x1bc], R10 ;  /* 0x0001bc0a01007387 */ /* 0x0001e80000100800 */
[----:B------:R-:W-:Y:S04]  /*47310*/  STL [R1+0x1a8], R9 ;  /* 0x0001a80901007387 */ /* 0x000fe80000100800 */
[----:B------:R1:W-:Y:S04]  /*47320*/  STL [R1+0x1ac], R8 ;  /* 0x0001ac0801007387 */ /* 0x0003e80000100800 */
[----:B------:R-:W4:Y:S01]  /*47330*/  LDL.LU R24, [R1+0xc88] ;  /* 0x000c880001187983 */ /* 0x000f220000300800 */
[----:B0-----:R-:W-:-:S03]  /*47340*/  LOP3.LUT R15, R15, 0x1c, RZ, 0xc0, !PT ;  /* 0x0000001c0f0f7812 */ /* 0x001fc600078ec0ff */
[----:B------:R-:W-:Y:S04]  /*47350*/  STL [R1+0xc84], R0 ;  /* 0x000c840001007387 */ /* 0x000fe80000100800 */
[----:B--2---:R-:W2:Y:S04]  /*47360*/  LDL.LU R19, [R1+0x410] ;  /* 0x0004100001137983 */ /* 0x004ea80000300800 */
[----:B---3--:R-:W3:Y:S01]  /*47370*/  LDL.LU R18, [R1+0x414] ;  /* 0x0004140001127983 */ /* 0x008ee20000300800 */
[----:B------:R-:W-:-:S03]  /*47380*/  LEA.HI R15, R15, 0x48, RZ, 0x1e ;  /* 0x000000480f0f7811 */ /* 0x000fc600078ff0ff */
[----:B------:R-:W3:Y:S04]  /*47390*/  LDL.LU R17, [R1+0x400] ;  /* 0x0004000001117983 */ /* 0x000ee80000300800 */
[----:B------:R-:W3:Y:S04]  /*473a0*/  LDL.LU R7, [R1+0x404] ;  /* 0x0004040001077983 */ /* 0x000ee80000300800 */
[----:B-1----:R-:W3:Y:S04]  /*473b0*/  LDL.LU R16, [R1+0x3f0] ;  /* 0x0003f00001107983 */ /* 0x002ee80000300800 */
[----:B------:R-:W3:Y:S04]  /*473c0*/  LDL.LU R14, [R1+0x3e0] ;  /* 0x0003e000010e7983 */ /* 0x000ee80000300800 */
[----:B------:R-:W3:Y:S04]  /*473d0*/  LDL.LU R12, [R1+0x3d0] ;  /* 0x0003d000010c7983 */ /* 0x000ee80000300800 */
[----:B------:R-:W3:Y:S04]  /*473e0*/  LDL.LU R10, [R1+0x3c0] ;  /* 0x0003c000010a7983 */ /* 0x000ee80000300800 */
[----:B------:R-:W3:Y:S04]  /*473f0*/  LDL.LU R8, [R1+0x3b0] ;  /* 0x0003b00001087983 */ /* 0x000ee80000300800 */
[----:B------:R0:W1:Y:S04]  /*47400*/  LDS R0, [R15.X16+0x10000] ;  /* 0x010000000f007984 */ /* 0x000068000000c800 */
[----:B0-----:R-:W3:Y:S04]  /*47410*/  LDL.LU R15, [R1+0x3f4] ;  /* 0x0003f400010f7983 */ /* 0x001ee80000300800 */
[----:B------:R-:W3:Y:S01]  /*47420*/  LDL.LU R13, [R1+0x3e4] ;  /* 0x0003e400010d7983 */ /* 0x000ee20000300800 */
[----:B------:R-:W-:-:S03]  /*47430*/  IMAD.WIDE R4, R29, 0x2, R4 ;  /* 0x000000021d047825 */ /* 0x000fc600078e0204 */
[----:B------:R-:W3:Y:S01]  /*47440*/  LDL.LU R11, [R1+0x3d4] ;  /* 0x0003d400010b7983 */ /* 0x000ee20000300800 */
[----:B------:R-:W-:-:S03]  /*47450*/  IMAD.WIDE R2, R29, 0x2, R2 ;  /* 0x000000021d027825 */ /* 0x000fc600078e0202 */
[----:B------:R-:W3:Y:S04]  /*47460*/  LDL.LU R9, [R1+0x3c4] ;  /* 0x0003c40001097983 */ /* 0x000ee80000300800 */
[----:B------:R0:W3:Y:S04]  /*47470*/  LDG.E.U16 R26, [R4.64] ;  /* 0x00000006041a7981 */ /* 0x0000e8000c1e1500 */
[----:B------:R2:W3:Y:S04]  /*47480*/  LDG.E.U16 R25, [R2.64] ;  /* 0x0000000602197981 */ /* 0x0004e8000c1e1500 */
[----:B0-----:R-:W3:Y:S01]  /*47490*/  LDL.LU R4, [R1+0x3b4] ;  /* 0x0003b40001047983 */ /* 0x001ee20000300800 */
[----:B----4-:R-:W-:-:S02]  /*474a0*/  FFMA R24, R20, R24, R6 ;  /* 0x0000001814187223 */ /* 0x010fc40000000006 */
[----:B--2---:R-:W-:-:S03]  /*474b0*/  FMUL R3, R20, R19 ;  /* 0x0000001314037220 */ /* 0x004fc60000400000 */
[----:B------:R-:W-:Y:S01]  /*474c0*/  STL [R1+0xc88], R24 ;  /* 0x000c881801007387 */ /* 0x000fe20000100800 */
[----:B---3--:R-:W-:-:S03]  /*474d0*/  FMUL R2, R20, R18 ;  /* 0x0000001214027220 */ /* 0x008fc60000400000 */
[----:B------:R0:W-:Y:S04]  /*474e0*/  STL [R1+0x190], R3 ;  /* 0x0001900301007387 */ /* 0x0001e80000100800 */
[----:B------:R2:W-:Y:S01]  /*474f0*/  STL [R1+0x194], R2 ;  /* 0x0001940201007387 */ /* 0x0005e20000100800 */
[C---:B0-----:R-:W-:Y:S02]  /*47500*/  FMUL R3, R20.reuse, R17 ;  /* 0x0000001114037220 */ /* 0x041fe40000400000 */
[C---:B--2---:R-:W-:Y:S02]  /*47510*/  FMUL R2, R20.reuse, R7 ;  /* 0x0000000714027220 */ /* 0x044fe40000400000 */
[----:B------:R-:W2:Y:S01]  /*47520*/  LDL.LU R7, [R1+0x3a0] ;  /* 0x0003a00001077983 */ /* 0x000ea20000300800 */
[----:B------:R-:W-:-:S03]  /*47530*/  FMUL R16, R20, R16 ;  /* 0x0000001014107220 */ /* 0x000fc60000400000 */
[----:B------:R0:W-:Y:S01]  /*47540*/  STL [R1+0x180], R3 ;  /* 0x0001800301007387 */ /* 0x0001e20000100800 */
[----:B------:R-:W-:-:S03]  /*47550*/  FMUL R5, R20, R14 ;  /* 0x0000000e14057220 */ /* 0x000fc60000400000 */
[----:B------:R-:W3:Y:S04]  /*47560*/  LDL.LU R6, [R1+0x3a4] ;  /* 0x0003a40001067983 */ /* 0x000ee80000300800 */
[----:B------:R4:W-:Y:S04]  /*47570*/  STL [R1+0x184], R2 ;  /* 0x0001840201007387 */ /* 0x0009e80000100800 */
[----:B0-----:R-:W3:Y:S01]  /*47580*/  LDL.LU R3, [R1+0x418] ;  /* 0x0004180001037983 */ /* 0x001ee20000300800 */
[----:B------:R-:W-:-:S03]  /*47590*/  FMUL R12, R20, R12 ;  /* 0x0000000c140c7220 */ /* 0x000fc60000400000 */
[----:B----4-:R-:W4:Y:S01]  /*475a0*/  LDL.LU R2, [R1+0x41c] ;  /* 0x00041c0001027983 */ /* 0x010f220000300800 */
[----:B------:R-:W-:-:S03]  /*475b0*/  FMUL R15, R20, R15 ;  /* 0x0000000f140f7220 */ /* 0x000fc60000400000 */
[----:B------:R-:W-:Y:S01]  /*475c0*/  STL [R1+0x170], R16 ;  /* 0x0001701001007387 */ /* 0x000fe20000100800 */
[----:B------:R-:W-:-:S03]  /*475d0*/  FMUL R13, R20, R13 ;  /* 0x0000000d140d7220 */ /* 0x000fc60000400000 */
[----:B------:R-:W-:Y:S04]  /*475e0*/  STL [R1+0x174], R15 ;  /* 0x0001740f01007387 */ /* 0x000fe80000100800 */
[----:B------:R0:W-:Y:S01]  /*475f0*/  STL [R1+0x160], R5 ;  /* 0x0001600501007387 */ /* 0x0001e20000100800 */
[----:B------:R-:W-:-:S03]  /*47600*/  FMUL R10, R20, R10 ;  /* 0x0000000a140a7220 */ /* 0x000fc60000400000 */
[----:B------:R-:W-:Y:S01]  /*47610*/  STL [R1+0x164], R13 ;  /* 0x0001640d01007387 */ /* 0x000fe20000100800 */
[C---:B------:R-:W-:Y:S02]  /*47620*/  FMUL R9, R20.reuse, R9 ;  /* 0x0000000914097220 */ /* 0x040fe40000400000 */
[C---:B0-----:R-:W-:Y:S01]  /*47630*/  FMUL R5, R20.reuse, R11 ;  /* 0x0000000b14057220 */ /* 0x041fe20000400000 */
[----:B------:R-:W-:Y:S04]  /*47640*/  STL [R1+0x150], R12 ;  /* 0x0001500c01007387 */ /* 0x000fe80000100800 */
[----:B------:R0:W-:Y:S04]  /*47650*/  STL [R1+0x154], R5 ;  /* 0x0001540501007387 */ /* 0x0001e80000100800 */
[----:B------:R-:W-:Y:S04]  /*47660*/  STL [R1+0x480], R26 ;  /* 0x0004801a01007387 */ /* 0x000fe80000100800 */
[----:B------:R-:W-:Y:S01]  /*47670*/  STL [R1+0x47c], R25 ;  /* 0x00047c1901007387 */ /* 0x000fe20000100800 */
[----:B0-----:R-:W-:-:S03]  /*47680*/  FMUL R5, R20, R8 ;  /* 0x0000000814057220 */ /* 0x001fc60000400000 */
[----:B------:R-:W-:Y:S04]  /*47690*/  STL [R1+0x140], R10 ;  /* 0x0001400a01007387 */ /* 0x000fe80000100800 */
[----:B------:R-:W-:Y:S04]  /*476a0*/  STL [R1+0x144], R9 ;  /* 0x0001440901007387 */ /* 0x000fe80000100800 */
[----:B------:R0:W-:Y:S01]  /*476b0*/  STL [R1+0x130], R5 ;  /* 0x0001300501007387 */ /* 0x0001e20000100800 */
[----:B------:R-:W-:-:S03]  /*476c0*/  FMUL R8, R20, R4 ;  /* 0x0000000414087220 */ /* 0x000fc60000400000 */
[----:B0-----:R-:W4:Y:S04]  /*476d0*/  LDL.LU R5, [R1+0x408] ;  /* 0x0004080001057983 */ /* 0x001f280000300800 */
[----:B------:R-:W4:Y:S04]  /*476e0*/  LDL.LU R4, [R1+0x40c] ;  /* 0x00040c0001047983 */ /* 0x000f280000300800 */
[----:B------:R-:W-:Y:S01]  /*476f0*/  STL [R1+0x134], R8 ;  /* 0x0001340801007387 */ /* 0x000fe20000100800 */
[C---:B--2---:R-:W-:Y:S02]  /*47700*/  FMUL R7, R20.reuse, R7 ;  /* 0x0000000714077220 */ /* 0x044fe40000400000 */
[----:B---3--:R-:W-:-:S02]  /*47710*/  FMUL R6, R20, R6 ;  /* 0x0000000614067220 */ /* 0x008fc40000400000 */
[----:B------:R-:W2:Y:S04]  /*47720*/  LDL.LU R20, [R1+0x1c] ;  /* 0x00001c0001147983 */ /* 0x000ea80000300800 */
[----:B------:R0:W-:Y:S04]  /*47730*/  STL [R1+0x120], R7 ;  /* 0x0001200701007387 */ /* 0x0001e80000100800 */
[----:B------:R4:W-:Y:S01]  /*47740*/  STL [R1+0x124], R6 ;  /* 0x0001240601007387 */ /* 0x0009e20000100800 */
[----:B0-----:R-:W-:-:S03]  /*47750*/  FMUL R7, R22, R3 ;  /* 0x0000000316077220 */ /* 0x001fc60000400000 */
[----:B------:R-:W3:Y:S01]  /*47760*/  LDL.LU R3, [R1+0x3f8] ;  /* 0x0003f80001037983 */ /* 0x000ee20000300800 */
[----:B----4-:R-:W-:-:S03]  /*47770*/  FMUL R6, R22, R2 ;  /* 0x0000000216067220 */ /* 0x010fc60000400000 */
[----:B------:R-:W-:Y:S04]  /*47780*/  STL [R1+0x198], R7 ;  /* 0x0001980701007387 */ /* 0x000fe80000100800 */
[----:B------:R-:W4:Y:S04]  /*47790*/  LDL.LU R2, [R1+0x3fc] ;  /* 0x0003fc0001027983 */ /* 0x000f280000300800 */
[----:B------:R0:W-:Y:S04]  /*477a0*/  STL [R1+0x19c], R6 ;  /* 0x00019c0601007387 */ /* 0x0001e80000100800 */
        /* <DEDUP_REMOVED lines=9> */
[----:B------:R-:W-:-:S02]  /*47840*/  FMUL R5, R22, R5 ;  /* 0x0000000516057220 */ /* 0x000fc40000400000 */
[----:B------:R-:W-:-:S03]  /*47850*/  FMUL R4, R22, R4 ;  /* 0x0000000416047220 */ /* 0x000fc60000400000 */
[----:B------:R-:W-:Y:S04]  /*47860*/  STL [R1+0x188], R5 ;  /* 0x0001880501007387 */ /* 0x000fe80000100800 */
[----:B------:R-:W2:Y:S04]  /*47870*/  LDL.LU R10, [R1+0x3ac] ;  /* 0x0003ac00010a7983 */ /* 0x000ea80000300800 */
[----:B------:R1:W-:Y:S04]  /*47880*/  STL [R1+0x18c], R4 ;  /* 0x00018c0401007387 */ /* 0x0003e80000100800 */
[----:B------:R-:W2:Y:S04]  /*47890*/  LDL.LU R9, [R1+0xc8c] ;  /* 0x000c8c0001097983 */ /* 0x000ea80000300800 */
[----:B0-----:R-:W2:Y:S04]  /*478a0*/  LDL.64 R6, [R1+0xf90] ;  /* 0x000f900001067983 */ /* 0x001ea80000100a00 */
[----:B-1----:R-:W2:Y:S01]  /*478b0*/  LDL.64 R4, [R1+0xf88] ;  /* 0x000f880001047983 */ /* 0x002ea20000100a00 */
[----:B------:R-:W-:-:S04]  /*478c0*/  LOP3.LUT R23, R23, 0x1c, RZ, 0xc0, !PT ;  /* 0x0000001c17177812 */ /* 0x000fc800078ec0ff */
[----:B------:R-:W-:-:S05]  /*478d0*/  LEA.HI R23, R23, 0x50, RZ, 0x1e ;  /* 0x0000005017177811 */ /* 0x000fca00078ff0ff */
[----:B------:R4:W0:Y:S01]  /*478e0*/  LDS R8, [R23.X16+0x10000] ;  /* 0x0100000017087984 */ /* 0x000822000000c800 */
[C---:B---3--:R-:W-:Y:S02]  /*478f0*/  FMUL R24, R22.reuse, R3 ;  /* 0x0000000316187220 */ /* 0x048fe40000400000 */
[C---:B----4-:R-:W-:Y:S02]  /*47900*/  FMUL R23, R22.reuse, R2 ;  /* 0x0000000216177220 */ /* 0x050fe40000400000 */
[----:B------:R-:W3:Y:S04]  /*47910*/  LDL.64 R2, [R1+0xf80] ;  /* 0x000f800001027983 */ /* 0x000ee80000100a00 */
[----:B------:R2:W-:Y:S04]  /*47920*/  STL [R1+0x178], R24 ;  /* 0x0001781801007387 */ /* 0x0005e80000100800 */
[----:B------:R1:W-:Y:S01]  /*47930*/  STL [R1+0x17c], R23 ;  /* 0x00017c1701007387 */ /* 0x0003e20000100800 */
[----:B--2---:R-:W-:-:S02]  /*47940*/  FMUL R24, R22, R19 ;  /* 0x0000001316187220 */ /* 0x004fc40000400000 */
[C---:B------:R-:W-:Y:S02]  /*47950*/  FMUL R19, R22.reuse, R17 ;  /* 0x0000001116137220 */ /* 0x040fe40000400000 */
[C---:B-1----:R-:W-:Y:S02]  /*47960*/  FMUL R23, R22.reuse, R18 ;  /* 0x0000001216177220 */ /* 0x042fe40000400000 */
[C---:B------:R-:W-:Y:S01]  /*47970*/  FMUL R18, R22.reuse, R16 ;  /* 0x0000001016127220 */ /* 0x040fe20000400000 */
[----:B------:R-:W-:Y:S01]  /*47980*/  STL [R1+0x168], R24 ;  /* 0x0001681801007387 */ /* 0x000fe20000100800 */
[----:B------:R-:W-:-:S03]  /*47990*/  FMUL R17, R22, R15 ;  /* 0x0000000f16117220 */ /* 0x000fc60000400000 */
[----:B------:R1:W-:Y:S01]  /*479a0*/  STL [R1+0x16c], R23 ;  /* 0x00016c1701007387 */ /* 0x0003e20000100800 */
[----:B------:R-:W-:-:S03]  /*479b0*/  FMUL R16, R22, R14 ;  /* 0x0000000e16107220 */ /* 0x000fc60000400000 */
[----:B------:R-:W-:Y:S01]  /*479c0*/  STL [R1+0x158], R19 ;  /* 0x0001581301007387 */ /* 0x000fe20000100800 */
[----:B------:R-:W-:-:S03]  /*479d0*/  FMUL R15, R22, R13 ;  /* 0x0000000d160f7220 */ /* 0x000fc60000400000 */
[----:B------:R2:W-:Y:S01]  /*479e0*/  STL [R1+0x15c], R18 ;  /* 0x00015c1201007387 */ /* 0x0005e20000100800 */
[----:B------:R-:W-:-:S03]  /*479f0*/  FMUL R14, R22, R12 ;  /* 0x0000000c160e7220 */ /* 0x000fc60000400000 */
[----:B------:R4:W-:Y:S01]  /*47a00*/  STL [R1+0x148], R17 ;  /* 0x0001481101007387 */ /* 0x0009e20000100800 */
[----:B------:R-:W-:-:S03]  /*47a10*/  FMUL R11, R22, R11 ;  /* 0x0000000b160b7220 */ /* 0x000fc60000400000 */
[----:B------:R0:W-:Y:S04]  /*47a20*/  STL [R1+0x14c], R16 ;  /* 0x00014c1001007387 */ /* 0x0001e80000100800 */
[----:B------:R-:W3:Y:S04]  /*47a30*/  LDL.64 R12, [R1+0xf78] ;  /* 0x000f7800010c7983 */ /* 0x000ee80000100a00 */
[----:B------:R-:W-:Y:S01]  /*47a40*/  STL [R1+0x138], R15 ;  /* 0x0001380f01007387 */ /* 0x000fe20000100800 */
[----:B------:R-:W-:-:S03]  /*47a50*/  FMUL R10, R22, R10 ;  /* 0x0000000a160a7220 */ /* 0x000fc60000400000 */
[----:B-1----:R-:W3:Y:S04]  /*47a60*/  LDL.LU R23, [R1+0x20] ;  /* 0x0000200001177983 */ /* 0x002ee80000300800 */
[----:B------:R-:W-:Y:S01]  /*47a70*/  STL [R1+0x13c], R14 ;  /* 0x00013c0e01007387 */ /* 0x000fe20000100800 */
[----:B------:R-:W-:-:S03]  /*47a80*/  FFMA R9, R22, R9, R0 ;  /* 0x0000000916097223 */ /* 0x000fc60000000000 */
[----:B------:R1:W-:Y:S04]  /*47a90*/  STL [R1+0x128], R11 ;  /* 0x0001280b01007387 */ /* 0x0003e80000100800 */
[----:B------:R0:W-:Y:S04]  /*47aa0*/  STL [R1+0x12c], R10 ;  /* 0x00012c0a01007387 */ /* 0x0001e80000100800 */
[----:B--2---:R-:W2:Y:S04]  /*47ab0*/  LDL.64 R18, [R1+0xf70] ;  /* 0x000f700001127983 */ /* 0x004ea80000100a00 */
[----:B------:R1:W-:Y:S04]  /*47ac0*/  STL [R1+0xc8c], R9 ;  /* 0x000c8c0901007387 */ /* 0x0003e80000100800 */
[----:B----4-:R-:W4:Y:S04]  /*47ad0*/  LDL.LU R17, [R1+0xc90] ;  /* 0x000c900001117983 */ /* 0x010f280000300800 */
[----:B0-----:R-:W4:Y:S01]  /*47ae0*/  LDL.LU R16, [R1+0x990] ;  /* 0x0009900001107983 */ /* 0x001f220000300800 */
[----:B------:R-:W-:-:S03]  /*47af0*/  IMAD.WIDE R6, R29, 0x2, R6 ;  /* 0x000000021d067825 */ /* 0x000fc600078e0206 */
[----:B-1----:R-:W4:Y:S04]  /*47b00*/  LDL.LU R11, [R1+0x994] ;  /* 0x00099400010b7983 */ /* 0x002f280000300800 */
[----:B------:R-:W4:Y:S04]  /*47b10*/  LDL.LU R10, [R1+0x980] ;  /* 0x00098000010a7983 */ /* 0x000f280000300800 */
[----:B------:R-:W4:Y:S01]  /*47b20*/  LDL.LU R9, [R1+0x984] ;  /* 0x0009840001097983 */ /* 0x000f220000300800 */
[----:B------:R-:W-:-:S03]  /*47b30*/  IMAD.WIDE R4, R29, 0x2, R4 ;  /* 0x000000021d047825 */ /* 0x000fc600078e0204 */
[----:B------:R0:W4:Y:S04]  /*47b40*/  LDG.E.U16 R25, [R6.64] ;  /* 0x0000000606197981 */ /* 0x000128000c1e1500 */
[----:B------:R1:W4:Y:S04]  /*47b50*/  LDG.E.U16 R24, [R4.64] ;  /* 0x0000000604187981 */ /* 0x000328000c1e1500 */
[----:B------:R-:W4:Y:S04]  /*47b60*/  LDL.LU R15, [R1+0x970] ;  /* 0x00097000010f7983 */ /* 0x000f280000300800 */
[----:B------:R-:W4:Y:S01]  /*47b70*/  LDL.LU R14, [R1+0x974] ;  /* 0x00097400010e7983 */ /* 0x000f220000300800 */
[----:B---3--:R-:W-:-:S05]  /*47b80*/  IMAD.WIDE R2, R29, 0x2, R2 ;  /* 0x000000021d027825 */ /* 0x008fca00078e0202 */
[----:B------:R2:W3:Y:S01]  /*47b90*/  LDG.E.U16 R22, [R2.64] ;  /* 0x0000000602167981 */ /* 0x0004e2000c1e1500 */
[----:B-1----:R-:W-:-:S03]  /*47ba0*/  IMAD.WIDE R4, R29, 0x2, R12 ;  /* 0x000000021d047825 */ /* 0x002fc600078e020c */
[----:B------:R-:W3:Y:S04]  /*47bb0*/  LDL.LU R13, [R1+0x960] ;  /* 0x00096000010d7983 */ /* 0x000ee80000300800 */
[----:B------:R-:W3:Y:S04]  /*47bc0*/  LDL.LU R12, [R1+0x964] ;  /* 0x00096400010c7983 */ /* 0x000ee80000300800 */
[----:B0-----:R-:W3:Y:S04]  /*47bd0*/  LDL.LU R7, [R1+0x950] ;  /* 0x0009500001077983 */ /* 0x001ee80000300800 */
[----:B------:R-:W3:Y:S01]  /*47be0*/  LDL.LU R6, [R1+0x954] ;  /* 0x0009540001067983 */ /* 0x000ee20000300800 */
[----:B--2---:R-:W-:-:S03]  /*47bf0*/  IMAD.WIDE R2, R29, 0x2, R18 ;  /* 0x000000021d027825 */ /* 0x004fc600078e0212 */
[----:B------:R0:W2:Y:S04]  /*47c00*/  LDG.E.U16 R19, [R4.64] ;  /* 0x0000000604137981 */ /* 0x0000a8000c1e1500 */
[----:B------:R1:W2:Y:S01]  /*47c10*/  LDG.E.U16 R18, [R2.64] ;  /* 0x0000000602127981 */ /* 0x0002a2000c1e1500 */
[----:B----4-:R-:W-:-:S03]  /*47c20*/  FFMA R17, R20, R17, R8 ;  /* 0x0000001114117223 */ /* 0x010fc60000000008 */
[----:B0-----:R-:W4:Y:S01]  /*47c30*/  LDL.LU R5, [R1+0x940] ;  /* 0x0009400001057983 */ /* 0x001f220000300800 */
[C---:B-1----:R-:W-:Y:S02]  /*47c40*/  FMUL R3, R20.reuse, R16 ;  /* 0x0000001014037220 */ /* 0x042fe40000400000 */
[C---:B------:R-:W-:Y:S01]  /*47c50*/  FMUL R2, R20.reuse, R11 ;  /* 0x0000000b14027220 */ /* 0x040fe20000400000 */
[----:B------:R-:W-:Y:S04]  /*47c60*/  STL [R1+0xc90], R17 ;  /* 0x000c901101007387 */ /* 0x000fe80000100800 */
[----:B------:R0:W-:Y:S04]  /*47c70*/  STL [R1+0x110], R3 ;  /* 0x0001100301007387 */ /* 0x0001e80000100800 */
[----:B------:R-:W4:Y:S04]  /*47c80*/  LDL.LU R4, [R1+0x944] ;  /* 0x0009440001047983 */ /* 0x000f280000300800 */
[----:B------:R1:W-:Y:S01]  /*47c90*/  STL [R1+0x114], R2 ;  /* 0x0001140201007387 */ /* 0x0003e20000100800 */
[----:B0-----:R-:W-:-:S03]  /*47ca0*/  FMUL R3, R20, R10 ;  /* 0x0000000a14037220 */ /* 0x001fc60000400000 */
[----:B------:R-:W4:Y:S04]  /*47cb0*/  LDL.LU R11, [R1+0x930] ;  /* 0x00093000010b7983 */ /* 0x000f280000300800 */
[----:B------:R-:W-:Y:S01]  /*47cc0*/  STL [R1+0x478], R25 ;  /* 0x0004781901007387 */ /* 0x000fe20000100800 */
[----:B-1----:R-:W-:-:S03]  /*47cd0*/  FMUL R2, R20, R9 ;  /* 0x0000000914027220 */ /* 0x002fc60000400000 */
[----:B------:R0:W-:Y:S04]  /*47ce0*/  STL [R1+0x100], R3 ;  /* 0x0001000301007387 */ /* 0x0001e80000100800 */
[----:B------:R-:W4:Y:S04]  /*47cf0*/  LDL.LU R10, [R1+0x934] ;  /* 0x00093400010a7983 */ /* 0x000f280000300800 */
[----:B------:R1:W-:Y:S04]  /*47d00*/  STL [R1+0x104], R2 ;  /* 0x0001040201007387 */ /* 0x0003e80000100800 */
[----:B------:R-:W4:Y:S04]  /*47d10*/  LDL.LU R9, [R1+0x420] ;  /* 0x0004200001097983 */ /* 0x000f280000300800 */
[----:B------:R-:W4:Y:S04]  /*47d20*/  LDL.LU R8, [R1+0x424] ;  /* 0x0004240001087983 */ /* 0x000f280000300800 */
[----:B------:R-:W-:Y:S04]  /*47d30*/  STL [R1+0x474], R24 ;  /* 0x0004741801007387 */ /* 0x000fe80000100800 */
[----:B0-----:R-:W4:Y:S04]  /*47d40*/  LDL.LU R3, [R1+0x998] ;  /* 0x0009980001037983 */ /* 0x001f280000300800 */
[----:B-1----:R-:W4:Y:S01]  /*47d50*/  LDL.LU R2, [R1+0x99c] ;  /* 0x00099c0001027983 */ /* 0x002f220000300800 */
[----:B------:R-:W-:-:S02]  /*47d60*/  FMUL R17, R20, R15 ;  /* 0x0000000f14117220 */ /* 0x000fc40000400000 */
[C---:B------:R-:W-:Y:S01]  /*47d70*/  FMUL R16, R20.reuse, R14 ;  /* 0x0000000e14107220 */ /* 0x040fe20000400000 */
[----:B---3--:R-:W-:Y:S04]  /*47d80*/  STL [R1+0x470], R22 ;  /* 0x0004701601007387 */ /* 0x008fe80000100800 */
[----:B------:R-:W-:Y:S04]  /*47d90*/  STL [R1+0xf0], R17 ;  /* 0x0000f01101007387 */ /* 0x000fe80000100800 */
[----:B------:R-:W-:Y:S01]  /*47da0*/  STL [R1+0xf4], R16 ;  /* 0x0000f41001007387 */ /* 0x000fe20000100800 */
[----:B------:R-:W-:-:S02]  /*47db0*/  FMUL R15, R20, R13 ;  /* 0x0000000d140f7220 */ /* 0x000fc40000400000 */
[----:B------:R-:W-:-:S03]  /*47dc0*/  FMUL R14, R20, R12 ;  /* 0x0000000c140e7220 */ /* 0x000fc60000400000 */
[----:B------:R-:W-:Y:S01]  /*47dd0*/  STL [R1+0xe0], R15 ;  /* 0x0000e00f01007387 */ /* 0x000fe20000100800 */
[----:B------:R-:W-:-:S03]  /*47de0*/  FMUL R13, R20, R7 ;  /* 0x00000007140d7220 */ /* 0x000fc60000400000 */
[----:B------:R-:W-:Y:S01]  /*47df0*/  STL [R1+0xe4], R14 ;  /* 0x0000e40e01007387 */ /* 0x000fe20000100800 */
[----:B------:R-:W-:-:S03]  /*47e00*/  FMUL R12, R20, R6 ;  /* 0x00000006140c7220 */ /* 0x000fc60000400000 */
[----:B------:R-:W3:Y:S04]  /*47e10*/  LDL.LU R7, [R1+0x988] ;  /* 0x0009880001077983 */ /* 0x000ee80000300800 */
[----:B--2---:R-:W-:Y:S04]  /*47e20*/  STL [R1+0x46c], R19 ;  /* 0x00046c1301007387 */ /* 0x004fe80000100800 */
[----:B------:R4:W-:Y:S04]  /*47e30*/  STL [R1+0xd0], R13 ;  /* 0x0000d00d01007387 */ /* 0x0009e80000100800 */
[----:B------:R-:W-:Y:S04]  /*47e40*/  STL [R1+0x468], R18 ;  /* 0x0004681201007387 */ /* 0x000fe80000100800 */
[----:B------:R-:W2:Y:S01]  /*47e50*/  LDL.LU R6, [R1+0x98c] ;  /* 0x00098c0001067983 */ /* 0x000ea20000300800 */
[----:B----4-:R-:W-:-:S03]  /*47e60*/  FMUL R13, R20, R5 ;  /* 0x00000005140d7220 */ /* 0x010fc60000400000 */
[----:B------:R0:W-:Y:S04]  /*47e70*/  STL [R1+0xd4], R12 ;  /* 0x0000d40c01007387 */ /* 0x0001e80000100800 */
[----:B------:R-:W4:Y:S01]  /*47e80*/  LDL.LU R5, [R1+0x978] ;  /* 0x0009780001057983 */ /* 0x000f220000300800 */
[----:B0-----:R-:W-:-:S03]  /*47e90*/  FMUL R12, R20, R4 ;  /* 0x00000004140c7220 */ /* 0x001fc60000400000 */
[----:B------:R0:W-:Y:S04]  /*47ea0*/  STL [R1+0xc0], R13 ;  /* 0x0000c00d01007387 */ /* 0x0001e80000100800 */
[----:B------:R-:W4:Y:S04]  /*47eb0*/  LDL.LU R4, [R1+0x97c] ;  /* 0x00097c0001047983 */ /* 0x000f280000300800 */
[----:B------:R1:W-:Y:S01]  /*47ec0*/  STL [R1+0xc4], R12 ;  /* 0x0000c40c01007387 */ /* 0x0003e20000100800 */
[C---:B0-----:R-:W-:Y:S02]  /*47ed0*/  FMUL R13, R20.reuse, R11 ;  /* 0x0000000b140d7220 */ /* 0x041fe40000400000 */
[----:B-1----:R-:W-:-:S03]  /*47ee0*/  FMUL R12, R20, R10 ;  /* 0x0000000a140c7220 */ /* 0x002fc60000400000 */
[----:B------:R-:W-:Y:S01]  /*47ef0*/  STL [R1+0xb0], R13 ;  /* 0x0000b00d01007387 */ /* 0x000fe20000100800 */
[----:B------:R-:W-:-:S03]  /*47f00*/  FMUL R11, R20, R9 ;  /* 0x00000009140b7220 */ /* 0x000fc60000400000 */
[----:B------:R-:W-:Y:S01]  /*47f10*/  STL [R1+0xb4], R12 ;  /* 0x0000b40c01007387 */ /* 0x000fe20000100800 */
[----:B------:R-:W-:-:S03]  /*47f20*/  FMUL R10, R20, R8 ;  /* 0x00000008140a7220 */ /* 0x000fc60000400000 */
[----:B------:R-:W-:Y:S04]  /*47f30*/  STL [R1+0xa0], R11 ;  /* 0x0000a00b01007387 */ /* 0x000fe80000100800 */
[----:B------:R-:W-:Y:S01]  /*47f40*/  STL [R1+0xa4], R10 ;  /* 0x0000a40a01007387 */ /* 0x000fe20000100800 */
[----:B------:R-:W-:-:S03]  /*47f50*/  FMUL R9, R23, R3 ;  /* 0x0000000317097220 */ /* 0x000fc60000400000 */
[----:B------:R-:W4:Y:S01]  /*47f60*/  LDL.LU R3, [R1+0x968] ;  /* 0x0009680001037983 */ /* 0x000f220000300800 */
[----:B------:R-:W-:-:S03]  /*47f70*/  FMUL R8, R23, R2 ;  /* 0x0000000217087220 */ /* 0x000fc60000400000 */
[----:B------:R0:W-:Y:S04]  /*47f80*/  STL [R1+0x118], R9 ;  /* 0x0001180901007387 */ /* 0x0001e80000100800 */
[----:B------:R-:W4:Y:S04]  /*47f90*/  LDL.LU R2, [R1+0x96c] ;  /* 0x00096c0001027983 */ /* 0x000f280000300800 */
[----:B------:R1:W-:Y:S04]  /*47fa0*/  STL [R1+0x11c], R8 ;  /* 0x00011c0801007387 */ /* 0x0003e80000100800 */
[----:B------:R-:W4:Y:S04]  /*47fb0*/  LDL.LU R15, [R1+0x958] ;  /* 0x00095800010f7983 */ /* 0x000f280000300800 */
[----:B------:R-:W4:Y:S04]  /*47fc0*/  LDL.LU R14, [R1+0x95c] ;  /* 0x00095c00010e7983 */ /* 0x000f280000300800 */
[----:B0-----:R-:W4:Y:S04]  /*47fd0*/  LDL.LU R9, [R1+0x948] ;  /* 0x0009480001097983 */ /* 0x001f280000300800 */
[----:B-1----:R-:W4:Y:S04]  /*47fe0*/  LDL.LU R8, [R1+0x94c] ;  /* 0x00094c0001087983 */ /* 0x002f280000300800 */
[----:B------:R-:W4:Y:S01]  /*47ff0*/  LDL.LU R16, [R1+0x938] ;  /* 0x0009380001107983 */ /* 0x000f220000300800 */
[----:B---3--:R-:W-:-:S05]  /*48000*/  FMUL R7, R23, R7 ;  /* 0x0000000717077220 */ /* 0x008fca0000400000 */
[----:B------:R-:W-:Y:S04]  /*48010*/  STL [R1+0x108], R7 ;  /* 0x0001080701007387 */ /* 0x000fe80000100800 */
[----:B------:R-:W3:Y:S01]  /*48020*/  LDL.LU R13, [R1+0x93c] ;  /* 0x00093c00010d7983 */ /* 0x000ee20000300800 */
[----:B--2---:R-:W-:-:S05]  /*48030*/  FMUL R6, R23, R6 ;  /* 0x0000000617067220 */ /* 0x004fca0000400000 */
[----:B------:R0:W-:Y:S01]  /*48040*/  STL [R1+0x10c], R6 ;  /* 0x00010c0601007387 */ /* 0x0001e20000100800 */
[----:B----4-:R-:W-:-:S03]  /*48050*/  FMUL R5, R23, R5 ;  /* 0x0000000517057220 */ /* 0x010fc60000400000 */
[----:B------:R-:W2:Y:S04]  /*48060*/  LDL.LU R12, [R1+0x428] ;  /* 0x00042800010c7983 */ /* 0x000ea80000300800 */
[----:B------:R-:W-:Y:S04]  /*48070*/  STL [R1+0xf8], R5 ;  /* 0x0000f80501007387 */ /* 0x000fe80000100800 */
[----:B------:R-:W4:Y:S01]  /*48080*/  LDL.LU R11, [R1+0x42c] ;  /* 0x00042c00010b7983 */ /* 0x000f220000300800 */
[----:B------:R-:W-:-:S05]  /*48090*/  FMUL R4, R23, R4 ;  /* 0x0000000417047220 */ /* 0x000fca0000400000 */
[----:B------:R1:W-:Y:S04]  /*480a0*/  STL [R1+0xfc], R4 ;  /* 0x0000fc0401007387 */ /* 0x0003e80000100800 */
[----:B------:R-:W4:Y:S04]  /*480b0*/  LDL.LU R10, [R1+0xc94] ;  /* 0x000c9400010a7983 */ /* 0x000f280000300800 */
[----:B0-----:R-:W4:Y:S04]  /*480c0*/  LDL.64 R6, [R1+0xf68] ;  /* 0x000f680001067983 */ /* 0x001f280000100a00 */
[----:B-1----:R-:W4:Y:S01]  /*480d0*/  LDL.64 R4, [R1+0xf60] ;  /* 0x000f600001047983 */ /* 0x002f220000100a00 */
[----:B------:R-:W-:-:S02]  /*480e0*/  FMUL R17, R23, R3 ;  /* 0x0000000317117220 */ /* 0x000fc40000400000 */
[C---:B------:R-:W-:Y:S02]  /*480f0*/  FMUL R18, R23.reuse, R2 ;  /* 0x0000000217127220 */ /* 0x040fe40000400000 */
[----:B------:R-:W4:Y:S04]  /*48100*/  LDL.64 R2, [R1+0xf58] ;  /* 0x000f580001027983 */ /* 0x000f280000100a00 */
[----:B------:R0:W-:Y:S04]  /*48110*/  STL [R1+0xe8], R17 ;  /* 0x0000e81101007387 */ /* 0x0001e80000100800 */
[----:B------:R-:W-:Y:S01]  /*48120*/  STL [R1+0xec], R18 ;  /* 0x0000ec1201007387 */ /* 0x000fe20000100800 */
[----:B0-----:R-:W-:-:S02]  /*48130*/  FMUL R17, R23, R15 ;  /* 0x0000000f17117220 */ /* 0x001fc40000400000 */
[C---:B------:R-:W-:Y:S02]  /*48140*/  FMUL R15, R23.reuse, R14 ;  /* 0x0000000e170f7220 */ /* 0x040fe40000400000 */
[C---:B------:R-:W-:Y:S01]  /*48150*/  FMUL R14, R23.reuse, R9 ;  /* 0x00000009170e7220 */ /* 0x040fe20000400000 */
[----:B------:R0:W-:Y:S04]  /*48160*/  STL [R1+0xd8], R17 ;  /* 0x0000d81101007387 */ /* 0x0001e80000100800 */
[----:B------:R-:W-:Y:S01]  /*48170*/  STL [R1+0xdc], R15 ;  /* 0x0000dc0f01007387 */ /* 0x000fe20000100800 */
[----:B0-----:R-:W-:-:S03]  /*48180*/  FMUL R17, R23, R8 ;  /* 0x0000000817117220 */ /* 0x001fc60000400000 */
[----:B------:R-:W4:Y:S01]  /*48190*/  LDL.64 R8, [R1+0xf50] ;  /* 0x000f500001087983 */ /* 0x000f220000100a00 */
[----:B------:R-:W-:-:S05]  /*481a0*/  LEA.HI R21, R21, 0x58, RZ, 0x1e ;  /* 0x0000005815157811 */ /* 0x000fca00078ff0ff */
[----:B------:R-:W0:Y:S01]  /*481b0*/  LDS R0, [R21.X16+0x10000] ;  /* 0x0100000015007984 */ /* 0x000e22000000c800 */
[----:B------:R-:W-:-:S03]  /*481c0*/  FMUL R16, R23, R16 ;  /* 0x0000001017107220 */ /* 0x000fc60000400000 */
[----:B------:R1:W-:Y:S04]  /*481d0*/  STL [R1+0xc8], R14 ;  /* 0x0000c80e01007387 */ /* 0x0003e80000100800 */
[----:B-1----:R-:W4:Y:S04]  /*481e0*/  LDL.64 R14, [R1+0xf48] ;  /* 0x000f4800010e7983 */ /* 0x002f280000100a00 */
[----:B------:R-:W-:Y:S04]  /*481f0*/  STL [R1+0xcc], R17 ;  /* 0x0000cc1101007387 */ /* 0x000fe80000100800 */
[----:B------:R-:W4:Y:S04]  /*48200*/  LDL.64 R18, [R1+0xf40] ;  /* 0x000f400001127983 */ /* 0x000f280000100a00 */
[----:B------:R-:W-:Y:S01]  /*48210*/  STL [R1+0xb8], R16 ;  /* 0x0000b81001007387 */ /* 0x000fe20000100800 */
[----:B---3--:R-:W-:-:S05]  /*48220*/  FMUL R13, R23, R13 ;  /* 0x0000000d170d7220 */ /* 0x008fca0000400000 */
[----:B------:R-:W-:Y:S01]  /*48230*/  STL [R1+0xbc], R13 ;  /* 0x0000bc0d01007387 */ /* 0x000fe20000100800 */
[C---:B--2---:R-:W-:Y:S02]  /*48240*/  FMUL R12, R23.reuse, R12 ;  /* 0x0000000c170c7220 */ /* 0x044fe40000400000 */
[----:B----4-:R-:W-:-:S03]  /*48250*/  FMUL R11, R23, R11 ;  /* 0x0000000b170b7220 */ /* 0x010fc60000400000 */
[----:B------:R1:W-:Y:S04]  /*48260*/  STL [R1+0xa8], R12 ;  /* 0x0000a80c01007387 */ /* 0x0003e80000100800 */
[----:B------:R-:W-:Y:S01]  /*48270*/  STL [R1+0xac], R11 ;  /* 0x0000ac0b01007387 */ /* 0x000fe20000100800 */
[----:B0-----:R-:W-:-:S03]  /*48280*/  FFMA R10, R23, R10, R0 ;  /* 0x0000000a170a7223 */ /* 0x001fc60000000000 */
[----:B-1----:R-:W2:Y:S01]  /*48290*/  LDL.64 R12, [R1+0xf38] ;  /* 0x000f3800010c7983 */ /* 0x002ea20000100a00 */
[----:B------:R-:W-:-:S03]  /*482a0*/  IMAD.WIDE R6, R29, 0x2, R6 ;  /* 0x000000021d067825 */ /* 0x000fc600078e0206 */
[----:B------:R0:W-:Y:S04]  /*482b0*/  STL [R1+0xc94], R10 ;  /* 0x000c940a01007387 */ /* 0x0001e80000100800 */
[----:B------:R-:W3:Y:S04]  /*482c0*/  LDL.64 R16, [R1+0xf28] ;  /* 0x000f280001107983 */ /* 0x000ee80000100a00 */
[----:B------:R1:W4:Y:S04]  /*482d0*/  LDG.E.U16 R27, [R6.64] ;  /* 0x00000006061b7981 */ /* 0x000328000c1e1500 */
[----:B0-----:R-:W4:Y:S01]  /*482e0*/  LDL.64 R10, [R1+0xf30] ;  /* 0x000f3000010a7983 */ /* 0x001f220000100a00 */
[----:B-1----:R-:W-:-:S03]  /*482f0*/  IMAD.WIDE R6, R29, 0x2, R8 ;  /* 0x000000021d067825 */ /* 0x002fc600078e0208 */
[----:B------:R-:W4:Y:S01]  /*48300*/  LDL.64 R8, [R1+0xf20] ;  /* 0x000f200001087983 */ /* 0x000f220000100a00 */
[----:B------:R-:W-:-:S03]  /*48310*/  IMAD.WIDE R4, R29, 0x2, R4 ;  /* 0x000000021d047825 */ /* 0x000fc600078e0204 */
[----:B------:R2:W4:Y:S01]  /*48320*/  LDG.E.U16 R22, [R6.64] ;  /* 0x0000000606167981 */ /* 0x000522000c1e1500 */
[----:B------:R-:W-:-:S03]  /*48330*/  IMAD.WIDE R2, R29, 0x2, R2 ;  /* 0x000000021d027825 */ /* 0x000fc600078e0202 */
[----:B------:R0:W4:Y:S04]  /*48340*/  LDG.E.U16 R24, [R4.64] ;  /* 0x0000000604187981 */ /* 0x000128000c1e1500 */
[----:B------:R1:W4:Y:S01]  /*48350*/  LDG.E.U16 R25, [R2.64] ;  /* 0x0000000602197981 */ /* 0x000322000c1e1500 */
[----:B0-----:R-:W-:-:S03]  /*48360*/  IMAD.WIDE R4, R29, 0x2, R14 ;  /* 0x000000021d047825 */ /* 0x001fc600078e020e */
[----:B------:R-:W4:Y:S04]  /*48370*/  LDL.64 R14, [R1+0xee0] ;  /* 0x000ee000010e7983 */ /* 0x000f280000100a00 */
[----:B------:R4:W4:Y:S01]  /*48380*/  LDG.E.U16 R20, [R4.64] ;  /* 0x0000000604147981 */ /* 0x000922000c1e1500 */
[----:B-1----:R-:W-:-:S03]  /*48390*/  IMAD.WIDE R2, R29, 0x2, R18 ;  /* 0x000000021d027825 */ /* 0x002fc600078e0212 */
[----:B------:R-:W4:Y:S04]  /*483a0*/  LDL.64 R18, [R1+0xea0] ;  /* 0x000ea00001127983 */ /* 0x000f280000100a00 */
[----:B------:R3:W4:Y:S01]  /*483b0*/  LDG.E.U16 R21, [R2.64] ;  /* 0x0000000602157981 */ /* 0x000722000c1e1500 */
[----:B--2---:R-:W-:-:S03]  /*483c0*/  IMAD.WIDE R6, R29, 0x2, R12 ;  /* 0x000000021d067825 */ /* 0x004fc600078e020c */
[----:B------:R-:W2:Y:S04]  /*483d0*/  LDL.64 R12, [R1+0xe60] ;  /* 0x000e6000010c7983 */ /* 0x000ea80000100a00 */
[----:B------:R0:W2:Y:S01]  /*483e0*/  LDG.E.U16 R23, [R6.64] ;  /* 0x0000000606177981 */ /* 0x0000a2000c1e1500 */
[----:B---3--:R-:W-:-:S03]  /*483f0*/  IMAD.WIDE R2, R29, 0x2, R16 ;  /* 0x000000021d027825 */ /* 0x008fc600078e0210 */
[----:B------:R-:W3:Y:S04]  /*48400*/  LDL.64 R16, [R1+0xde0] ;  /* 0x000de00001107983 */ /* 0x000ee80000100a00 */
[----:B------:R1:W3:Y:S01]  /*48410*/  LDG.E.U16 R28, [R2.64] ;  /* 0x00000006021c7981 */ /* 0x0002e2000c1e1500 */
[----:B----4-:R-:W-:-:S03]  /*48420*/  IMAD.WIDE R4, R29, 0x2, R10 ;  /* 0x000000021d047825 */ /* 0x010fc600078e020a */
[----:B------:R-:W4:Y:S04]  /*48430*/  LDL.64 R10, [R1+0xe20] ;  /* 0x000e2000010a7983 */ /* 0x000f280000100a00 */
[----:B------:R0:W4:Y:S02]  /*48440*/  LDG.E.U16 R0, [R4.64] ;  /* 0x0000000604007981 */ /* 0x000124000c1e1500 */
[C---:B0-----:R-:W-:Y:S02]  /*48450*/  IMAD.WIDE R6, R29.reuse, 0x2, R8 ;  /* 0x000000021d067825 */ /* 0x041fe400078e0208 */
[----:B------:R-:W4:Y:S04]  /*48460*/  LDL.64 R8, [R1+0xda0] ;  /* 0x000da00001087983 */ /* 0x000f280000100a00 */
[----:B------:R2:W4:Y:S01]  /*48470*/  LDG.E.U16 R26, [R6.64] ;  /* 0x00000006061a7981 */ /* 0x000522000c1e1500 */
[----:B------:R-:W-:-:S03]  /*48480*/  IMAD.WIDE R4, R29, 0x2, R14 ;  /* 0x000000021d047825 */ /* 0x000fc600078e020e */
[----:B------:R-:W4:Y:S01]  /*48490*/  LDL.64 R14, [R1+0xd60] ;  /* 0x000d6000010e7983 */ /* 0x000f220000100a00 */
[----:B-1----:R-:W-:-:S03]  /*484a0*/  IMAD.WIDE R2, R29, 0x2, R18 ;  /* 0x000000021d027825 */ /* 0x002fc600078e0212 */
[----:B------:R-:W4:Y:S04]  /*484b0*/  LDL.64 R18, [R1+0xd20] ;  /* 0x000d200001127983 */ /* 0x000f280000100a00 */
[----:B------:R0:W-:Y:S04]  /*484c0*/  STL [R1+0x464], R27 ;  /* 0x0004641b01007387 */ /* 0x0001e80000100800 */
[----:B------:R1:W-:Y:S04]  /*484d0*/  STL [R1+0x460], R24 ;  /* 0x0004601801007387 */ /* 0x0003e80000100800 */
[----:B0-----:R4:W4:Y:S04]  /*484e0*/  LDG.E.U16 R27, [R4.64] ;  /* 0x00000006041b7981 */ /* 0x001928000c1e1500 */
[----:B-1----:R3:W4:Y:S01]  /*484f0*/  LDG.E.U16 R24, [R2.64] ;  /* 0x0000000602187981 */ /* 0x002722000c1e1500 */
[----:B--2---:R-:W-:-:S03]  /*48500*/  IMAD.WIDE R6, R29, 0x2, R12 ;  /* 0x000000021d067825 */ /* 0x004fc600078e020c */
[----:B------:R-:W2:Y:S04]  /*48510*/  LDL.64 R12, [R1+0xf18] ;  /* 0x000f1800010c7983 */ /* 0x000ea80000100a00 */
[----:B------:R0:W-:Y:S01]  /*48520*/  STL [R1+0x45c], R25 ;  /* 0x00045c1901007387 */ /* 0x0001e20000100800 */
[----:B---3--:R-:W-:-:S03]  /*48530*/  IMAD.WIDE R2, R29, 0x2, R16 ;  /* 0x000000021d027825 */ /* 0x008fc600078e0210 */
[----:B------:R-:W3:Y:S01]  /*48540*/  LDL.64 R16, [R1+0xe98] ;  /* 0x000e980001107983 */ /* 0x000ee20000100a00 */
[----:B----4-:R-:W-:-:S03]  /*48550*/  IMAD.WIDE R4, R29, 0x2, R10 ;  /* 0x000000021d047825 */ /* 0x010fc600078e020a */
[----:B0-----:R0:W4:Y:S04]  /*48560*/  LDG.E.U16 R25, [R6.64] ;  /* 0x0000000606197981 */ /* 0x001128000c1e1500 */
[----:B------:R-:W4:Y:S04]  /*48570*/  LDL.64 R10, [R1+0xed8] ;  /* 0x000ed800010a7983 */ /* 0x000f280000100a00 */
[----:B------:R1:W-:Y:S04]  /*48580*/  STL [R1+0x458], R22 ;  /* 0x0004581601007387 */ /* 0x0003e80000100800 */
[----:B------:R0:W-:Y:S04]  /*48590*/  STL [R1+0x454], R20 ;  /* 0x0004541401007387 */ /* 0x0001e80000100800 */
[----:B-1----:R1:W4:Y:S04]  /*485a0*/  LDG.E.U16 R22, [R4.64] ;  /* 0x0000000604167981 */ /* 0x002328000c1e1500 */
[----:B0-----:R0:W4:Y:S01]  /*485b0*/  LDG.E.U16 R20, [R2.64] ;  /* 0x0000000602147981 */ /* 0x001122000c1e1500 */
[----:B------:R-:W-:-:S03]  /*485c0*/  IMAD.WIDE R6, R29, 0x2, R8 ;  /* 0x000000021d067825 */ /* 0x000fc600078e0208 */
[----:B------:R-:W4:Y:S04]  /*485d0*/  LDL.64 R8, [R1+0xe58] ;  /* 0x000e580001087983 */ /* 0x000f280000100a00 */
[----:B------:R0:W-:Y:S04]  /*485e0*/  STL [R1+0x450], R21 ;  /* 0x0004501501007387 */ /* 0x0001e80000100800 */
[----:B0-----:R2:W4:Y:S01]  /*485f0*/  LDG.E.U16 R21, [R6.64] ;  /* 0x0000000606157981 */ /* 0x001522000c1e1500 */
[----:B-1----:R-:W-:-:S03]  /*48600*/  IMAD.WIDE R4, R29, 0x2, R14 ;  /* 0x000000021d047825 */ /* 0x002fc600078e020e */
[----:B------:R-:W4:Y:S01]  /*48610*/  LDL.64 R14, [R1+0xe18] ;  /* 0x000e1800010e7983 */ /* 0x000f220000100a00 */
[----:B------:R-:W-:-:S03]  /*48620*/  IMAD.WIDE R2, R29, 0x2, R18 ;  /* 0x000000021d027825 */ /* 0x000fc600078e0212 */
        /* <DEDUP_REMOVED lines=9> */
[----:B------:R-:W3:Y:S04]  /*486c0*/  LDL.64 R16, [R1+0xd18] ;  /* 0x000d180001107983 */ /* 0x000ee80000100a00 */
[----:B0-----:R0:W3:Y:S01]  /*486d0*/  LDG.E.U16 R28, [R6.64] ;  /* 0x00000006061c7981 */ /* 0x0010e2000c1e1500 */
[----:B----4-:R-:W-:-:S03]  /*486e0*/  IMAD.WIDE R4, R29, 0x2, R10 ;  /* 0x000000021d047825 */ /* 0x010fc600078e020a */
        /* <DEDUP_REMOVED lines=58> */
[----:B------:R-:W4:Y:S04]  /*48a90*/  LDL.64 R14, [R1+0xe08] ;  /* 0x000e0800010e7983 */ /* 0x000f280000100a00 */
[----:B------:R-:W-:Y:S04]  /*48aa0*/  STL [R1+0x400], R21 ;  /* 0x0004001501007387 */ /* 0x000fe80000100800 */
[----:B------:R0:W-:Y:S01]  /*48ab0*/  STL [R1+0x404], R20 ;  /* 0x0004041401007387 */ /* 0x0001e20000100800 */
[----:B------:R-:W-:-:S03]  /*48ac0*/  IMAD.WIDE R2, R29, 0x2, R18 ;  /* 0x000000021d027825 */ /* 0x000fc600078e0212 */
[----:B0-----:R-:W4:Y:S04]  /*48ad0*/  LDL.64 R20, [R1+0xdc8] ;  /* 0x000dc80001147983 */ /* 0x001f280000100a00 */
[----:B------:R0:W-:Y:S04]  /*48ae0*/  STL [R1+0x3fc], R23 ;  /* 0x0003fc1701007387 */ /* 0x0001e80000100800 */
[----:B------:R1:W-:Y:S04]  /*48af0*/  STL [R1+0x3f8], R0 ;  /* 0x0003f80001007387 */ /* 0x0003e80000100800 */
[----:B------:R-:W4:Y:S04]  /*48b00*/  LDL.64 R18, [R1+0xd08] ;  /* 0x000d080001127983 */ /* 0x000f280000100a00 */
[----:B0-----:R4:W4:Y:S04]  /*48b10*/  LDG.E.U16 R23, [R4.64] ;  /* 0x0000000604177981 */ /* 0x001928000c1e1500 */
[----:B-1----:R3:W4:Y:S01]  /*48b20*/  LDG.E.U16 R0, [R2.64] ;  /* 0x0000000602007981 */ /* 0x002722000c1e1500 */
[----:B--2---:R-:W-:-:S03]  /*48b30*/  IMAD.WIDE R6, R29, 0x2, R12 ;  /* 0x000000021d067825 */ /* 0x004fc600078e020c */
[----:B------:R-:W2:Y:S01]  /*48b40*/  LDL.64 R12, [R1+0xd88] ;  /* 0x000d8800010c7983 */ /* 0x000ea20000100a00 */
[----:B---3--:R-:W-:-:S04]  /*48b50*/  IMAD.WIDE R2, R29, 0x2, R16 ;  /* 0x000000021d027825 */ /* 0x008fc800078e0210 */
[C---:B----4-:R-:W-:Y:S02]  /*48b60*/  IMAD.WIDE R4, R29.reuse, 0x2, R10 ;  /* 0x000000021d047825 */ /* 0x050fe400078e020a */
[----:B------:R-:W3:Y:S04]  /*48b70*/  LDL.64 R10, [R1+0xd48] ;  /* 0x000d4800010a7983 */ /* 0x000ee80000100a00 */
[----:B------:R0:W-:Y:S04]  /*48b80*/  STL [R1+0x3f4], R28 ;  /* 0x0003f41c01007387 */ /* 0x0001e80000100800 */
[----:B------:R1:W-:Y:S04]  /*48b90*/  STL [R1+0x3f0], R26 ;  /* 0x0003f01a01007387 */ /* 0x0003e80000100800 */
[----:B------:R4:W-:Y:S04]  /*48ba0*/  STL [R1+0x3ec], R27 ;  /* 0x0003ec1b01007387 */ /* 0x0009e80000100800 */
[----:B0-----:R0:W3:Y:S04]  /*48bb0*/  LDG.E.U16 R28, [R6.64] ;  /* 0x00000006061c7981 */ /* 0x0010e8000c1e1500 */
[----:B------:R-:W3:Y:S04]  /*48bc0*/  LDL.64 R16, [R1+0xec0] ;  /* 0x000ec00001107983 */ /* 0x000ee80000100a00 */
[----:B-1----:R1:W3:Y:S04]  /*48bd0*/  LDG.E.U16 R26, [R4.64] ;  /* 0x00000006041a7981 */ /* 0x0022e8000c1e1500 */
[----:B----4-:R4:W3:Y:S01]  /*48be0*/  LDG.E.U16 R27, [R2.64] ;  /* 0x00000006021b7981 */ /* 0x0108e2000c1e1500 */
[----:B0-----:R-:W-:-:S03]  /*48bf0*/  IMAD.WIDE R6, R29, 0x2, R8 ;  /* 0x000000021d067825 */ /* 0x001fc600078e0208 */
[----:B------:R-:W3:Y:S01]  /*48c00*/  LDL.64 R8, [R1+0xf00] ;  /* 0x000f000001087983 */ /* 0x000ee20000100a00 */
[----:B-1----:R-:W-:-:S03]  /*48c10*/  IMAD.WIDE R4, R29, 0x2, R14 ;  /* 0x000000021d047825 */ /* 0x002fc600078e020e */
[----:B------:R-:W3:Y:S04]  /*48c20*/  LDL.64 R14, [R1+0xe80] ;  /* 0x000e8000010e7983 */ /* 0x000ee80000100a00 */
[----:B------:R0:W-:Y:S04]  /*48c30*/  STL [R1+0x3e8], R24 ;  /* 0x0003e81801007387 */ /* 0x0001e80000100800 */
[----:B------:R1:W-:Y:S04]  /*48c40*/  STL [R1+0x3e4], R25 ;  /* 0x0003e41901007387 */ /* 0x0003e80000100800 */
[----:B------:R4:W-:Y:S02]  /*48c50*/  STL [R1+0x3e0], R22 ;  /* 0x0003e01601007387 */ /* 0x0009e40000100800 */
[----:B----4-:R-:W-:-:S02]  /*48c60*/  IMAD.WIDE R2, R29, 0x2, R20 ;  /* 0x000000021d027825 */ /* 0x010fc400078e0214 */
[----:B0-----:R2:W4:Y:S04]  /*48c70*/  LDG.E.U16 R24, [R6.64] ;  /* 0x0000000606187981 */ /* 0x001528000c1e1500 */
[----:B-1----:R3:W4:Y:S04]  /*48c80*/  LDG.E.U16 R25, [R4.64] ;  /* 0x0000000604197981 */ /* 0x002728000c1e1500 */
[----:B------:R0:W4:Y:S02]  /*48c90*/  LDG.E.U16 R22, [R2.64] ;  /* 0x0000000602167981 */ /* 0x000124000c1e1500 */
[----:B0-----:R-:W-:-:S04]  /*48ca0*/  IMAD.WIDE R2, R29, 0x2, R18 ;  /* 0x000000021d027825 */ /* 0x001fc800078e0212 */
[C---:B--2---:R-:W-:Y:S02]  /*48cb0*/  IMAD.WIDE R6, R29.reuse, 0x2, R12 ;  /* 0x000000021d067825 */ /* 0x044fe400078e020c */
[----:B------:R-:W2:Y:S02]  /*48cc0*/  LDL.64 R12, [R1+0xe40] ;  /* 0x000e4000010c7983 */ /* 0x000ea40000100a00 */
[C---:B---3--:R-:W-:Y:S02]  /*48cd0*/  IMAD.WIDE R4, R29.reuse, 0x2, R10 ;  /* 0x000000021d047825 */ /* 0x048fe400078e020a */
[----:B------:R-:W3:Y:S04]  /*48ce0*/  LDL.64 R10, [R1+0xe00] ;  /* 0x000e0000010a7983 */ /* 0x000ee80000100a00 */
[----:B------:R0:W-:Y:S04]  /*48cf0*/  STL [R1+0x3dc], R23 ;  /* 0x0003dc1701007387 */ /* 0x0001e80000100800 */
[----:B------:R-:W3:Y:S04]  /*48d00*/  LDL.64 R18, [R1+0xdc0] ;  /* 0x000dc00001127983 */ /* 0x000ee80000100a00 */
[----:B------:R1:W-:Y:S04]  /*48d10*/  STL [R1+0x3d8], R0 ;  /* 0x0003d80001007387 */ /* 0x0003e80000100800 */
[----:B0-----:R0:W3:Y:S04]  /*48d20*/  LDG.E.U16 R23, [R6.64] ;  /* 0x0000000606177981 */ /* 0x0010e8000c1e1500 */
[----:B------:R0:W-:Y:S04]  /*48d30*/  STL [R1+0x3d4], R28 ;  /* 0x0003d41c01007387 */ /* 0x0001e80000100800 */
[----:B-1----:R1:W3:Y:S04]  /*48d40*/  LDG.E.U16 R0, [R4.64] ;  /* 0x0000000604007981 */ /* 0x0022e8000c1e1500 */
[----:B0-----:R0:W3:Y:S01]  /*48d50*/  LDG.E.U16 R28, [R2.64] ;  /* 0x00000006021c7981 */ /* 0x0010e2000c1e1500 */
[----:B-1----:R-:W-:-:S03]  /*48d60*/  IMAD.WIDE R4, R29, 0x2, R16 ;  /* 0x000000021d047825 */ /* 0x002fc600078e0210 */
[----:B------:R-:W3:Y:S01]  /*48d70*/  LDL.64 R16, [R1+0xd40] ;  /* 0x000d400001107983 */ /* 0x000ee20000100a00 */
[----:B------:R-:W-:-:S03]  /*48d80*/  IMAD.WIDE R6, R29, 0x2, R8 ;  /* 0x000000021d067825 */ /* 0x000fc600078e0208 */
[----:B------:R-:W3:Y:S04]  /*48d90*/  LDL.64 R8, [R1+0xd80] ;  /* 0x000d800001087983 */ /* 0x000ee80000100a00 */
[----:B------:R1:W-:Y:S04]  /*48da0*/  STL [R1+0x3d0], R26 ;  /* 0x0003d01a01007387 */ /* 0x0003e80000100800 */
[----:B------:R-:W3:Y:S04]  /*48db0*/  LDL.64 R20, [R1+0xd00] ;  /* 0x000d000001147983 */ /* 0x000ee80000100a00 */
[----:B------:R0:W-:Y:S04]  /*48dc0*/  STL [R1+0x3cc], R27 ;  /* 0x0003cc1b01007387 */ /* 0x0001e80000100800 */
[----:B-1----:R2:W3:Y:S01]  /*48dd0*/  LDG.E.U16 R26, [R6.64] ;  /* 0x00000006061a7981 */ /* 0x0024e2000c1e1500 */
[----:B0-----:R-:W-:-:S03]  /*48de0*/  IMAD.WIDE R2, R29, 0x2, R14 ;  /* 0x000000021d027825 */ /* 0x001fc600078e020e */
[----:B------:R3:W3:Y:S04]  /*48df0*/  LDG.E.U16 R27, [R4.64] ;  /* 0x00000006041b7981 */ /* 0x0006e8000c1e1500 */
[----:B----4-:R0:W-:Y:S04]  /*48e00*/  STL [R1+0x3c8], R24 ;  /* 0x0003c81801007387 */ /* 0x0101e80000100800 */
[----:B------:R-:W4:Y:S04]  /*48e10*/  LDL.64 R14, [R1+0xef8] ;  /* 0x000ef800010e7983 */ /* 0x000f280000100a00 */
[----:B0-----:R0:W4:Y:S01]  /*48e20*/  LDG.E.U16 R24, [R2.64] ;  /* 0x0000000602187981 */ /* 0x001122000c1e1500 */
[----:B--2---:R-:W-:-:S03]  /*48e30*/  IMAD.WIDE R6, R29, 0x2, R12 ;  /* 0x000000021d067825 */ /* 0x004fc600078e020c */
[----:B------:R-:W2:Y:S01]  /*48e40*/  LDL.64 R12, [R1+0xeb8] ;  /* 0x000eb800010c7983 */ /* 0x000ea20000100a00 */
[----:B---3--:R-:W-:-:S03]  /*48e50*/  IMAD.WIDE R4, R29, 0x2, R10 ;  /* 0x000000021d047825 */ /* 0x008fc600078e020a */
[----:B------:R-:W3:Y:S04]  /*48e60*/  LDL.64 R10, [R1+0xe78] ;  /* 0x000e7800010a7983 */ /* 0x000ee80000100a00 */
[----:B------:R1:W-:Y:S01]  /*48e70*/  STL [R1+0x3c4], R25 ;  /* 0x0003c41901007387 */ /* 0x0003e20000100800 */
[----:B0-----:R-:W-:-:S03]  /*48e80*/  IMAD.WIDE R2, R29, 0x2, R18 ;  /* 0x000000021d027825 */ /* 0x001fc600078e0212 */
[----:B------:R0:W-:Y:S04]  /*48e90*/  STL [R1+0x3c0], R22 ;  /* 0x0003c01601007387 */ /* 0x0001e80000100800 */
[----:B-1----:R1:W3:Y:S04]  /*48ea0*/  LDG.E.U16 R25, [R6.64] ;  /* 0x0000000606197981 */ /* 0x0022e8000c1e1500 */
[----:B------:R1:W-:Y:S04]  /*48eb0*/  STL [R1+0x3bc], R23 ;  /* 0x0003bc1701007387 */ /* 0x0003e80000100800 */
[----:B------:R-:W3:Y:S04]  /*48ec0*/  LDL.64 R18, [R1+0xe38] ;  /* 0x000e380001127983 */ /* 0x000ee80000100a00 */
[----:B0-----:R0:W3:Y:S04]  /*48ed0*/  LDG.E.U16 R22, [R4.64] ;  /* 0x0000000604167981 */ /* 0x0010e8000c1e1500 */
[----:B-1----:R1:W3:Y:S01]  /*48ee0*/  LDG.E.U16 R23, [R2.64] ;  /* 0x0000000602177981 */ /* 0x0022e2000c1e1500 */
[----:B0-----:R-:W-:-:S03]  /*48ef0*/  IMAD.WIDE R4, R29, 0x2, R16 ;  /* 0x000000021d047825 */ /* 0x001fc600078e0210 */
[----:B------:R-:W3:Y:S01]  /*48f00*/  LDL.64 R16, [R1+0xdb8] ;  /* 0x000db80001107983 */ /* 0x000ee20000100a00 */
[----:B------:R-:W-:-:S03]  /*48f10*/  IMAD.WIDE R6, R29, 0x2, R8 ;  /* 0x000000021d067825 */ /* 0x000fc600078e0208 */
[----:B------:R-:W3:Y:S01]  /*48f20*/  LDL.64 R8, [R1+0xdf8] ;  /* 0x000df80001087983 */ /* 0x000ee20000100a00 */
[----:B-1----:R-:W-:-:S03]  /*48f30*/  IMAD.WIDE R2, R29, 0x2, R20 ;  /* 0x000000021d027825 */ /* 0x002fc600078e0214 */
[----:B------:R4:W3:Y:S04]  /*48f40*/  LDG.E.U16 R21, [R6.64] ;  /* 0x0000000606157981 */ /* 0x0008e8000c1e1500 */
[----:B------:R0:W-:Y:S04]  /*48f50*/  STL [R1+0x3b8], R0 ;  /* 0x0003b80001007387 */ /* 0x0001e80000100800 */
[----:B------:R1:W-:Y:S04]  /*48f60*/  STL [R1+0x3b4], R28 ;  /* 0x0003b41c01007387 */ /* 0x0003e80000100800 */
[----:B0-----:R2:W3:Y:S04]  /*48f70*/  LDG.E.U16 R0, [R4.64] ;  /* 0x0000000604007981 */ /* 0x0014e8000c1e1500 */
[----:B-1----:R3:W3:Y:S01]  /*48f80*/  LDG.E.U16 R28, [R2.64] ;  /* 0x00000006021c7981 */ /* 0x0026e2000c1e1500 */
[----:B----4-:R-:W-:-:S03]  /*48f90*/  IMAD.WIDE R6, R29, 0x2, R14 ;  /* 0x000000021d067825 */ /* 0x010fc600078e020e */
[----:B------:R-:W4:Y:S04]  /*48fa0*/  LDL.64 R14, [R1+0xd78] ;  /* 0x000d7800010e7983 */ /* 0x000f280000100a00 */
[----:B------:R0:W-:Y:S04]  /*48fb0*/  STL [R1+0x3b0], R26 ;  /* 0x0003b01a01007387 */ /* 0x0001e80000100800 */
[----:B0-----:R0:W4:Y:S01]  /*48fc0*/  LDG.E.U16 R26, [R6.64] ;  /* 0x00000006061a7981 */ /* 0x001122000c1e1500 */
[----:B--2---:R-:W-:-:S03]  /*48fd0*/  IMAD.WIDE R4, R29, 0x2, R12 ;  /* 0x000000021d047825 */ /* 0x004fc600078e020c */
[----:B------:R-:W2:Y:S01]  /*48fe0*/  LDL.64 R12, [R1+0xd38] ;  /* 0x000d3800010c7983 */ /* 0x000ea20000100a00 */
[----:B---3--:R-:W-:-:S03]  /*48ff0*/  IMAD.WIDE R2, R29, 0x2, R10 ;  /* 0x000000021d027825 */ /* 0x008fc600078e020a */
[----:B------:R-:W3:Y:S04]  /*49000*/  LDL.64 R10, [R1+0xcf8] ;  /* 0x000cf800010a7983 */ /* 0x000ee80000100a00 */
[----:B------:R1:W-:Y:S04]  /*49010*/  STL [R1+0x3ac], R27 ;  /* 0x0003ac1b01007387 */ /* 0x0003e80000100800 */
[----:B------:R0:W-:Y:S04]  /*49020*/  STL [R1+0x3a8], R24 ;  /* 0x0003a81801007387 */ /* 0x0001e80000100800 */
[----:B-1----:R1:W3:Y:S04]  /*49030*/  LDG.E.U16 R27, [R4.64] ;  /* 0x00000006041b7981 */ /* 0x0022e8000c1e1500 */
[----:B0-----:R0:W3:Y:S01]  /*49040*/  LDG.E.U16 R24, [R2.64] ;  /* 0x0000000602187981 */ /* 0x0010e2000c1e1500 */
[----:B------:R-:W-:-:S04]  /*49050*/  IMAD.WIDE R6, R29, 0x2, R18 ;  /* 0x000000021d067825 */ /* 0x000fc800078e0212 */
[C---:B-1----:R-:W-:Y:S02]  /*49060*/  IMAD.WIDE R4, R29.reuse, 0x2, R8 ;  /* 0x000000021d047825 */ /* 0x042fe400078e0208 */
[----:B------:R-:W3:Y:S04]  /*49070*/  LDL.64 R8, [R1+0xef0] ;  /* 0x000ef00001087983 */ /* 0x000ee80000100a00 */
[----:B------:R1:W-:Y:S04]  /*49080*/  STL [R1+0x3a4], R25 ;  /* 0x0003a41901007387 */ /* 0x0003e80000100800 */
[----:B------:R-:W-:Y:S04]  /*49090*/  STL [R1+0x39c], R23 ;  /* 0x00039c1701007387 */ /* 0x000fe80000100800 */
[----:B------:R0:W-:Y:S04]  /*490a0*/  STL [R1+0x3a0], R22 ;  /* 0x0003a01601007387 */ /* 0x0001e80000100800 */
[----:B-1----:R4:W3:Y:S04]  /*490b0*/  LDG.E.U16 R25, [R6.64] ;  /* 0x0000000606197981 */ /* 0x0028e8000c1e1500 */
[----:B0-----:R-:W3:Y:S04]  /*490c0*/  LDL.64 R22, [R1+0xeb0] ;  /* 0x000eb00001167983 */ /* 0x001ee80000100a00 */
[----:B------:R0:W-:Y:S04]  /*490d0*/  STL [R1+0x398], R21 ;  /* 0x0003981501007387 */ /* 0x0001e80000100800 */
[----:B0-----:R-:W3:Y:S04]  /*490e0*/  LDL.64 R20, [R1+0xe70] ;  /* 0x000e700001147983 */ /* 0x001ee80000100a00 */
[----:B------:R0:W-:Y:S04]  /*490f0*/  STL [R1+0x394], R0 ;  /* 0x0003940001007387 */ /* 0x0001e80000100800 */
[----:B------:R1:W-:Y:S04]  /*49100*/  STL [R1+0x390], R28 ;  /* 0x0003901c01007387 */ /* 0x0003e80000100800 */
[----:B------:R-:W3:Y:S04]  /*49110*/  LDL.64 R18, [R1+0xe30] ;  /* 0x000e300001127983 */ /* 0x000ee80000100a00 */
[----:B0-----:R2:W3:Y:S01]  /*49120*/  LDG.E.U16 R0, [R4.64] ;  /* 0x0000000604007981 */ /* 0x0014e2000c1e1500 */
[----:B------:R-:W-:-:S03]  /*49130*/  IMAD.WIDE R2, R29, 0x2, R16 ;  /* 0x000000021d027825 */ /* 0x000fc600078e0210 */
[----:B------:R-:W3:Y:S04]  /*49140*/  LDL.64 R16, [R1+0xdf0] ;  /* 0x000df00001107983 */ /* 0x000ee80000100a00 */
        /* <DEDUP_REMOVED lines=8> */
[----:B------:R1:W-:Y:S04]  /*491d0*/  STL [R1+0x388], R27 ;  /* 0x0003881b01007387 */ /* 0x0003e80000100800 */
[----:B------:R3:W-:Y:S04]  /*491e0*/  STL [R1+0x384], R24 ;  /* 0x0003841801007387 */ /* 0x0007e80000100800 */
[----:B------:R-:W2:Y:S04]  /*491f0*/  LDL.64 R10, [R1+0xd30] ;  /* 0x000d3000010a7983 */ /* 0x000ea80000100a00 */
[----:B-1----:R1:W2:Y:S04]  /*49200*/  LDG.E.U16 R27, [R4.64] ;  /* 0x00000006041b7981 */ /* 0x0022a8000c1e1500 */
[----:B---3--:R3:W2:Y:S01]  /*49210*/  LDG.E.U16 R24, [R2.64] ;  /* 0x0000000602187981 */ /* 0x0086a2000c1e1500 */
[----:B0-----:R-:W-:-:S03]  /*49220*/  IMAD.WIDE R6, R29, 0x2, R8 ;  /* 0x000000021d067825 */ /* 0x001fc600078e0208 */
[----:B------:R-:W2:Y:S04]  /*49230*/  LDL.64 R8, [R1+0xcf0] ;  /* 0x000cf00001087983 */ /* 0x000ea80000100a00 */
[----:B------:R0:W-:Y:S01]  /*49240*/  STL [R1+0x380], R25 ;  /* 0x0003801901007387 */ /* 0x0001e20000100800 */
[----:B-1----:R-:W-:-:S03]  /*49250*/  IMAD.WIDE R4, R29, 0x2, R22 ;  /* 0x000000021d047825 */ /* 0x002fc600078e0216 */
[----:B0-----:R0:W2:Y:S01]  /*49260*/  LDG.E.U16 R25, [R6.64] ;  /* 0x0000000606197981 */ /* 0x0010a2000c1e1500 */
[----:B---3--:R-:W-:-:S03]  /*49270*/  IMAD.WIDE R2, R29, 0x2, R20 ;  /* 0x000000021d027825 */ /* 0x008fc600078e0214 */
[----:B------:R1:W3:Y:S04]  /*49280*/  LDG.E.U16 R20, [R4.64] ;  /* 0x0000000604147981 */ /* 0x0002e8000c1e1500 */
[----:B------:R4:W3:Y:S01]  /*49290*/  LDG.E.U16 R23, [R2.64] ;  /* 0x0000000602177981 */ /* 0x0008e2000c1e1500 */
[----:B0-----:R-:W-:-:S03]  /*492a0*/  IMAD.WIDE R6, R29, 0x2, R18 ;  /* 0x000000021d067825 */ /* 0x001fc600078e0212 */
[----:B------:R0:W-:Y:S04]  /*492b0*/  STL [R1+0x37c], R0 ;  /* 0x00037c0001007387 */ /* 0x0001e80000100800 */
[----:B0-----:R2:W3:Y:S01]  /*492c0*/  LDG.E.U16 R0, [R6.64] ;  /* 0x0000000606007981 */ /* 0x0014e2000c1e1500 */
[----:B-1----:R-:W-:-:S03]  /*492d0*/  IMAD.WIDE R4, R29, 0x2, R16 ;  /* 0x000000021d047825 */ /* 0x002fc600078e0210 */
[----:B------:R0:W-:Y:S04]  /*492e0*/  STL [R1+0x378], R28 ;  /* 0x0003781c01007387 */ /* 0x0001e80000100800 */
[----:B0-----:R0:W3:Y:S01]  /*492f0*/  LDG.E.U16 R28, [R4.64] ;  /* 0x00000006041c7981 */ /* 0x0010e2000c1e1500 */
[----:B----4-:R-:W-:-:S05]  /*49300*/  IMAD.WIDE R2, R29, 0x2, R14 ;  /* 0x000000021d027825 */ /* 0x010fca00078e020e */
[----:B------:R1:W4:Y:S01]  /*49310*/  LDG.E.U16 R22, [R2.64] ;  /* 0x0000000602167981 */ /* 0x000322000c1e1500 */
[----:B--2---:R-:W-:-:S05]  /*49320*/  IMAD.WIDE R6, R29, 0x2, R12 ;  /* 0x000000021d067825 */ /* 0x004fca00078e020c */
[----:B------:R2:W4:Y:S04]  /*49330*/  LDG.E.U16 R15, [R6.64] ;  /* 0x00000006060f7981 */ /* 0x000528000c1e1500 */
[----:B------:R-:W-:Y:S04]  /*49340*/  STL [R1+0x370], R27 ;  /* 0x0003701b01007387 */ /* 0x000fe80000100800 */
[----:B------:R0:W-:Y:S04]  /*49350*/  STL [R1+0x374], R26 ;  /* 0x0003741a01007387 */ /* 0x0001e80000100800 */
[----:B0-----:R-:W4:Y:S04]  /*49360*/  LDL.64 R26, [R1+0xe68] ;  /* 0x000e6800011a7983 */ /* 0x001f280000100a00 */
[----:B------:R-:W4:Y:S04]  /*49370*/  LDL.LU R14, [R1+0x898] ;  /* 0x00089800010e7983 */ /* 0x000f280000300800 */
[----:B------:R-:W4:Y:S01]  /*49380*/  LDL.LU R21, [R1+0x8a0] ;  /* 0x0008a00001157983 */ /* 0x000f220000300800 */
[----:B------:R-:W-:-:S03]  /*49390*/  IMAD.WIDE R4, R29, 0x2, R10 ;  /* 0x000000021d047825 */ /* 0x000fc600078e020a */
[----:B------:R-:W-:Y:S04]  /*493a0*/  STL [R1+0x368], R25 ;  /* 0x0003681901007387 */ /* 0x000fe80000100800 */
[----:B------:R0:W-:Y:S04]  /*493b0*/  STL [R1+0x36c], R24 ;  /* 0x00036c1801007387 */ /* 0x0001e80000100800 */
[----:B------:R-:W4:Y:S04]  /*493c0*/  LDL.64 R18, [R1+0xde8] ;  /* 0x000de80001127983 */ /* 0x000f280000100a00 */
[----:B------:R-:W4:Y:S04]  /*493d0*/  LDL.64 R16, [R1+0xda8] ;  /* 0x000da80001107983 */ /* 0x000f280000100a00 */
[----:B0-----:R-:W4:Y:S04]  /*493e0*/  LDL.64 R24, [R1+0xe28] ;  /* 0x000e280001187983 */ /* 0x001f280000100a00 */
[----:B---3--:R0:W-:Y:S04]  /*493f0*/  STL [R1+0x364], R20 ;  /* 0x0003641401007387 */ /* 0x0081e80000100800 */
[----:B0-----:R-:W3:Y:S04]  /*49400*/  LDL.LU R20, [R1+0x8b4] ;  /* 0x0008b40001147983 */ /* 0x001ee80000300800 */
[----:B------:R0:W-:Y:S04]  /*49410*/  STL [R1+0x360], R23 ;  /* 0x0003601701007387 */ /* 0x0001e80000100800 */
[----:B0-----:R-:W3:Y:S04]  /*49420*/  LDL.LU R23, [R1+0x8bc] ;  /* 0x0008bc0001177983 */ /* 0x001ee80000300800 */
[----:B--2---:R-:W2:Y:S04]  /*49430*/  LDL.64 R6, [R1+0xee8] ;  /* 0x000ee80001067983 */ /* 0x004ea80000100a00 */
[----:B------:R0:W-:Y:S01]  /*49440*/  STL [R1+0x35c], R0 ;  /* 0x00035c0001007387 */ /* 0x0001e20000100800 */
[----:B-1----:R-:W-:-:S03]  /*49450*/  IMAD.WIDE R2, R29, 0x2, R8 ;  /* 0x000000021d027825 */ /* 0x002fc600078e0208 */
[----:B------:R-:W3:Y:S04]  /*49460*/  LDL.64 R12, [R1+0xd68] ;  /* 0x000d6800010c7983 */ /* 0x000ee80000100a00 */
[----:B------:R-:W3:Y:S04]  /*49470*/  LDL.64 R10, [R1+0xd28] ;  /* 0x000d2800010a7983 */ /* 0x000ee80000100a00 */
[----:B0-----:R0:W3:Y:S04]  /*49480*/  LDG.E.U16 R0, [R4.64] ;  /* 0x0000000604007981 */ /* 0x0010e8000c1e1500 */
[----:B------:R-:W3:Y:S04]  /*49490*/  LDL.64 R8, [R1+0xce0] ;  /* 0x000ce00001087983 */ /* 0x000ee80000100a00 */
[----:B0-----:R-:W3:Y:S04]  /*494a0*/  LDL.64 R4, [R1+0xea8] ;  /* 0x000ea80001047983 */ /* 0x001ee80000100a00 */
[----:B------:R0:W-:Y:S04]  /*494b0*/  STL [R1+0x358], R28 ;  /* 0x0003581c01007387 */ /* 0x0001e80000100800 */
[----:B0-----:R4:W3:Y:S02]  /*494c0*/  LDG.E.U16 R28, [R2.64] ;  /* 0x00000006021c7981 */ /* 0x0018e4000c1e1500 */
[----:B----4-:R-:W-:-:S04]  /*494d0*/  IMAD.WIDE R2, R29, 0x2, R26 ;  /* 0x000000021d027825 */ /* 0x010fc800078e021a */
[----:B--2---:R-:W-:-:S05]  /*494e0*/  IMAD.WIDE R6, R29, 0x2, R6 ;  /* 0x000000021d067825 */ /* 0x004fca00078e0206 */
[----:B------:R0:W2:Y:S01]  /*494f0*/  LDG.E.U16 R27, [R6.64] ;  /* 0x00000006061b7981 */ /* 0x0000a2000c1e1500 */
[----:B---3--:R-:W-:-:S05]  /*49500*/  IMAD.WIDE R4, R29, 0x2, R4 ;  /* 0x000000021d047825 */ /* 0x008fca00078e0204 */
[----:B------:R1:W3:Y:S04]  /*49510*/  LDG.E.U16 R26, [R4.64] ;  /* 0x00000006041a7981 */ /* 0x0002e8000c1e1500 */
[----:B------:R4:W-:Y:S04]  /*49520*/  STL [R1+0x3df4], R28 ;  /* 0x003df41c01007387 */ /* 0x0009e80000100800 */
[----:B------:R4:W-:Y:S01]  /*49530*/  STL [R1+0x354], R22 ;  /* 0x0003541601007387 */ /* 0x0009e20000100800 */
[----:B0-----:R-:W-:-:S04]  /*49540*/  IMAD.WIDE R6, R29, 0x2, R24 ;  /* 0x000000021d067825 */ /* 0x001fc800078e0218 */
[C---:B-1----:R-:W-:Y:S01]  /*49550*/  IMAD.WIDE R4, R29.reuse, 0x2, R18 ;  /* 0x000000021d047825 */ /* 0x042fe200078e0212 */
[----:B----4-:R0:W4:Y:S04]  /*49560*/  LDG.E.U16 R28, [R2.64] ;  /* 0x00000006021c7981 */ /* 0x010128000c1e1500 */
[----:B------:R-:W1:Y:S04]  /*49570*/  S2R R22, SR_TID.X ;  /* 0x0000000000167919 */ /* 0x000e680000002100 */
[----:B------:R0:W4:Y:S04]  /*49580*/  LDG.E.U16 R18, [R6.64] ;  /* 0x0000000606127981 */ /* 0x000128000c1e1500 */
[----:B------:R0:W-:Y:S02]  /*49590*/  STL [R1+0x350], R15 ;  /* 0x0003500f01007387 */ /* 0x0001e40000100800 */
[----:B0-----:R-:W-:-:S02]  /*495a0*/  IMAD.WIDE R6, R29, 0x2, R12 ;  /* 0x000000021d067825 */ /* 0x001fc400078e020c */
[----:B------:R-:W4:Y:S01]  /*495b0*/  LDL.LU R15, [R1+0x88c] ;  /* 0x00088c00010f7983 */ /* 0x000f220000300800 */
[----:B-1----:R-:W-:-:S03]  /*495c0*/  LOP3.LUT R13, R22, 0x1c, RZ, 0xc0, !PT ;  /* 0x0000001c160d7812 */ /* 0x002fc600078ec0ff */
[----:B------:R-:W4:Y:S01]  /*495d0*/  LDL.LU R22, [R1+0x894] ;  /* 0x0008940001167983 */ /* 0x000f220000300800 */
[----:B------:R-:W-:-:S03]  /*495e0*/  LEA.HI R13, R13, 0x60, RZ, 0x1e ;  /* 0x000000600d0d7811 */ /* 0x000fc600078ff0ff */
[----:B------:R-:W-:Y:S04]  /*495f0*/  STL [R1+0x1e2c], R29 ;  /* 0x001e2c1d01007387 */ /* 0x000fe80000100800 */
[----:B------:R-:W-:Y:S04]  /*49600*/  STL [R1+0x34c], R0 ;  /* 0x00034c0001007387 */ /* 0x000fe80000100800 */
[----:B------:R-:W0:Y:S04]  /*49610*/  LDS R0, [R13.X16+0x10000] ;  /* 0x010000000d007984 */ /* 0x000e28000000c800 */
[----:B--2---:R1:W-:Y:S02]  /*49620*/  STL [R1+0x344], R27 ;  /* 0x0003441b01007387 */ /* 0x0043e40000100800 */
[----:B-1----:R-:W-:-:S02]  /*49630*/  F2FP.PACK_AB R27, R14, R21 ;  /* 0x000000150e1b723e */ /* 0x002fc400000000ff */
[----:B------:R-:W2:Y:S04]  /*49640*/  LDL.LU R14, [R1+0x838] ;  /* 0x00083800010e7983 */ /* 0x000ea80000300800 */
[----:B0-----:R-:W-:Y:S04]  /*49650*/  STL [R1+0x64], R0 ;  /* 0x0000640001007387 */ /* 0x001fe80000100800 */
[----:B------:R-:W2:Y:S04]  /*49660*/  LDL.LU R21, [R1+0x844] ;  /* 0x0008440001157983 */ /* 0x000ea80000300800 */
[----:B------:R-:W-:Y:S04]  /*49670*/  STL [R1+0x3db0], R27 ;  /* 0x003db01b01007387 */ /* 0x000fe80000100800 */
[----:B---3--:R0:W-:Y:S04]  /*49680*/  STL [R1+0x340], R26 ;  /* 0x0003401a01007387 */ /* 0x0081e80000100800 */
[----:B------:R-:W3:Y:S01]  /*49690*/  LDL.LU R13, [R1+0x7fc] ;  /* 0x0007fc00010d7983 */ /* 0x000ee20000300800 */
[----:B0-----:R-:W-:-:S03]  /*496a0*/  F2FP.PACK_AB R26, R20, R23 ;  /* 0x00000017141a723e */ /* 0x001fc600000000ff */
[----:B------:R-:W3:Y:S04]  /*496b0*/  LDL.LU R20, [R1+0x804] ;  /* 0x0008040001147983 */ /* 0x000ee80000300800 */
[----:B------:R-:W2:Y:S04]  /*496c0*/  LDL.LU R24, [R1+0x884] ;  /* 0x0008840001187983 */ /* 0x000ea80000300800 */
[----:B------:R-:W2:Y:S01]  /*496d0*/  LDL.LU R19, [R1+0x854] ;  /* 0x0008540001137983 */ /* 0x000ea20000300800 */
[----:B------:R-:W-:-:S03]  /*496e0*/  IMAD.WIDE R2, R29, 0x2, R16 ;  /* 0x000000021d027825 */ /* 0x000fc600078e0210 */
[----:B------:R0:W3:Y:S04]  /*496f0*/  LDG.E.U16 R17, [R4.64] ;  /* 0x0000000604117981 */ /* 0x0000e8000c1e1500 */
[----:B------:R1:W3:Y:S01]  /*49700*/  LDG.E.U16 R16, [R2.64] ;  /* 0x0000000602107981 */ /* 0x0002e2000c1e1500 */
[----:B0-----:R-:W-:-:S03]  /*49710*/  IMAD.WIDE R4, R29, 0x2, R10 ;  /* 0x000000021d047825 */ /* 0x001fc600078e020a */
[----:B------:R0:W3:Y:S01]  /*49720*/  LDG.E.U16 R10, [R6.64] ;  /* 0x00000006060a7981 */ /* 0x0000e2000c1e1500 */
[----:B-1----:R-:W-:-:S03]  /*49730*/  IMAD.WIDE R2, R29, 0x2, R8 ;  /* 0x000000021d027825 */ /* 0x002fc600078e0208 */
[----:B------:R1:W3:Y:S04]  /*49740*/  LDG.E.U16 R9, [R4.64] ;  /* 0x0000000604097981 */ /* 0x0002e8000c1e1500 */
[----:B------:R0:W3:Y:S04]  /*49750*/  LDG.E.U16 R8, [R2.64] ;  /* 0x0000000602087981 */ /* 0x0000e8000c1e1500 */
[----:B--2---:R2:W-:Y:S04]  /*49760*/  STL [R1+0x3e08], R19 ;  /* 0x003e081301007387 */ /* 0x0045e80000100800 */
[----:B----4-:R-:W-:Y:S04]  /*49770*/  STL [R1+0x7c], R28 ;  /* 0x00007c1c01007387 */ /* 0x010fe80000100800 */
[----:B--2---:R-:W2:Y:S04]  /*49780*/  LDL.LU R19, [R1+0x87c] ;  /* 0x00087c0001137983 */ /* 0x004ea80000300800 */
[----:B------:R-:W4:Y:S04]  /*49790*/  LDL.LU R27, [R1+0x83c] ;  /* 0x00083c00011b7983 */ /* 0x000f280000300800 */
[----:B0-----:R-:W4:Y:S04]  /*497a0*/  LDL.LU R2, [R1+0x848] ;  /* 0x0008480001027983 */ /* 0x001f280000300800 */
[----:B------:R-:W4:Y:S04]  /*497b0*/  LDL.LU R3, [R1+0x864] ;  /* 0x0008640001037983 */ /* 0x000f280000300800 */
[----:B------:R0:W-:Y:S04]  /*497c0*/  STL [R1+0x78], R18 ;  /* 0x0000781201007387 */ /* 0x0001e80000100800 */
[----:B0-----:R-:W4:Y:S04]  /*497d0*/  LDL.LU R18, [R1+0x86c] ;  /* 0x00086c0001127983 */ /* 0x001f280000300800 */
[----:B---3--:R0:W-:Y:S04]  /*497e0*/  STL [R1+0x74], R17 ;  /* 0x0000741101007387 */ /* 0x0081e80000100800 */
[----:B-1----:R-:W3:Y:S04]  /*497f0*/  LDL.LU R4, [R1+0x82c] ;  /* 0x00082c0001047983 */ /* 0x002ee80000300800 */
[----:B------:R1:W-:Y:S04]  /*49800*/  STL [R1+0x70], R16 ;  /* 0x0000701001007387 */ /* 0x0003e80000100800 */
[----:B0-----:R-:W3:Y:S04]  /*49810*/  LDL.LU R17, [R1+0x834] ;  /* 0x0008340001117983 */ /* 0x001ee80000300800 */
[----:B------:R-:W3:Y:S04]  /*49820*/  LDL.LU R5, [R1+0x7d4] ;  /* 0x0007d40001057983 */ /* 0x000ee80000300800 */
[----:B------:R-:W3:Y:S04]  /*49830*/  LDL.LU R6, [R1+0x7dc] ;  /* 0x0007dc0001067983 */ /* 0x000ee80000300800 */
[----:B------:R-:W3:Y:S04]  /*49840*/  LDL.LU R7, [R1+0x798] ;  /* 0x0007980001077983 */ /* 0x000ee80000300800 */
[----:B------:R-:W3:Y:S04]  /*49850*/  LDL.LU R28, [R1+0x7a4] ;  /* 0x0007a400011c7983 */ /* 0x000ee80000300800 */
[----:B-1----:R-:W3:Y:S04]  /*49860*/  LDL.LU R16, [R1+0x81c] ;  /* 0x00081c0001107983 */ /* 0x002ee80000300800 */
[----:B------:R-:W3:Y:S04]  /*49870*/  LDL.LU R23, [R1+0x824] ;  /* 0x0008240001177983 */ /* 0x000ee80000300800 */
[----:B------:R0:W-:Y:S01]  /*49880*/  STL [R1+0x3d7c], R26 ;  /* 0x003d7c1a01007387 */ /* 0x0001e20000100800 */
[----:B------:R-:W-:-:S03]  /*49890*/  F2FP.PACK_AB R25, R15, R22 ;  /* 0x000000160f19723e */ /* 0x000fc600000000ff */
[----:B0-----:R-:W3:Y:S04]  /*498a0*/  LDL.LU R26, [R1+0x878] ;  /* 0x00087800011a7983 */ /* 0x001ee80000300800 */
[----:B------:R-:W-:Y:S04]  /*498b0*/  STL [R1+0x6c], R10 ;  /* 0x00006c0a01007387 */ /* 0x000fe80000100800 */
[----:B------:R-:W3:Y:S04]  /*498c0*/  LDL.LU R29, [R1+0x7e4] ;  /* 0x0007e400011d7983 */ /* 0x000ee80000300800 */
[----:B------:R-:W-:Y:S04]  /*498d0*/  STL [R1+0x68], R9 ;  /* 0x0000680901007387 */ /* 0x000fe80000100800 */
[----:B------:R-:W3:Y:S04]  /*498e0*/  LDL.LU R15, [R1+0x7ec] ;  /* 0x0007ec00010f7983 */ /* 0x000ee80000300800 */
[----:B------:R0:W-:Y:S01]  /*498f0*/  STL [R1+0x60], R8 ;  /* 0x0000600801007387 */ /* 0x0001e20000100800 */
[----:B------:R-:W-:-:S03]  /*49900*/  F2FP.PACK_AB R12, R14, R21 ;  /* 0x000000150e0c723e */ /* 0x000fc600000000ff */
[----:B------:R-:W3:Y:S04]  /*49910*/  LDL.LU R0, [R1+0x810] ;  /* 0x0008100001007983 */ /* 0x000ee80000300800 */
[----:B0-----:R-:W3:Y:S04]  /*49920*/  LDL.LU R8, [R1+0x818] ;  /* 0x0008180001087983 */ /* 0x001ee80000300800 */
[----:B------:R-:W3:Y:S04]  /*49930*/  LDL.LU R9, [R1+0x7d0] ;  /* 0x0007d00001097983 */ /* 0x000ee80000300800 */
[----:B------:R-:W3:Y:S01]  /*49940*/  LDL.LU R22, [R1+0x7e0] ;  /* 0x0007e00001167983 */ /* 0x000ee20000300800 */
[----:B------:R-:W-:-:S03]  /*49950*/  F2FP.PACK_AB R10, R13, R20 ;  /* 0x000000140d0a723e */ /* 0x000fc600000000ff */
[----:B------:R0:W-:Y:S04]  /*49960*/  STL [R1+0x3d80], R25 ;  /* 0x003d801901007387 */ /* 0x0001e80000100800 */
[----:B0-----:R-:W3:Y:S04]  /*49970*/  LDL.LU R25, [R1+0x870] ;  /* 0x0008700001197983 */ /* 0x001ee80000300800 */
[----:B------:R-:W3:Y:S04]  /*49980*/  LDL.LU R14, [R1+0x800] ;  /* 0x00080000010e7983 */ /* 0x000ee80000300800 */
[----:B------:R-:W3:Y:S04]  /*49990*/  LDL.LU R21, [R1+0x80c] ;  /* 0x00080c0001157983 */ /* 0x000ee80000300800 */
[----:B------:R0:W-:Y:S04]  /*499a0*/  STL [R1+0x3db4], R12 ;  /* 0x003db40c01007387 */ /* 0x0001e80000100800 */
[----:B0-----:R-:W3:Y:S04]  /*499b0*/  LDL.LU R12, [R1+0x84c] ;  /* 0x00084c00010c7983 */ /* 0x001ee80000300800 */
[----:B------:R-:W3:Y:S04]  /*499c0*/  LDL.LU R11, [R1+0x7c4] ;  /* 0x0007c400010b7983 */ /* 0x000ee80000300800 */
[----:B------:R-:W3:Y:S04]  /*499d0*/  LDL.LU R13, [R1+0x7cc] ;  /* 0x0007cc00010d7983 */ /* 0x000ee80000300800 */
[----:B------:R0:W-:Y:S04]  /*499e0*/  STL [R1+0x3c], R10 ;  /* 0x00003c0a01007387 */ /* 0x0001e80000100800 */
[----:B0-----:R-:W3:Y:S04]  /*499f0*/  LDL.LU R10, [R1+0x770] ;  /* 0x00077000010a7983 */ /* 0x001ee80000300800 */
[----:B------:R-:W3:Y:S01]  /*49a00*/  LDL.LU R20, [R1+0x77c] ;  /* 0x00077c0001147983 */ /* 0x000ee20000300800 */
[----:B--2---:R-:W-:-:S03]  /*49a10*/  F2FP.PACK_AB R24, R19, R24 ;  /* 0x000000181318723e */ /* 0x004fc600000000ff */
[----:B------:R-:W2:Y:S04]  /*49a20*/  LDL.LU R19, [R1+0x3e08] ;  /* 0x003e080001137983 */ /* 0x000ea80000300800 */
[----:B------:R-:W-:Y:S01]  /*49a30*/  STL [R1+0x3d84], R24 ;  /* 0x003d841801007387 */ /* 0x000fe20000100800 */
[----:B----4-:R-:W-:Y:S02]  /*49a40*/  F2FP.PACK_AB R2, R27, R2 ;  /* 0x000000021b02723e */ /* 0x010fe400000000ff */
[----:B------:R-:W-:Y:S02]  /*49a50*/  F2FP.PACK_AB R18, R3, R18 ;  /* 0x000000120312723e */ /* 0x000fe400000000ff */
[----:B---3--:R-:W-:Y:S02]  /*49a60*/  F2FP.PACK_AB R17, R4, R17 ;  /* 0x000000110411723e */ /* 0x008fe400000000ff */
[----:B------:R-:W-:-:S02]  /*49a70*/  F2FP.PACK_AB R3, R5, R6 ;  /* 0x000000060503723e */ /* 0x000fc400000000ff */
[----:B------:R-:W-:Y:S02]  /*49a80*/  F2FP.PACK_AB R16, R16, R23 ;  /* 0x000000171010723e */ /* 0x000fe400000000ff */
[----:B------:R-:W-:Y:S02]  /*49a90*/  F2FP.PACK_AB R15, R29, R15 ;  /* 0x0000000f1d0f723e */ /* 0x000fe400000000ff */
[----:B------:R-:W-:Y:S02]  /*49aa0*/  F2FP.PACK_AB R14, R14, R21 ;  /* 0x000000150e0e723e */ /* 0x000fe400000000ff */
[----:B------:R-:W-:Y:S02]  /*49ab0*/  F2FP.PACK_AB R13, R11, R13 ;  /* 0x0000000d0b0d723e */ /* 0x000fe400000000ff */
[----:B--2---:R-:W-:Y:S02]  /*49ac0*/  F2FP.PACK_AB R19, R12, R19 ;  /* 0x000000130c13723e */ /* 0x004fe400000000ff */
[----:B------:R-:W-:-:S03]  /*49ad0*/  F2FP.PACK_AB R12, R25, R26 ;  /* 0x0000001a190c723e */ /* 0x000fc600000000ff */
[----:B------:R-:W-:Y:S04]  /*49ae0*/  STL [R1+0x3d88], R19 ;  /* 0x003d881301007387 */ /* 0x000fe80000100800 */
[----:B------:R-:W-:Y:S04]  /*49af0*/  STL [R1+0x30], R12 ;  /* 0x0000300c01007387 */ /* 0x000fe80000100800 */
[----:B------:R-:W-:Y:S04]  /*49b00*/  STL [R1+0x3d8c], R18 ;  /* 0x003d8c1201007387 */ /* 0x000fe80000100800 */
[----:B------:R0:W-:Y:S04]  /*49b10*/  STL [R1+0x2c], R2 ;  /* 0x00002c0201007387 */ /* 0x0001e80000100800 */
[----:B------:R-:W-:Y:S01]  /*49b20*/  STL [R1+0x3d90], R17 ;  /* 0x003d901101007387 */ /* 0x000fe20000100800 */
[----:B0-----:R-:W-:-:S03]  /*49b30*/  F2FP.PACK_AB R2, R7, R28 ;  /* 0x0000001c0702723e */ /* 0x001fc600000000ff */
[----:B------:R-:W-:Y:S04]  /*49b40*/  STL [R1+0x20], R3 ;  /* 0x0000200301007387 */ /* 0x000fe80000100800 */
[----:B------:R-:W2:Y:S04]  /*49b50*/  LDL.LU R28, [R1+0x738] ;  /* 0x00073800011c7983 */ /* 0x000ea80000300800 */
[----:B------:R-:W-:Y:S04]  /*49b60*/  STL [R1+0x1c], R2 ;  /* 0x00001c0201007387 */ /* 0x000fe80000100800 */
[----:B------:R-:W2:Y:S04]  /*49b70*/  LDL.LU R23, [R1+0x744] ;  /* 0x0007440001177983 */ /* 0x000ea80000300800 */
[----:B------:R-:W-:Y:S04]  /*49b80*/  STL [R1+0x3d94], R16 ;  /* 0x003d941001007387 */ /* 0x000fe80000100800 */
[----:B------:R0:W-:Y:S02]  /*49b90*/  STL [R1+0x3d98], R15 ;  /* 0x003d980f01007387 */ /* 0x0001e40000100800 */
[----:B0-----:R-:W-:-:S02]  /*49ba0*/  F2FP.PACK_AB R15, R0, R8 ;  /* 0x00000008000f723e */ /* 0x001fc400000000ff */
[----:B------:R-:W-:-:S03]  /*49bb0*/  F2FP.PACK_AB R16, R9, R22 ;  /* 0x000000160910723e */ /* 0x000fc600000000ff */
[----:B------:R-:W-:Y:S04]  /*49bc0*/  STL [R1+0x3d9c], R15 ;  /* 0x003d9c0f01007387 */ /* 0x000fe80000100800 */
[----:B------:R-:W3:Y:S04]  /*49bd0*/  LDL.LU R2, [R1+0x7b4] ;  /* 0x0007b40001027983 */ /* 0x000ee80000300800 */
[----:B------:R-:W3:Y:S04]  /*49be0*/  LDL.LU R22, [R1+0x7bc] ;  /* 0x0007bc0001167983 */ /* 0x000ee80000300800 */
[----:B------:R-:W-:Y:S04]  /*49bf0*/  STL [R1+0x3da0], R16 ;  /* 0x003da01001007387 */ /* 0x000fe80000100800 */
[----:B------:R-:W4:Y:S04]  /*49c00*/  LDL.LU R0, [R1+0x778] ;  /* 0x0007780001007983 */ /* 0x000f280000300800 */
[----:B------:R-:W4:Y:S01]  /*49c10*/  LDL.LU R21, [R1+0x784] ;  /* 0x0007840001157983 */ /* 0x000f220000300800 */
[----:B------:R-:W-:-:S03]  /*49c20*/  F2FP.PACK_AB R17, R10, R20 ;  /* 0x000000140a11723e */ /* 0x000fc600000000ff */
[----:B------:R-:W-:Y:S04]  /*49c30*/  STL [R1+0x3da4], R14 ;  /* 0x003da40e01007387 */ /* 0x000fe80000100800 */
[----:B------:R0:W-:Y:S04]  /*49c40*/  STL [R1+0x3da8], R13 ;  /* 0x003da80d01007387 */ /* 0x0001e80000100800 */
[----:B------:R-:W4:Y:S04]  /*49c50*/  LDL.LU R20, [R1+0x7b0] ;  /* 0x0007b00001147983 */ /* 0x000f280000300800 */
        /* <DEDUP_REMOVED lines=12> */
[----:B------:R0:W-:Y:S04]  /*49d20*/  STL [R1+0x3dac], R17 ;  /* 0x003dac1101007387 */ /* 0x0001e80000100800 */
[----:B0-----:R-:W4:Y:S04]  /*49d30*/  LDL.LU R17, [R1+0x7a8] ;  /* 0x0007a80001117983 */ /* 0x001f280000300800 */
[----:B------:R-:W4:Y:S04]  /*49d40*/  LDL.LU R12, [R1+0x6b8] ;  /* 0x0006b800010c7983 */ /* 0x000f280000300800 */
[----:B------:R-:W4:Y:S04]  /*49d50*/  LDL.LU R5, [R1+0x6c0] ;  /* 0x0006c00001057983 */ /* 0x000f280000300800 */
[----:B------:R-:W4:Y:S04]  /*49d60*/  LDL.LU R3, [R1+0x73c] ;  /* 0x00073c0001037983 */ /* 0x000f280000300800 */
[----:B------:R-:W4:Y:S04]  /*49d70*/  LDL.LU R4, [R1+0x748] ;  /* 0x0007480001047983 */ /* 0x000f280000300800 */
[----:B------:R-:W4:Y:S01]  /*49d80*/  LDL.LU R29, [R1+0x63c] ;  /* 0x00063c00011d7983 */ /* 0x000f220000300800 */
[----:B--2---:R-:W-:-:S03]  /*49d90*/  F2FP.PACK_AB R23, R28, R23 ;  /* 0x000000171c17723e */ /* 0x004fc600000000ff */
[----:B------:R-:W2:Y:S04]  /*49da0*/  LDL.LU R28, [R1+0x6b0] ;  /* 0x0006b000011c7983 */ /* 0x000ea80000300800 */
[----:B------:R-:W-:Y:S04]  /*49db0*/  STL [R1+0x3db8], R23 ;  /* 0x003db81701007387 */ /* 0x000fe80000100800 */
[----:B------:R-:W2:Y:S01]  /*49dc0*/  LDL.LU R26, [R1+0x6f0] ;  /* 0x0006f000011a7983 */ /* 0x000ea20000300800 */
[----:B---3--:R-:W-:-:S03]  /*49dd0*/  F2FP.PACK_AB R22, R2, R22 ;  /* 0x000000160216723e */ /* 0x008fc600000000ff */
[----:B------:R-:W3:Y:S04]  /*49de0*/  LDL.LU R2, [R1+0x6f8] ;  /* 0x0006f80001027983 */ /* 0x000ee80000300800 */
[----:B------:R-:W-:Y:S04]  /*49df0*/  STL [R1+0x3dbc], R22 ;  /* 0x003dbc1601007387 */ /* 0x000fe80000100800 */
[----:B------:R-:W3:Y:S01]  /*49e00*/  LDL.LU R24, [R1+0x620] ;  /* 0x0006200001187983 */ /* 0x000ee20000300800 */
[----:B----4-:R-:W-:-:S03]  /*49e10*/  F2FP.PACK_AB R21, R0, R21 ;  /* 0x000000150015723e */ /* 0x010fc600000000ff */
[----:B------:R-:W3:Y:S04]  /*49e20*/  LDL.LU R0, [R1+0x630] ;  /* 0x0006300001007983 */ /* 0x000ee80000300800 */
[----:B------:R-:W3:Y:S04]  /*49e30*/  LDL.LU R25, [R1+0x64] ;  /* 0x0000640001197983 */ /* 0x000ee80000300800 */
[----:B------:R-:W3:Y:S04]  /*49e40*/  LDL R27, [R1+0x4d0] ;  /* 0x0004d000011b7983 */ /* 0x000ee80000100800 */
[----:B------:R-:W-:Y:S01]  /*49e50*/  STL [R1+0x3dc0], R21 ;  /* 0x003dc01501007387 */ /* 0x000fe20000100800 */
[----:B------:R-:W-:-:S02]  /*49e60*/  F2FP.PACK_AB R11, R13, R11 ;  /* 0x0000000b0d0b723e */ /* 0x000fc400000000ff */
[----:B------:R-:W-:Y:S02]  /*49e70*/  F2FP.PACK_AB R10, R14, R10 ;  /* 0x0000000a0e0a723e */ /* 0x000fe400000000ff */
[----:B------:R-:W-:Y:S02]  /*49e80*/  F2FP.PACK_AB R9, R16, R9 ;  /* 0x000000091009723e */ /* 0x000fe400000000ff */
[----:B------:R-:W-:Y:S02]  /*49e90*/  F2FP.PACK_AB R8, R15, R8 ;  /* 0x000000080f08723e */ /* 0x000fe400000000ff */
[----:B------:R-:W-:Y:S02]  /*49ea0*/  F2FP.PACK_AB R7, R18, R7 ;  /* 0x000000071207723e */ /* 0x000fe400000000ff */
[----:B------:R-:W-:-:S05]  /*49eb0*/  F2FP.PACK_AB R20, R17, R20 ;  /* 0x000000141114723e */ /* 0x000fca00000000ff */
[----:B------:R-:W-:Y:S04]  /*49ec0*/  STL [R1+0x3dc4], R20 ;  /* 0x003dc41401007387 */ /* 0x000fe80000100800 */
[----:B------:R-:W-:Y:S04]  /*49ed0*/  STL [R1+0x3dc8], R11 ;  /* 0x003dc80b01007387 */ /* 0x000fe80000100800 */
[----:B------:R-:W-:Y:S04]  /*49ee0*/  STL [R1+0x3dcc], R10 ;  /* 0x003dcc0a01007387 */ /* 0x000fe80000100800 */
[----:B------:R-:W-:Y:S04]  /*49ef0*/  STL [R1+0x3dd0], R9 ;  /* 0x003dd00901007387 */ /* 0x000fe80000100800 */
[----:B------:R-:W-:Y:S04]  /*49f00*/  STL [R1+0x3dd4], R8 ;  /* 0x003dd40801007387 */ /* 0x000fe80000100800 */
[----:B------:R0:W-:Y:S04]  /*49f10*/  STL [R1+0x3dd8], R7 ;  /* 0x003dd80701007387 */ /* 0x0001e80000100800 */
[----:B0-----:R-:W4:Y:S01]  /*49f20*/  LDL.LU R7, [R1+0xc98] ;  /* 0x000c980001077983 */ /* 0x001f220000300800 */
[----:B------:R-:W-:-:S02]  /*49f30*/  F2FP.PACK_AB R4, R3, R4 ;  /* 0x000000040304723e */ /* 0x000fc400000000ff */
[----:B------:R-:W-:Y:S02]  /*49f40*/  F2FP.PACK_AB R6, R19, R6 ;  /* 0x000000061306723e */ /* 0x000fe400000000ff */
[----:B------:R-:W-:-:S03]  /*49f50*/  F2FP.PACK_AB R5, R12, R5 ;  /* 0x000000050c05723e */ /* 0x000fc600000000ff */
[----:B------:R-:W-:Y:S04]  /*49f60*/  STL [R1+0x3ddc], R6 ;  /* 0x003ddc0601007387 */ /* 0x000fe80000100800 */
[----:B------:R-:W-:Y:S04]  /*49f70*/  STL [R1+0x3de0], R5 ;  /* 0x003de00501007387 */ /* 0x000fe80000100800 */
[----:B------:R-:W-:Y:S01]  /*49f80*/  STL [R1+0x3de4], R4 ;  /* 0x003de40401007387 */ /* 0x000fe20000100800 */
[----:B--2---:R-:W-:-:S03]  /*49f90*/  F2FP.PACK_AB R3, R29, R28 ;  /* 0x0000001c1d03723e */ /* 0x004fc600000000ff */
[----:B------:R-:W0:Y:S04]  /*49fa0*/  S2R R29, SR_TID.X ;  /* 0x00000000001d7919 */ /* 0x000e280000002100 */
[----:B------:R-:W1:Y:S04]  /*49fb0*/  S2R R28, SR_TID.X ;  /* 0x00000000001c7919 */ /* 0x000e680000002100 */
[----:B------:R-:W-:Y:S01]  /*49fc0*/  STL [R1+0x3de8], R3 ;  /* 0x003de80301007387 */ /* 0x000fe20000100800 */
[----:B0-----:R-:W-:Y:S02]  /*49fd0*/  LOP3.LUT R29, R29, 0x1c, RZ, 0xc0, !PT ;  /* 0x0000001c1d1d7812 */ /* 0x001fe400078ec0ff */
[----:B---3--:R-:W-:-:S02]  /*49fe0*/  F2FP.PACK_AB R2, R26, R2 ;  /* 0x000000021a02723e */ /* 0x008fc400000000ff */
[----:B------:R-:W-:-:S03]  /*49ff0*/  LEA.HI R29, R29, 0x68, RZ, 0x1e ;  /* 0x000000681d1d7811 */ /* 0x000fc600078ff0ff */
[----:B------:R-:W-:Y:S01]  /*4a000*/  STL [R1+0x3dec], R2 ;  /* 0x003dec0201007387 */ /* 0x000fe20000100800 */
[----:B------:R-:W-:-:S03]  /*4a010*/  F2FP.PACK_AB R0, R24, R0 ;  /* 0x000000001800723e */ /* 0x000fc600000000ff */
[----:B-1----:R-:W-:Y:S04]  /*4a020*/  STL [R1+0x3e00], R28 ;  /* 0x003e001c01007387 */ /* 0x002fe80000100800 */
[----:B------:R-:W-:Y:S04]  /*4a030*/  STL [R1+0x3df8], R0 ;  /* 0x003df80001007387 */ /* 0x000fe80000100800 */
[----:B------:R0:W1:Y:S01]  /*4a040*/  LDS R0, [R29.X16+0x10000] ;  /* 0x010000001d007984 */ /* 0x000062000000c800 */
[----:B------:R-:W-:-:S03]  /*4a050*/  LOP3.LUT R12, R28, 0x7f, RZ, 0xc0, !PT ;  /* 0x0000007f1c0c7812 */ /* 0x000fc600078ec0ff */
[----:B0-----:R-:W2:Y:S01]  /*4a060*/  LDL.LU R29, [R1+0x92c] ;  /* 0x00092c00011d7983 */ /* 0x001ea20000300800 */
[----:B----4-:R-:W-:-:S05]  /*4a070*/  FFMA R7, R27, R7, R25 ;  /* 0x000000071b077223 */ /* 0x010fca0000000019 */
[----:B------:R-:W-:Y:S04]  /*4a080*/  STL [R1+0xc98], R7 ;  /* 0x000c980701007387 */ /* 0x000fe80000100800 */
[----:B-1----:R-:W-:Y:S04]  /*4a090*/  STL [R1+0x6c0], R0 ;  /* 0x0006c00001007387 */ /* 0x002fe80000100800 */
[----:B------:R-:W-:Y:S04]  /*4a0a0*/  STL [R1+0x3dfc], R12 ;  /* 0x003dfc0c01007387 */ /* 0x000fe80000100800 */
[----:B------:R-:W3:Y:S04]  /*4a0b0*/  LDL.LU R19, [R1+0x8ec] ;  /* 0x0008ec0001137983 */ /* 0x000ee80000300800 */
[----:B------:R-:W0:Y:S02]  /*4a0c0*/  S2R R26, SR_TID.X ;  /* 0x00000000001a7919 */ /* 0x000e240000002100 */
[----:B0-----:R-:W-:-:S02]  /*4a0d0*/  LOP3.LUT R27, R26, 0x7f, RZ, 0xc0, !PT ;  /* 0x0000007f1a1b7812 */ /* 0x001fc400078ec0ff */
[----:B------:R-:W-:-:S05]  /*4a0e0*/  LOP3.LUT R26, R26, 0x1c, RZ, 0xc0, !PT ;  /* 0x0000001c1a1a7812 */ /* 0x000fca00078ec0ff */
[----:B------:R-:W0:Y:S04]  /*4a0f0*/  LDS R0, [R26.X4+0x10700] ;  /* 0x010700001a007984 */ /* 0x000e280000004800 */
[----:B------:R-:W1:Y:S04]  /*4a100*/  LDS R3, [R26.X4+0x10780] ;  /* 0x010780001a037984 */ /* 0x000e680000004800 */
[----:B---3--:R3:W-:Y:S04]  /*4a110*/  STL [R1+0x3e04], R19 ;  /* 0x003e041301007387 */ /* 0x0087e80000100800 */
[----:B0-----:R0:W-:Y:S04]  /*4a120*/  STL [R1+0x6b8], R0 ;  /* 0x0006b80001007387 */ /* 0x0011e80000100800 */
[----:B---3--:R-:W3:Y:S01]  /*4a130*/  LDL.LU R19, [R1+0x90c] ;  /* 0x00090c0001137983 */ /* 0x008ee20000300800 */
[----:B------:R-:W-:Y:S01]  /*4a140*/  IMAD.SHL.U32 R25, R27, 0x2, RZ ;  /* 0x000000021b197824 */ /* 0x000fe200078e00ff */
[----:B------:R-:W-:-:S02]  /*4a150*/  SHF.L.U32 R8, R12, 0x1, RZ ;  /* 0x000000010c087819 */ /* 0x000fc400000006ff */
[----:B------:R-:W4:Y:S02]  /*4a160*/  LDL.LU R28, [R1+0x8cc] ;  /* 0x0008cc00011c7983 */ /* 0x000f240000300800 */
[----:B------:R-:W-:Y:S02]  /*4a170*/  LEA R24, R27, -R25, 0x2 ;  /* 0x800000191b187211 */ /* 0x000fe400078e10ff */
[----:B------:R-:W-:Y:S06]  /*4a180*/  BAR.SYNC.DEFER_BLOCKING 0x0 ;  /* 0x0000000000007b1d */ /* 0x000fec0000010000 */
[----:B------:R-:W4:Y:S04]  /*4a190*/  LDL.LU R12, [R1+0x8a4] ;  /* 0x0008a400010c7983 */ /* 0x000f280000300800 */
[----:B------:R-:W4:Y:S04]  /*4a1a0*/  LDL.LU R27, [R1+0x85c] ;  /* 0x00085c00011b7983 */ /* 0x000f280000300800 */
[----:B0-----:R-:W4:Y:S04]  /*4a1b0*/  LDL.LU R0, [R1+0x808] ;  /* 0x0008080001007983 */ /* 0x001f280000300800 */
[----:B------:R-:W4:Y:S04]  /*4a1c0*/  LDL.LU R2, [R1+0x7b8] ;  /* 0x0007b80001027983 */ /* 0x000f280000300800 */
[----:B-1----:R0:W-:Y:S04]  /*4a1d0*/  STL [R1+0x6b0], R3 ;  /* 0x0006b00301007387 */ /* 0x0021e80000100800 */
        /* <DEDUP_REMOVED lines=20> */
[----:B0-----:R-:W2:Y:S04]  /*4a320*/  LDL.LU R29, [R1+0x430] ;  /* 0x00043000011d7983 */ /* 0x001ea80000300800 */
[----:B---3--:R0:W-:Y:S04]  /*4a330*/  STS.U16 [R24+0x10800], R19 ;  /* 0x0108001318007388 */ /* 0x0081e80000000400 */
[----:B0-----:R-:W3:Y:S04]  /*4a340*/  LDL.LU R19, [R1+0x3e04] ;  /* 0x003e040001137983 */ /* 0x001ee80000300800 */
[----:B---3--:R0:W-:Y:S04]  /*4a350*/  STS.U16 [R8+0x11000], R19 ;  /* 0x0110001308007388 */ /* 0x0081e80000000400 */
[----:B0-----:R-:W3:Y:S04]  /*4a360*/  LDL.LU R19, [R1+0x42c] ;  /* 0x00042c0001137983 */ /* 0x001ee80000300800 */
[----:B----4-:R0:W-:Y:S04]  /*4a370*/  STS.U16 [R24+0x11800], R28 ;  /* 0x0118001c18007388 */ /* 0x0101e80000000400 */
[----:B------:R-:W-:Y:S04]  /*4a380*/  STS.U16 [R8+0x12000], R12 ;  /* 0x0120000c08007388 */ /* 0x000fe80000000400 */
[----:B------:R1:W-:Y:S04]  /*4a390*/  STS.U16 [R24+0x12800], R27 ;  /* 0x0128001b18007388 */ /* 0x0003e80000000400 */
[----:B------:R-:W-:Y:S04]  /*4a3a0*/  STS.U16 [R8+0x13000], R0 ;  /* 0x0130000008007388 */ /* 0x000fe80000000400 */
[----:B------:R-:W-:Y:S04]  /*4a3b0*/  STS.U16 [R24+0x13800], R2 ;  /* 0x0138000218007388 */ /* 0x000fe80000000400 */
[----:B0-----:R-:W4:Y:S04]  /*4a3c0*/  LDL.LU R28, [R1+0x3e00] ;  /* 0x003e0000011c7983 */ /* 0x001f280000300800 */
[----:B------:R-:W-:Y:S04]  /*4a3d0*/  STS.U16 [R8+0x14000], R3 ;  /* 0x0140000308007388 */ /* 0x000fe80000000400 */
[----:B-1----:R-:W4:Y:S04]  /*4a3e0*/  LDL.LU R27, [R1+0x428] ;  /* 0x00042800011b7983 */ /* 0x002f280000300800 */
        /* <DEDUP_REMOVED lines=16> */
[----:B0-----:R-:W4:Y:S04]  /*4a4f0*/  LDL.LU R18, [R1+0x424] ;  /* 0x0004240001127983 */ /* 0x001f280000300800 */
[----:B------:R0:W-:Y:S04]  /*4a500*/  STS.U16 [R24+0x1c800], R26 ;  /* 0x01c8001a18007388 */ /* 0x0001e80000000400 */
[----:B0-----:R-:W4:Y:S04]  /*4a510*/  LDL.LU R26, [R1+0x420] ;  /* 0x00042000011a7983 */ /* 0x001f280000300800 */
[----:B--2---:R-:W-:Y:S01]  /*4a520*/  STS.U16 [R8+0x1d000], R15 ;  /* 0x01d0000f08007388 */ /* 0x004fe20000000400 */
[----:B------:R-:W-:-:S03]  /*4a530*/  LOP3.LUT R12, R25, 0x10, RZ, 0x3c, !PT ;  /* 0x00000010190c7812 */ /* 0x000fc600078e3cff */
[----:B------:R0:W-:Y:S04]  /*4a540*/  STS.U16 [R24+0x1d800], R29 ;  /* 0x01d8001d18007388 */ /* 0x0001e80000000400 */
[----:B------:R-:W2:Y:S04]  /*4a550*/  LDL.LU R0, [R1+0x928] ;  /* 0x0009280001007983 */ /* 0x000ea80000300800 */
[----:B0-----:R-:W2:Y:S04]  /*4a560*/  LDL.LU R29, [R1+0x908] ;  /* 0x00090800011d7983 */ /* 0x001ea80000300800 */
[----:B---3--:R0:W-:Y:S04]  /*4a570*/  STS.U16 [R8+0x1e000], R19 ;  /* 0x01e0001308007388 */ /* 0x0081e80000000400 */
[----:B0-----:R-:W3:Y:S04]  /*4a580*/  LDL.LU R19, [R1+0x8e8] ;  /* 0x0008e80001137983 */ /* 0x001ee80000300800 */
[----:B------:R-:W3:Y:S04]  /*4a590*/  LDL.LU R25, [R1+0x8c8] ;  /* 0x0008c80001197983 */ /* 0x000ee80000300800 */
[----:B------:R-:W3:Y:S04]  /*4a5a0*/  LDL.LU R2, [R1+0x89c] ;  /* 0x00089c0001027983 */ /* 0x000ee80000300800 */
[----:B------:R-:W3:Y:S04]  /*4a5b0*/  LDL.LU R3, [R1+0x858] ;  /* 0x0008580001037983 */ /* 0x000ee80000300800 */
[----:B------:R-:W3:Y:S04]  /*4a5c0*/  LDL.LU R4, [R1+0x7f8] ;  /* 0x0007f80001047983 */ /* 0x000ee80000300800 */
        /* <DEDUP_REMOVED lines=16> */
[----:B------:R0:W-:Y:S04]  /*4a6d0*/  STS.U16 [R8+0x1f000], R18 ;  /* 0x01f0001208007388 */ /* 0x0001e80000000400 */
[----:B------:R-:W4:Y:S04]  /*4a6e0*/  LDL.LU R15, [R1+0x45c] ;  /* 0x00045c00010f7983 */ /* 0x000f280000300800 */
[----:B0-----:R-:W4:Y:S04]  /*4a6f0*/  LDL.LU R18, [R1+0x41c] ;  /* 0x00041c0001127983 */ /* 0x001f280000300800 */
[----:B------:R0:W-:Y:S04]  /*4a700*/  STS.U16 [R24+0x1f800], R26 ;  /* 0x01f8001a18007388 */ /* 0x0001e80000000400 */
[----:B0-----:R-:W4:Y:S04]  /*4a710*/  LDL.LU R24, [R1+0x418] ;  /* 0x0004180001187983 */ /* 0x001f280000300800 */
[----:B------:R-:W4:Y:S04]  /*4a720*/  LDL.LU R26, [R1+0x414] ;  /* 0x00041400011a7983 */ /* 0x000f280000300800 */
[----:B--2---:R-:W-:Y:S04]  /*4a730*/  STS.U16 [R12+0x10100], R0 ;  /* 0x010100000c007388 */ /* 0x004fe80000000400 */
[----:B------:R0:W-:Y:S04]  /*4a740*/  STS.U16 [R12+0x10900], R29 ;  /* 0x0109001d0c007388 */ /* 0x0001e80000000400 */
[----:B0-----:R-:W2:Y:S01]  /*4a750*/  LDL.LU R29, [R1+0x410] ;  /* 0x00041000011d7983 */ /* 0x001ea20000300800 */
[----:B------:R-:W-:-:S03]  /*4a760*/  LOP3.LUT R28, R28, 0x7f, RZ, 0xc0, !PT ;  /* 0x0000007f1c1c7812 */ /* 0x000fc600078ec0ff */
[----:B---3--:R0:W-:Y:S04]  /*4a770*/  STS.U16 [R12+0x11100], R19 ;  /* 0x011100130c007388 */ /* 0x0081e80000000400 */
[----:B------:R1:W-:Y:S04]  /*4a780*/  STS.U16 [R12+0x11900], R25 ;  /* 0x011900190c007388 */ /* 0x0003e80000000400 */
[----:B0-----:R-:W3:Y:S04]  /*4a790*/  LDL.LU R19, [R1+0x40c] ;  /* 0x00040c0001137983 */ /* 0x001ee80000300800 */
[----:B-1----:R-:W3:Y:S04]  /*4a7a0*/  LDL.LU R25, [R1+0x408] ;  /* 0x0004080001197983 */ /* 0x002ee80000300800 */
[----:B------:R-:W-:Y:S04]  /*4a7b0*/  STS.U16 [R12+0x12100], R2 ;  /* 0x012100020c007388 */ /* 0x000fe80000000400 */
[----:B------:R-:W-:Y:S04]  /*4a7c0*/  STS.U16 [R12+0x12900], R3 ;  /* 0x012900030c007388 */ /* 0x000fe80000000400 */
[----:B------:R-:W-:Y:S04]  /*4a7d0*/  STS.U16 [R12+0x13100], R4 ;  /* 0x013100040c007388 */ /* 0x000fe80000000400 */
[----:B----4-:R0:W-:Y:S04]  /*4a7e0*/  STS.U16 [R12+0x13900], R27 ;  /* 0x0139001b0c007388 */ /* 0x0101e80000000400 */
[----:B------:R-:W-:Y:S04]  /*4a7f0*/  STS.U16 [R12+0x14100], R5 ;  /* 0x014100050c007388 */ /* 0x000fe80000000400 */
[----:B------:R-:W-:Y:S04]  /*4a800*/  STS.U16 [R12+0x14900], R6 ;  /* 0x014900060c007388 */ /* 0x000fe80000000400 */
[----:B0-----:R-:W4:Y:S04]  /*4a810*/  LDL.LU R27, [R1+0x404] ;  /* 0x00040400011b7983 */ /* 0x001f280000300800 */
        /* <DEDUP_REMOVED lines=15> */
[----:B------:R1:W-:Y:S01]  /*4a910*/  STS.U16 [R12+0x1c900], R26 ;  /* 0x01c9001a0c007388 */ /* 0x0003e20000000400 */
[----:B0-----:R-:W-:-:S03]  /*4a920*/  IMAD.SHL.U32 R24, R28, 0x2, RZ ;  /* 0x000000021c187824 */ /* 0x001fc600078e00ff */
[----:B-1----:R-:W4:Y:S04]  /*4a930*/  LDL.LU R26, [R1+0x400] ;  /* 0x00040000011a7983 */ /* 0x002f280000300800 */
[----:B------:R-:W4:Y:S04]  /*4a940*/  LDL.LU R28, [R1+0x3fc] ;  /* 0x0003fc00011c7983 */ /* 0x000f280000300800 */
[----:B--2---:R0:W-:Y:S04]  /*4a950*/  STS.U16 [R12+0x1d100], R29 ;  /* 0x01d1001d0c007388 */ /* 0x0041e80000000400 */
[----:B0-----:R-:W2:Y:S04]  /*4a960*/  LDL.LU R29, [R1+0x924] ;  /* 0x00092400011d7983 */ /* 0x001ea80000300800 */
[----:B------:R-:W2:Y:S04]  /*4a970*/  LDL.LU R18, [R1+0x904] ;  /* 0x0009040001127983 */ /* 0x000ea80000300800 */
[----:B------:R-:W2:Y:S04]  /*4a980*/  LDL.LU R0, [R1+0x8e4] ;  /* 0x0008e40001007983 */ /* 0x000ea80000300800 */
[----:B---3--:R-:W-:Y:S04]  /*4a990*/  STS.U16 [R12+0x1d900], R19 ;  /* 0x01d900130c007388 */ /* 0x008fe80000000400 */
        /* <DEDUP_REMOVED lines=19> */
[----:B----4-:R0:W-:Y:S04]  /*4aad0*/  STS.U16 [R12+0x1e900], R27 ;  /* 0x01e9001b0c007388 */ /* 0x0101e80000000400 */
[----:B------:R-:W4:Y:S04]  /*4aae0*/  LDL.LU R15, [R1+0x478] ;  /* 0x00047800010f7983 */ /* 0x000f280000300800 */
[----:B0-----:R-:W4:Y:S04]  /*4aaf0*/  LDL.LU R27, [R1+0x458] ;  /* 0x00045800011b7983 */ /* 0x001f280000300800 */
[----:B------:R0:W-:Y:S04]  /*4ab00*/  STS.U16 [R12+0x1f100], R26 ;  /* 0x01f1001a0c007388 */ /* 0x0001e80000000400 */
[----:B------:R1:W-:Y:S04]  /*4ab10*/  STS.U16 [R12+0x1f900], R28 ;  /* 0x01f9001c0c007388 */ /* 0x0003e80000000400 */
[----:B0-----:R-:W4:Y:S04]  /*4ab20*/  LDL.LU R26, [R1+0x3f8] ;  /* 0x0003f800011a7983 */ /* 0x001f280000300800 */
[----:B-1----:R-:W4:Y:S04]  /*4ab30*/  LDL.LU R12, [R1+0x3dfc] ;  /* 0x003dfc00010c7983 */ /* 0x002f280000300800 */
[----:B------:R-:W4:Y:S01]  /*4ab40*/  LDL.LU R28, [R1+0x3f4] ;  /* 0x0003f400011c7983 */ /* 0x000f220000300800 */
[----:B------:R-:W-:-:S05]  /*4ab50*/  LOP3.LUT R2, R24, 0x20, RZ, 0x3c, !PT ;  /* 0x0000002018027812 */ /* 0x000fca00078e3cff */
[----:B--2---:R0:W-:Y:S04]  /*4ab60*/  STS.U16 [R2+0x10200], R29 ;  /* 0x0102001d02007388 */ /* 0x0041e80000000400 */
[----:B------:R1:W-:Y:S04]  /*4ab70*/  STS.U16 [R2+0x10a00], R18 ;  /* 0x010a001202007388 */ /* 0x0003e80000000400 */
[----:B------:R2:W-:Y:S04]  /*4ab80*/  STS.U16 [R2+0x11200], R0 ;  /* 0x0112000002007388 */ /* 0x0005e80000000400 */
[----:B0-----:R-:W4:Y:S04]  /*4ab90*/  LDL.LU R29, [R1+0x3f0] ;  /* 0x0003f000011d7983 */ /* 0x001f280000300800 */
[----:B-1----:R-:W4:Y:S04]  /*4aba0*/  LDL.LU R18, [R1+0x3ec] ;  /* 0x0003ec0001127983 */ /* 0x002f280000300800 */
[----:B--2---:R-:W2:Y:S04]  /*4abb0*/  LDL.LU R0, [R1+0x3df8] ;  /* 0x003df80001007983 */ /* 0x004ea80000300800 */
[----:B---3--:R0:W-:Y:S04]  /*4abc0*/  STS.U16 [R2+0x11a00], R25 ;  /* 0x011a001902007388 */ /* 0x0081e80000000400 */
[----:B------:R1:W-:Y:S04]  /*4abd0*/  STS.U16 [R2+0x12200], R19 ;  /* 0x0122001302007388 */ /* 0x0003e80000000400 */
[----:B------:R-:W-:Y:S04]  /*4abe0*/  STS.U16 [R2+0x12a00], R3 ;  /* 0x012a000302007388 */ /* 0x000fe80000000400 */
[----:B0-----:R-:W3:Y:S04]  /*4abf0*/  LDL.LU R25, [R1+0x3e8] ;  /* 0x0003e80001197983 */ /* 0x001ee80000300800 */
        /* <DEDUP_REMOVED lines=15> */
[----:B-1----:R-:W2:Y:S04]  /*4acf0*/  LDL.LU R19, [R1+0x3e4] ;  /* 0x0003e40001137983 */ /* 0x002ea80000300800 */
[----:B----4-:R-:W-:Y:S04]  /*4ad00*/  STS.U16 [R2+0x1aa00], R15 ;  /* 0x01aa000f02007388 */ /* 0x010fe80000000400 */
[----:B------:R0:W-:Y:S04]  /*4ad10*/  STS.U16 [R2+0x1b200], R27 ;  /* 0x01b2001b02007388 */ /* 0x0001e80000000400 */
[----:B0-----:R-:W4:Y:S04]  /*4ad20*/  LDL.LU R27, [R1+0x3e0] ;  /* 0x0003e000011b7983 */ /* 0x001f280000300800 */
[----:B------:R0:W-:Y:S04]  /*4ad30*/  STS.U16 [R2+0x1ba00], R26 ;  /* 0x01ba001a02007388 */ /* 0x0001e80000000400 */
[----:B------:R1:W-:Y:S04]  /*4ad40*/  STS.U16 [R2+0x1c200], R28 ;  /* 0x01c2001c02007388 */ /* 0x0003e80000000400 */
[----:B0-----:R-:W4:Y:S04]  /*4ad50*/  LDL.LU R26, [R1+0x3dc] ;  /* 0x0003dc00011a7983 */ /* 0x001f280000300800 */
[----:B-1----:R-:W4:Y:S04]  /*4ad60*/  LDL.LU R28, [R1+0x3d8] ;  /* 0x0003d800011c7983 */ /* 0x002f280000300800 */
[----:B------:R0:W-:Y:S04]  /*4ad70*/  STS.U16 [R2+0x1ca00], R29 ;  /* 0x01ca001d02007388 */ /* 0x0001e80000000400 */
[----:B------:R-:W-:Y:S04]  /*4ad80*/  STS.U16 [R2+0x1d200], R18 ;  /* 0x01d2001202007388 */ /* 0x000fe80000000400 */
[----:B0-----:R-:W4:Y:S04]  /*4ad90*/  LDL.LU R29, [R1+0x920] ;  /* 0x00092000011d7983 */ /* 0x001f280000300800 */
[----:B------:R-:W4:Y:S04]  /*4ada0*/  LDL.LU R16, [R1+0x900] ;  /* 0x0009000001107983 */ /* 0x000f280000300800 */
[----:B------:R-:W4:Y:S04]  /*4adb0*/  LDL.LU R15, [R1+0x8e0] ;  /* 0x0008e000010f7983 */ /* 0x000f280000300800 */
[----:B---3--:R0:W-:Y:S04]  /*4adc0*/  STS.U16 [R2+0x1da00], R25 ;  /* 0x01da001902007388 */ /* 0x0081e80000000400 */
        /* <DEDUP_REMOVED lines=15> */
[----:B--2---:R0:W-:Y:S04]  /*4aec0*/  STS.U16 [R2+0x1e200], R19 ;  /* 0x01e2001302007388 */ /* 0x0041e80000000400 */
[----:B------:R-:W2:Y:S04]  /*4aed0*/  LDL.LU R14, [R1+0x4d8] ;  /* 0x0004d800010e7983 */ /* 0x000ea80000300800 */
[----:B------:R-:W2:Y:S01]  /*4aee0*/  LDL.LU R18, [R1+0x4b4] ;  /* 0x0004b40001127983 */ /* 0x000ea20000300800 */
[----:B0-----:R-:W-:-:S03]  /*4aef0*/  LOP3.LUT R19, R24, 0x30, RZ, 0x3c, !PT ;  /* 0x0000003018137812 */ /* 0x001fc600078e3cff */
[----:B------:R-:W2:Y:S04]  /*4af00*/  LDL.LU R24, [R1+0x494] ;  /* 0x0004940001187983 */ /* 0x000ea80000300800 */
[----:B----4-:R0:W-:Y:S04]  /*4af10*/  STS.U16 [R2+0x1ea00], R27 ;  /* 0x01ea001b02007388 */ /* 0x0101e80000000400 */
[----:B0-----:R-:W4:Y:S04]  /*4af20*/  LDL.LU R27, [R1+0x474] ;  /* 0x00047400011b7983 */ /* 0x001f280000300800 */
[----:B------:R0:W-:Y:S04]  /*4af30*/  STS.U16 [R2+0x1f200], R26 ;  /* 0x01f2001a02007388 */ /* 0x0001e80000000400 */
[----:B------:R1:W-:Y:S04]  /*4af40*/  STS.U16 [R2+0x1fa00], R28 ;  /* 0x01fa001c02007388 */ /* 0x0003e80000000400 */
[----:B0-----:R-:W4:Y:S04]  /*4af50*/  LDL.LU R26, [R1+0x454] ;  /* 0x00045400011a7983 */ /* 0x001f280000300800 */
[----:B-1----:R-:W4:Y:S04]  /*4af60*/  LDL.LU R28, [R1+0x3d4] ;  /* 0x0003d400011c7983 */ /* 0x002f280000300800 */
[----:B------:R0:W-:Y:S04]  /*4af70*/  STS.U16 [R19+0x10300], R29 ;  /* 0x0103001d13007388 */ /* 0x0001e80000000400 */
[----:B------:R1:W-:Y:S04]  /*4af80*/  STS.U16 [R19+0x10b00], R16 ;  /* 0x010b001013007388 */ /* 0x0003e80000000400 */
[----:B------:R1:W-:Y:S04]  /*4af90*/  STS.U16 [R19+0x11300], R15 ;  /* 0x0113000f13007388 */ /* 0x0003e80000000400 */
[----:B0-----:R-:W4:Y:S04]  /*4afa0*/  LDL.LU R29, [R1+0x3d0] ;  /* 0x0003d000011d7983 */ /* 0x001f280000300800 */
[----:B-1----:R-:W4:Y:S04]  /*4afb0*/  LDL.LU R16, [R1+0x3cc] ;  /* 0x0003cc0001107983 */ /* 0x002f280000300800 */
[----:B------:R-:W4:Y:S04]  /*4afc0*/  LDL.LU R15, [R1+0x3c8] ;  /* 0x0003c800010f7983 */ /* 0x000f280000300800 */
[----:B---3--:R0:W-:Y:S04]  /*4afd0*/  STS.U16 [R19+0x11b00], R25 ;  /* 0x011b001913007388 */ /* 0x0081e80000000400 */
        /* <DEDUP_REMOVED lines=15> */
[----:B--2---:R-:W-:Y:S04]  /*4b0d0*/  STS.U16 [R19+0x19300], R14 ;  /* 0x0193000e13007388 */ /* 0x004fe80000000400 */
[----:B------:R0:W-:Y:S04]  /*4b0e0*/  STS.U16 [R19+0x19b00], R18 ;  /* 0x019b001213007388 */ /* 0x0001e80000000400 */
[----:B------:R-:W-:Y:S04]  /*4b0f0*/  STS.U16 [R19+0x1a300], R24 ;  /* 0x01a3001813007388 */ /* 0x000fe80000000400 */
[----:B0-----:R-:W2:Y:S04]  /*4b100*/  LDL.LU R18, [R1+0x3c0] ;  /* 0x0003c00001127983 */ /* 0x001ea80000300800 */
[----:B----4-:R0:W-:Y:S04]  /*4b110*/  STS.U16 [R19+0x1ab00], R27 ;  /* 0x01ab001b13007388 */ /* 0x0101e80000000400 */
[----:B0-----:R-:W4:Y:S04]  /*4b120*/  LDL.LU R27, [R1+0x3bc] ;  /* 0x0003bc00011b7983 */ /* 0x001f280000300800 */
[----:B------:R0:W-:Y:S04]  /*4b130*/  STS.U16 [R19+0x1b300], R26 ;  /* 0x01b3001a13007388 */ /* 0x0001e80000000400 */
[----:B------:R1:W-:Y:S04]  /*4b140*/  STS.U16 [R19+0x1bb00], R28 ;  /* 0x01bb001c13007388 */ /* 0x0003e80000000400 */
[----:B0-----:R-:W4:Y:S04]  /*4b150*/  LDL.LU R26, [R1+0x3b8] ;  /* 0x0003b800011a7983 */ /* 0x001f280000300800 */
[----:B-1----:R-:W4:Y:S04]  /*4b160*/  LDL.LU R28, [R1+0x3b4] ;  /* 0x0003b400011c7983 */ /* 0x002f280000300800 */
[----:B------:R-:W4:Y:S04]  /*4b170*/  LDL.LU R24, [R1+0x91c] ;  /* 0x00091c0001187983 */ /* 0x000f280000300800 */
[----:B------:R0:W-:Y:S04]  /*4b180*/  STS.U16 [R19+0x1c300], R29 ;  /* 0x01c3001d13007388 */ /* 0x0001e80000000400 */
        /* <DEDUP_REMOVED lines=14> */
[----:B------:R-:W4:Y:S04]  /*4b270*/  LDL.LU R17, [R1+0x5c8] ;  /* 0x0005c80001117983 */ /* 0x000f280000300800 */
[----:B------:R0:W-:Y:S04]  /*4b280*/  STS.U16 [R19+0x1d300], R15 ;  /* 0x01d3000f13007388 */ /* 0x0001e80000000400 */
[----:B------:R-:W4:Y:S04]  /*4b290*/  LDL.LU R13, [R1+0x5a8] ;  /* 0x0005a800010d7983 */ /* 0x000f280000300800 */
[----:B------:R-:W4:Y:S04]  /*4b2a0*/  LDL.LU R14, [R1+0x574] ;  /* 0x00057400010e7983 */ /* 0x000f280000300800 */
[----:B0-----:R-:W4:Y:S04]  /*4b2b0*/  LDL.LU R15, [R1+0x51c] ;  /* 0x00051c00010f7983 */ /* 0x001f280000300800 */
[----:B---3--:R0:W-:Y:S04]  /*4b2c0*/  STS.U16 [R19+0x1db00], R25 ;  /* 0x01db001913007388 */ /* 0x0081e80000000400 */
[----:B0-----:R-:W3:Y:S04]  /*4b2d0*/  LDL.LU R25, [R1+0x4d4] ;  /* 0x0004d40001197983 */ /* 0x001ee80000300800 */
[----:B--2---:R-:W-:Y:S04]  /*4b2e0*/  STS.U16 [R19+0x1e300], R18 ;  /* 0x01e3001213007388 */ /* 0x004fe80000000400 */
[----:B----4-:R0:W-:Y:S04]  /*4b2f0*/  STS.U16 [R19+0x1eb00], R27 ;  /* 0x01eb001b13007388 */ /* 0x0101e80000000400 */
[----:B0-----:R-:W2:Y:S04]  /*4b300*/  LDL.LU R27, [R1+0x4b0] ;  /* 0x0004b000011b7983 */ /* 0x001ea80000300800 */
[----:B------:R0:W-:Y:S04]  /*4b310*/  STS.U16 [R19+0x1f300], R26 ;  /* 0x01f3001a13007388 */ /* 0x0001e80000000400 */
[----:B------:R1:W-:Y:S04]  /*4b320*/  STS.U16 [R19+0x1fb00], R28 ;  /* 0x01fb001c13007388 */ /* 0x0003e80000000400 */
[----:B0-----:R-:W4:Y:S04]  /*4b330*/  LDL.LU R26, [R1+0x490] ;  /* 0x00049000011a7983 */ /* 0x001f280000300800 */
[----:B-1----:R-:W4:Y:S01]  /*4b340*/  LDL.LU R28, [R1+0x470] ;  /* 0x00047000011c7983 */ /* 0x002f220000300800 */
[----:B------:R-:W-:-:S03]  /*4b350*/  SHF.L.U32 R12, R12, 0x1, RZ ;  /* 0x000000010c0c7819 */ /* 0x000fc600000006ff */
[----:B------:R-:W4:Y:S01]  /*4b360*/  LDL.LU R16, [R1+0x450] ;  /* 0x0004500001107983 */ /* 0x000f220000300800 */
[----:B------:R-:W-:-:S03]  /*4b370*/  LOP3.LUT R18, R12, 0x40, RZ, 0x3c, !PT ;  /* 0x000000400c127812 */ /* 0x000fc600078e3cff */
[----:B------:R-:W4:Y:S04]  /*4b380*/  LDL.LU R19, [R1+0x3b0] ;  /* 0x0003b00001137983 */ /* 0x000f280000300800 */
[----:B------:R0:W-:Y:S04]  /*4b390*/  STS.U16 [R18+0x10400], R24 ;  /* 0x0104001812007388 */ /* 0x0001e80000000400 */
[----:B------:R1:W-:Y:S04]  /*4b3a0*/  STS.U16 [R18+0x10c00], R29 ;  /* 0x010c001d12007388 */ /* 0x0003e80000000400 */
[----:B------:R0:W-:Y:S04]  /*4b3b0*/  STS.U16 [R18+0x11400], R3 ;  /* 0x0114000312007388 */ /* 0x0001e80000000400 */
        /* <DEDUP_REMOVED lines=13> */
[----:B------:R-:W-:Y:S04]  /*4b490*/  STS.U16 [R18+0x17c00], R13 ;  /* 0x017c000d12007388 */ /* 0x000fe80000000400 */
[----:B-1----:R-:W4:Y:S04]  /*4b4a0*/  LDL.LU R29, [R1+0x3a8] ;  /* 0x0003a800011d7983 */ /* 0x002f280000300800 */
[----:B------:R-:W-:Y:S04]  /*4b4b0*/  STS.U16 [R18+0x18400], R14 ;  /* 0x0184000e12007388 */ /* 0x000fe80000000400 */
[----:B------:R0:W-:Y:S04]  /*4b4c0*/  STS.U16 [R18+0x18c00], R15 ;  /* 0x018c000f12007388 */ /* 0x0001e80000000400 */
[----:B------:R-:W4:Y:S04]  /*4b4d0*/  LDL.LU R3, [R1+0x3a4] ;  /* 0x0003a40001037983 */ /* 0x000f280000300800 */
[----:B------:R-:W4:Y:S04]  /*4b4e0*/  LDL.LU R4, [R1+0x3a0] ;  /* 0x0003a00001047983 */ /* 0x000f280000300800 */
[----:B0-----:R-:W4:Y:S04]  /*4b4f0*/  LDL.LU R15, [R1+0x39c] ;  /* 0x00039c00010f7983 */ /* 0x001f280000300800 */
[----:B---3--:R-:W-:Y:S04]  /*4b500*/  STS.U16 [R18+0x19400], R25 ;  /* 0x0194001912007388 */ /* 0x008fe80000000400 */
[----:B--2---:R0:W-:Y:S04]  /*4b510*/  STS.U16 [R18+0x19c00], R27 ;  /* 0x019c001b12007388 */ /* 0x0041e80000000400 */
[----:B0-----:R-:W2:Y:S04]  /*4b520*/  LDL.LU R27, [R1+0x398] ;  /* 0x00039800011b7983 */ /* 0x001ea80000300800 */
[----:B------:R-:W3:Y:S04]  /*4b530*/  LDL.LU R25, [R1+0x394] ;  /* 0x0003940001197983 */ /* 0x000ee80000300800 */
[----:B----4-:R0:W-:Y:S04]  /*4b540*/  STS.U16 [R18+0x1a400], R26 ;  /* 0x01a4001a12007388 */ /* 0x0101e80000000400 */
[----:B------:R1:W-:Y:S04]  /*4b550*/  STS.U16 [R18+0x1ac00], R28 ;  /* 0x01ac001c12007388 */ /* 0x0003e80000000400 */
[----:B0-----:R-:W4:Y:S04]  /*4b560*/  LDL.LU R26, [R1+0x390] ;  /* 0x00039000011a7983 */ /* 0x001f280000300800 */
        /* <DEDUP_REMOVED lines=14> */
[----:B------:R1:W-:Y:S04]  /*4b650*/  STS.U16 [R18+0x1bc00], R19 ;  /* 0x01bc001312007388 */ /* 0x0003e80000000400 */
[----:B------:R-:W4:Y:S04]  /*4b660*/  LDL.LU R14, [R1+0x5e4] ;  /* 0x0005e400010e7983 */ /* 0x000f280000300800 */
[----:B------:R1:W-:Y:S04]  /*4b670*/  STS.U16 [R18+0x1c400], R24 ;  /* 0x01c4001812007388 */ /* 0x0003e80000000400 */
[----:B0-----:R-:W4:Y:S04]  /*4b680*/  LDL.LU R16, [R1+0x5c4] ;  /* 0x0005c40001107983 */ /* 0x001f280000300800 */
[----:B------:R0:W-:Y:S04]  /*4b690*/  STS.U16 [R18+0x1cc00], R29 ;  /* 0x01cc001d12007388 */ /* 0x0001e80000000400 */
[----:B-1----:R-:W4:Y:S04]  /*4b6a0*/  LDL.LU R19, [R1+0x5a4] ;  /* 0x0005a40001137983 */ /* 0x002f280000300800 */
[----:B------:R-:W4:Y:S04]  /*4b6b0*/  LDL.LU R24, [R1+0x570] ;  /* 0x0005700001187983 */ /* 0x000f280000300800 */
[----:B------:R-:W-:Y:S04]  /*4b6c0*/  STS.U16 [R18+0x1d400], R3 ;  /* 0x01d4000312007388 */ /* 0x000fe80000000400 */
[----:B0-----:R-:W4:Y:S04]  /*4b6d0*/  LDL.LU R29, [R1+0x50c] ;  /* 0x00050c00011d7983 */ /* 0x001f280000300800 */
[----:B------:R-:W-:Y:S04]  /*4b6e0*/  STS.U16 [R18+0x1dc00], R4 ;  /* 0x01dc000412007388 */ /* 0x000fe80000000400 */
[----:B------:R-:W-:Y:S01]  /*4b6f0*/  STS.U16 [R18+0x1e400], R15 ;  /* 0x01e4000f12007388 */ /* 0x000fe20000000400 */
[----:B------:R-:W-:-:S03]  /*4b700*/  LOP3.LUT R12, R12, 0x50, RZ, 0x3c, !PT ;  /* 0x000000500c0c7812 */ /* 0x000fc600078e3cff */
[----:B--2---:R0:W-:Y:S04]  /*4b710*/  STS.U16 [R18+0x1ec00], R27 ;  /* 0x01ec001b12007388 */ /* 0x0041e80000000400 */
[----:B---3--:R1:W-:Y:S04]  /*4b720*/  STS.U16 [R18+0x1f400], R25 ;  /* 0x01f4001912007388 */ /* 0x0083e80000000400 */
[----:B0-----:R-:W2:Y:S04]  /*4b730*/  LDL.LU R27, [R1+0x4cc] ;  /* 0x0004cc00011b7983 */ /* 0x001ea80000300800 */
[----:B-1----:R-:W3:Y:S04]  /*4b740*/  LDL.LU R25, [R1+0x4ac] ;  /* 0x0004ac0001197983 */ /* 0x002ee80000300800 */
[----:B------:R-:W3:Y:S04]  /*4b750*/  LDL.LU R15, [R1+0x48c] ;  /* 0x00048c00010f7983 */ /* 0x000ee80000300800 */
[----:B----4-:R0:W-:Y:S04]  /*4b760*/  STS.U16 [R18+0x1fc00], R26 ;  /* 0x01fc001a12007388 */ /* 0x0101e80000000400 */
[----:B------:R1:W-:Y:S04]  /*4b770*/  STS.U16 [R12+0x10500], R28 ;  /* 0x0105001c0c007388 */ /* 0x0003e80000000400 */
[----:B0-----:R-:W4:Y:S04]  /*4b780*/  LDL.LU R18, [R1+0x46c] ;  /* 0x00046c0001127983 */ /* 0x001f280000300800 */
[----:B------:R-:W4:Y:S04]  /*4b790*/  LDL.LU R26, [R1+0x44c] ;  /* 0x00044c00011a7983 */ /* 0x000f280000300800 */
        /* <DEDUP_REMOVED lines=15> */
[----:B------:R-:W4:Y:S04]  /*4b890*/  LDL.LU R3, [R1+0x388] ;  /* 0x0003880001037983 */ /* 0x000f280000300800 */
[----:B------:R1:W-:Y:S04]  /*4b8a0*/  STS.U16 [R12+0x17d00], R19 ;  /* 0x017d00130c007388 */ /* 0x0003e80000000400 */
[----:B------:R-:W4:Y:S04]  /*4b8b0*/  LDL.LU R4, [R1+0x384] ;  /* 0x0003840001047983 */ /* 0x000f280000300800 */
[----:B------:R-:W-:Y:S04]  /*4b8c0*/  STS.U16 [R12+0x18500], R24 ;  /* 0x018500180c007388 */ /* 0x000fe80000000400 */
[----:B0-----:R-:W4:Y:S04]  /*4b8d0*/  LDL.LU R5, [R1+0x380] ;  /* 0x0003800001057983 */ /* 0x001f280000300800 */
[----:B------:R0:W-:Y:S04]  /*4b8e0*/  STS.U16 [R12+0x18d00], R29 ;  /* 0x018d001d0c007388 */ /* 0x0001e80000000400 */
[----:B-1----:R-:W4:Y:S04]  /*4b8f0*/  LDL.LU R19, [R1+0x37c] ;  /* 0x00037c0001137983 */ /* 0x002f280000300800 */
[----:B0-----:R-:W4:Y:S04]  /*4b900*/  LDL.LU R29, [R1+0x378] ;  /* 0x00037800011d7983 */ /* 0x001f280000300800 */
[----:B--2---:R0:W-:Y:S04]  /*4b910*/  STS.U16 [R12+0x19500], R27 ;  /* 0x0195001b0c007388 */ /* 0x0041e80000000400 */
[----:B---3--:R1:W-:Y:S04]  /*4b920*/  STS.U16 [R12+0x19d00], R25 ;  /* 0x019d00190c007388 */ /* 0x0083e80000000400 */
[----:B0-----:R-:W2:Y:S04]  /*4b930*/  LDL.LU R27, [R1+0x374] ;  /* 0x00037400011b7983 */ /* 0x001ea80000300800 */
[----:B------:R-:W3:Y:S04]  /*4b940*/  LDL.LU R24, [R1+0x370] ;  /* 0x0003700001187983 */ /* 0x000ee80000300800 */
        /* <DEDUP_REMOVED lines=14> */
[----:B------:R-:W3:Y:S04]  /*4ba30*/  LDL.LU R16, [R1+0x600] ;  /* 0x0006000001107983 */ /* 0x000ee80000300800 */
[----:B----4-:R1:W-:Y:S04]  /*4ba40*/  STS.U16 [R12+0x1ad00], R18 ;  /* 0x01ad00120c007388 */ /* 0x0103e80000000400 */
[----:B0-----:R-:W4:Y:S04]  /*4ba50*/  LDL.LU R15, [R1+0x5e0] ;  /* 0x0005e000010f7983 */ /* 0x001f280000300800 */
[----:B------:R0:W-:Y:S04]  /*4ba60*/  STS.U16 [R12+0x1b500], R26 ;  /* 0x01b5001a0c007388 */ /* 0x0001e80000000400 */
[----:B-1----:R-:W4:Y:S04]  /*4ba70*/  LDL.LU R18, [R1+0x5c0] ;  /* 0x0005c00001127983 */ /* 0x002f280000300800 */
[----:B------:R1:W-:Y:S04]  /*4ba80*/  STS.U16 [R12+0x1bd00], R28 ;  /* 0x01bd001c0c007388 */ /* 0x0003e80000000400 */
[----:B0-----:R-:W4:Y:S04]  /*4ba90*/  LDL.LU R26, [R1+0x5a0] ;  /* 0x0005a000011a7983 */ /* 0x001f280000300800 */
[----:B-1----:R-:W4:Y:S04]  /*4baa0*/  LDL.LU R28, [R1+0x560] ;  /* 0x00056000011c7983 */ /* 0x002f280000300800 */
[----:B------:R-:W-:Y:S04]  /*4bab0*/  STS.U16 [R12+0x1c500], R3 ;  /* 0x01c500030c007388 */ /* 0x000fe80000000400 */
[----:B------:R-:W-:Y:S04]  /*4bac0*/  STS.U16 [R12+0x1cd00], R4 ;  /* 0x01cd00040c007388 */ /* 0x000fe80000000400 */
[----:B------:R-:W-:Y:S04]  /*4bad0*/  STS.U16 [R12+0x1d500], R5 ;  /* 0x01d500050c007388 */ /* 0x000fe80000000400 */
[----:B------:R-:W-:Y:S04]  /*4bae0*/  STS.U16 [R12+0x1dd00], R19 ;  /* 0x01dd00130c007388 */ /* 0x000fe80000000400 */
[----:B------:R0:W-:Y:S02]  /*4baf0*/  STS.U16 [R12+0x1e500], R29 ;  /* 0x01e5001d0c007388 */ /* 0x0001e40000000400 */
[----:B0-----:R-:W-:-:S02]  /*4bb00*/  LOP3.LUT R29, R8, 0x60, RZ, 0x3c, !PT ;  /* 0x00000060081d7812 */ /* 0x001fc400078e3cff */
[----:B--2---:R0:W-:Y:S04]  /*4bb10*/  STS.U16 [R12+0x1ed00], R27 ;  /* 0x01ed001b0c007388 */ /* 0x0041e80000000400 */
[----:B---3--:R1:W-:Y:S04]  /*4bb20*/  STS.U16 [R12+0x1f500], R24 ;  /* 0x01f500180c007388 */ /* 0x0083e80000000400 */
[----:B------:R2:W-:Y:S04]  /*4bb30*/  STS.U16 [R12+0x1fd00], R25 ;  /* 0x01fd00190c007388 */ /* 0x0005e80000000400 */
        /* <DEDUP_REMOVED lines=14> */
[----:B------:R-:W3:Y:S04]  /*4bc20*/  LDL.LU R19, [R1+0x4c8] ;  /* 0x0004c80001137983 */ /* 0x000ee80000300800 */
[----:B----4-:R-:W-:Y:S04]  /*4bc30*/  STS.U16 [R29+0x16e00], R15 ;  /* 0x016e000f1d007388 */ /* 0x010fe80000000400 */
[----:B-1----:R-:W4:Y:S04]  /*4bc40*/  LDL.LU R24, [R1+0x4a8] ;  /* 0x0004a80001187983 */ /* 0x002f280000300800 */
[----:B------:R-:W-:Y:S04]  /*4bc50*/  STS.U16 [R29+0x17600], R18 ;  /* 0x017600121d007388 */ /* 0x000fe80000000400 */
[----:B--2---:R-:W2:Y:S04]  /*4bc60*/  LDL.LU R12, [R1+0x488] ;  /* 0x00048800010c7983 */ /* 0x004ea80000300800 */
[----:B------:R-:W-:Y:S04]  /*4bc70*/  STS.U16 [R29+0x17e00], R26 ;  /* 0x017e001a1d007388 */ /* 0x000fe80000000400 */
[----:B------:R-:W2:Y:S04]  /*4bc80*/  LDL.LU R25, [R1+0x468] ;  /* 0x0004680001197983 */ /* 0x000ea80000300800 */
        /* <DEDUP_REMOVED lines=27> */
[----:B--2---:R0:W-:Y:S04]  /*4be40*/  STS.U16 [R29+0x1a600], R12 ;  /* 0x01a6000c1d007388 */ /* 0x0041e80000000400 */
[----:B-1----:R-:W2:Y:S04]  /*4be50*/  LDL.LU R24, [R1+0x5bc] ;  /* 0x0005bc0001187983 */ /* 0x002ea80000300800 */
[----:B------:R1:W-:Y:S04]  /*4be60*/  STS.U16 [R29+0x1ae00], R25 ;  /* 0x01ae00191d007388 */ /* 0x0003e80000000400 */
[----:B0-----:R-:W2:Y:S04]  /*4be70*/  LDL.LU R12, [R1+0x59c] ;  /* 0x00059c00010c7983 */ /* 0x001ea80000300800 */
[----:B------:R0:W-:Y:S04]  /*4be80*/  STS.U16 [R29+0x1b600], R28 ;  /* 0x01b6001c1d007388 */ /* 0x0001e80000000400 */
[----:B-1----:R-:W2:Y:S04]  /*4be90*/  LDL.LU R25, [R1+0x55c] ;  /* 0x00055c0001197983 */ /* 0x002ea80000300800 */
        /* <DEDUP_REMOVED lines=8> */
[----:B---3--:R-:W-:Y:S04]  /*4bf20*/  STS.U16 [R29+0x1f600], R27 ;  /* 0x01f6001b1d007388 */ /* 0x008fe80000000400 */
[----:B--2---:R0:W-:Y:S04]  /*4bf30*/  STS.U16 [R29+0x1fe00], R28 ;  /* 0x01fe001c1d007388 */ /* 0x0041e80000000400 */
[----:B0-----:R-:W2:Y:S04]  /*4bf40*/  LDL.LU R28, [R1+0x3df0] ;  /* 0x003df000011c7983 */ /* 0x001ea80000300800 */
[----:B------:R-:W3:Y:S04]  /*4bf50*/  LDL.LU R26, [R1+0x4f4] ;  /* 0x0004f400011a7983 */ /* 0x000ee80000300800 */
[----:B------:R-:W2:Y:S01]  /*4bf60*/  LDL.LU R27, [R1+0x4c4] ;  /* 0x0004c400011b7983 */ /* 0x000ea20000300800 */
[----:B------:R-:W-:-:S03]  /*4bf70*/  LOP3.LUT R7, R8, 0x70, RZ, 0x3c, !PT ;  /* 0x0000007008077812 */ /* 0x000fc600078e3cff */
[----:B------:R-:W2:Y:S04]  /*4bf80*/  LDL.LU R29, [R1+0x4a4] ;  /* 0x0004a400011d7983 */ /* 0x000ea80000300800 */
[----:B------:R-:W-:Y:S04]  /*4bf90*/  STS.U16 [R7+0x10700], R9 ;  /* 0x0107000907007388 */ /* 0x000fe80000000400 */
[----:B------:R-:W-:Y:S04]  /*4bfa0*/  STS.U16 [R7+0x10f00], R10 ;  /* 0x010f000a07007388 */ /* 0x000fe80000000400 */
[----:B------:R-:W-:Y:S04]  /*4bfb0*/  STS.U16 [R7+0x11700], R11 ;  /* 0x0117000b07007388 */ /* 0x000fe80000000400 */
[----:B------:R-:W-:Y:S04]  /*4bfc0*/  STS.U16 [R7+0x11f00], R20 ;  /* 0x011f001407007388 */ /* 0x000fe80000000400 */
[----:B------:R-:W2:Y:S04]  /*4bfd0*/  LDL.LU R2, [R1+0x464] ;  /* 0x0004640001027983 */ /* 0x000ea80000300800 */
[----:B------:R-:W-:Y:S04]  /*4bfe0*/  STS.U16 [R7+0x12700], R21 ;  /* 0x0127001507007388 */ /* 0x000fe80000000400 */
[----:B------:R-:W2:Y:S04]  /*4bff0*/  LDL.LU R3, [R1+0x444] ;  /* 0x0004440001037983 */ /* 0x000ea80000300800 */
[----:B------:R-:W-:Y:S04]  /*4c000*/  STS.U16 [R7+0x12f00], R22 ;  /* 0x012f001607007388 */ /* 0x000fe80000000400 */
[----:B------:R-:W2:Y:S04]  /*4c010*/  LDL.LU R4, [R1+0x344] ;  /* 0x0003440001047983 */ /* 0x000ea80000300800 */
[----:B------:R-:W-:Y:S04]  /*4c020*/  STS.U16 [R7+0x13700], R23 ;  /* 0x0137001707007388 */ /* 0x000fe80000000400 */
[----:B------:R-:W2:Y:S04]  /*4c030*/  LDL.LU R5, [R1+0x340] ;  /* 0x0003400001057983 */ /* 0x000ea80000300800 */
[----:B------:R0:W-:Y:S04]  /*4c040*/  STS.U16 [R7+0x13f00], R17 ;  /* 0x013f001107007388 */ /* 0x0001e80000000400 */
[----:B------:R-:W2:Y:S04]  /*4c050*/  LDL.LU R6, [R1+0x7c] ;  /* 0x00007c0001067983 */ /* 0x000ea80000300800 */
[----:B------:R1:W-:Y:S04]  /*4c060*/  STS.U16 [R7+0x14700], R13 ;  /* 0x0147000d07007388 */ /* 0x0003e80000000400 */
[----:B0-----:R-:W2:Y:S04]  /*4c070*/  LDL.LU R17, [R1+0x78] ;  /* 0x0000780001117983 */ /* 0x001ea80000300800 */
[----:B------:R0:W-:Y:S04]  /*4c080*/  STS.U16 [R7+0x14f00], R14 ;  /* 0x014f000e07007388 */ /* 0x0001e80000000400 */
[----:B-1----:R-:W2:Y:S04]  /*4c090*/  LDL.LU R13, [R1+0x74] ;  /* 0x00007400010d7983 */ /* 0x002ea80000300800 */
[----:B------:R1:W-:Y:S04]  /*4c0a0*/  STS.U16 [R7+0x15700], R16 ;  /* 0x0157001007007388 */ /* 0x0003e80000000400 */
[----:B0-----:R-:W2:Y:S04]  /*4c0b0*/  LDL.LU R14, [R1+0x70] ;  /* 0x00007000010e7983 */ /* 0x001ea80000300800 */
[----:B------:R0:W-:Y:S04]  /*4c0c0*/  STS.U16 [R7+0x15f00], R15 ;  /* 0x015f000f07007388 */ /* 0x0001e80000000400 */
[----:B-1----:R-:W2:Y:S04]  /*4c0d0*/  LDL.LU R16, [R1+0x6c] ;  /* 0x00006c0001107983 */ /* 0x002ea80000300800 */
[----:B------:R1:W-:Y:S04]  /*4c0e0*/  STS.U16 [R7+0x16700], R18 ;  /* 0x0167001207007388 */ /* 0x0003e80000000400 */
[----:B0-----:R-:W2:Y:S04]  /*4c0f0*/  LDL.LU R15, [R1+0x68] ;  /* 0x00006800010f7983 */ /* 0x001ea80000300800 */
[----:B-1----:R-:W2:Y:S04]  /*4c100*/  LDL R18, [R1+0x660] ;  /* 0x0006600001127983 */ /* 0x002ea80000100800 */
[----:B------:R-:W2:Y:S04]  /*4c110*/  LDL.LU R8, [R1+0x60] ;  /* 0x0000600001087983 */ /* 0x000ea80000300800 */
[----:B------:R-:W2:Y:S04]  /*4c120*/  LDL.LU R9, [R1+0x590] ;  /* 0x0005900001097983 */ /* 0x000ea80000300800 */
[----:B------:R-:W2:Y:S04]  /*4c130*/  LDL.LU R10, [R1+0x588] ;  /* 0x00058800010a7983 */ /* 0x000ea80000300800 */
[----:B----4-:R-:W-:Y:S04]  /*4c140*/  STS.U16 [R7+0x16f00], R19 ;  /* 0x016f001307007388 */ /* 0x010fe80000000400 */
[----:B------:R-:W4:Y:S04]  /*4c150*/  LDL.LU R11, [R1+0x578] ;  /* 0x00057800010b7983 */ /* 0x000f280000300800 */
[----:B------:R-:W-:Y:S04]  /*4c160*/  STS.U16 [R7+0x17700], R24 ;  /* 0x0177001807007388 */ /* 0x000fe80000000400 */
[----:B------:R-:W4:Y:S04]  /*4c170*/  LDL.LU R20, [R1+0x56c] ;  /* 0x00056c0001147983 */ /* 0x000f280000300800 */
[----:B------:R0:W-:Y:S04]  /*4c180*/  STS.U16 [R7+0x17f00], R12 ;  /* 0x017f000c07007388 */ /* 0x0001e80000000400 */
[----:B------:R-:W4:Y:S04]  /*4c190*/  LDL.LU R21, [R1+0x558] ;  /* 0x0005580001157983 */ /* 0x000f280000300800 */
[----:B------:R-:W-:Y:S04]  /*4c1a0*/  STS.U16 [R7+0x18700], R25 ;  /* 0x0187001907007388 */ /* 0x000fe80000000400 */
[----:B------:R-:W4:Y:S04]  /*4c1b0*/  LDL.LU R22, [R1+0x554] ;  /* 0x0005540001167983 */ /* 0x000f280000300800 */
[----:B------:R-:W4:Y:S04]  /*4c1c0*/  LDL.LU R23, [R1+0x540] ;  /* 0x0005400001177983 */ /* 0x000f280000300800 */
[----:B0-----:R-:W4:Y:S04]  /*4c1d0*/  LDL.LU R12, [R1+0x53c] ;  /* 0x00053c00010c7983 */ /* 0x001f280000300800 */
[----:B---3--:R-:W-:Y:S04]  /*4c1e0*/  STS.U16 [R7+0x18f00], R26 ;  /* 0x018f001a07007388 */ /* 0x008fe80000000400 */
[----:B--2---:R0:W-:Y:S04]  /*4c1f0*/  STS.U16 [R7+0x19700], R27 ;  /* 0x0197001b07007388 */ /* 0x0041e80000000400 */
[----:B0-----:R-:W2:Y:S04]  /*4c200*/  LDL.LU R27, [R1+0x52c] ;  /* 0x00052c00011b7983 */ /* 0x001ea80000300800 */
[----:B------:R-:W3:Y:S04]  /*4c210*/  LDL.LU R19, [R1+0x524] ;  /* 0x0005240001137983 */ /* 0x000ee80000300800 */
[----:B------:R-:W3:Y:S04]  /*4c220*/  LDL.LU R24, [R1+0x514] ;  /* 0x0005140001187983 */ /* 0x000ee80000300800 */
[----:B------:R-:W3:Y:S04]  /*4c230*/  LDL.LU R25, [R1+0x510] ;  /* 0x0005100001197983 */ /* 0x000ee80000300800 */
[----:B------:R0:W-:Y:S04]  /*4c240*/  STS.U16 [R7+0x19f00], R29 ;  /* 0x019f001d07007388 */ /* 0x0001e80000000400 */
[----:B------:R-:W3:Y:S04]  /*4c250*/  LDL.LU R26, [R1+0x4fc] ;  /* 0x0004fc00011a7983 */ /* 0x000ee80000300800 */
        /* <DEDUP_REMOVED lines=24> */
[----:B------:R1:W-:Y:S04]  /*4c3e0*/  STS [R18+0x20000], R9 ;  /* 0x0200000912007388 */ /* 0x0003e80000000800 */
[----:B0-----:R-:W3:Y:S04]  /*4c3f0*/  LDL.LU R7, [R1+0x3dd8] ;  /* 0x003dd80001077983 */ /* 0x001ee80000300800 */
[----:B------:R-:W3:Y:S04]  /*4c400*/  LDL.LU R8, [R1+0x3dd4] ;  /* 0x003dd40001087983 */ /* 0x000ee80000300800 */
[----:B-1----:R-:W3:Y:S04]  /*4c410*/  LDL.LU R9, [R1+0x3dd0] ;  /* 0x003dd00001097983 */ /* 0x002ee80000300800 */
[----:B------:R0:W-:Y:S04]  /*4c420*/  STS [R18+0x20800], R10 ;  /* 0x0208000a12007388 */ /* 0x0001e80000000800 */
[----:B----4-:R1:W-:Y:S04]  /*4c430*/  STS [R18+0x20080], R11 ;  /* 0x0200800b12007388 */ /* 0x0103e80000000800 */
[----:B------:R4:W-:Y:S04]  /*4c440*/  STS [R18+0x20880], R20 ;  /* 0x0208801412007388 */ /* 0x0009e80000000800 */
[----:B0-----:R-:W3:Y:S04]  /*4c450*/  LDL.LU R10, [R1+0x3dcc] ;  /* 0x003dcc00010a7983 */ /* 0x001ee80000300800 */
[----:B-1----:R-:W3:Y:S04]  /*4c460*/  LDL.LU R11, [R1+0x3dc8] ;  /* 0x003dc800010b7983 */ /* 0x002ee80000300800 */
[----:B----4-:R-:W4:Y:S04]  /*4c470*/  LDL.LU R20, [R1+0x3dc4] ;  /* 0x003dc40001147983 */ /* 0x010f280000300800 */
[----:B------:R0:W-:Y:S04]  /*4c480*/  STS [R18+0x21000], R21 ;  /* 0x0210001512007388 */ /* 0x0001e80000000800 */
[----:B------:R1:W-:Y:S04]  /*4c490*/  STS [R18+0x21800], R22 ;  /* 0x0218001612007388 */ /* 0x0003e80000000800 */
[----:B------:R1:W-:Y:S04]  /*4c4a0*/  STS [R18+0x21080], R23 ;  /* 0x0210801712007388 */ /* 0x0003e80000000800 */
[----:B0-----:R-:W4:Y:S04]  /*4c4b0*/  LDL.LU R21, [R1+0x3dc0] ;  /* 0x003dc00001157983 */ /* 0x001f280000300800 */
[----:B-1----:R-:W4:Y:S04]  /*4c4c0*/  LDL.LU R22, [R1+0x3dbc] ;  /* 0x003dbc0001167983 */ /* 0x002f280000300800 */
[----:B------:R-:W4:Y:S04]  /*4c4d0*/  LDL.LU R23, [R1+0x3db8] ;  /* 0x003db80001177983 */ /* 0x000f280000300800 */
[----:B------:R0:W-:Y:S04]  /*4c4e0*/  STS [R18+0x21880], R12 ;  /* 0x0218800c12007388 */ /* 0x0001e80000000800 */
[----:B0-----:R-:W4:Y:S04]  /*4c4f0*/  LDL.LU R12, [R1+0x3db4] ;  /* 0x003db400010c7983 */ /* 0x001f280000300800 */
[----:B--2---:R0:W-:Y:S04]  /*4c500*/  STS [R18+0x22000], R27 ;  /* 0x0220001b12007388 */ /* 0x0041e80000000800 */
[----:B0-----:R-:W2:Y:S04]  /*4c510*/  LDL.LU R27, [R1+0x3db0] ;  /* 0x003db000011b7983 */ /* 0x001ea80000300800 */
[----:B---3--:R0:W-:Y:S04]  /*4c520*/  STS [R18+0x22800], R19 ;  /* 0x0228001312007388 */ /* 0x0081e80000000800 */
[----:B------:R1:W-:Y:S04]  /*4c530*/  STS [R18+0x22080], R24 ;  /* 0x0220801812007388 */ /* 0x0003e80000000800 */
[----:B------:R3:W-:Y:S04]  /*4c540*/  STS [R18+0x22880], R25 ;  /* 0x0228801912007388 */ /* 0x0007e80000000800 */
[----:B0-----:R-:W4:Y:S04]  /*4c550*/  LDL.LU R19, [R1+0x584] ;  /* 0x0005840001137983 */ /* 0x001f280000300800 */
[----:B------:R0:W-:Y:S04]  /*4c560*/  STS [R18+0x23000], R26 ;  /* 0x0230001a12007388 */ /* 0x0001e80000000800 */
[----:B-1----:R-:W4:Y:S04]  /*4c570*/  LDL.LU R24, [R1+0x57c] ;  /* 0x00057c0001187983 */ /* 0x002f280000300800 */
[----:B------:R-:W-:Y:S04]  /*4c580*/  STS [R18+0x23800], R29 ;  /* 0x0238001d12007388 */ /* 0x000fe80000000800 */
[----:B---3--:R-:W3:Y:S04]  /*4c590*/  LDL.LU R25, [R1+0x568] ;  /* 0x0005680001197983 */ /* 0x008ee80000300800 */
[----:B------:R1:W-:Y:S04]  /*4c5a0*/  STS [R18+0x23080], R28 ;  /* 0x0230801c12007388 */ /* 0x0003e80000000800 */
[----:B0-----:R-:W3:Y:S04]  /*4c5b0*/  LDL.LU R26, [R1+0x564] ;  /* 0x00056400011a7983 */ /* 0x001ee80000300800 */
[----:B-1----:R-:W3:Y:S04]  /*4c5c0*/  LDL.LU R28, [R1+0x54c] ;  /* 0x00054c00011c7983 */ /* 0x002ee80000300800 */
[----:B------:R-:W3:Y:S04]  /*4c5d0*/  LDL.LU R29, [R1+0x4ec] ;  /* 0x0004ec00011d7983 */ /* 0x000ee80000300800 */
[----:B--2---:R0:W-:Y:S04]  /*4c5e0*/  STS [R18+0x23880], R27 ;  /* 0x0238801b12007388 */ /* 0x0041e80000000800 */
[----:B----4-:R1:W-:Y:S04]  /*4c5f0*/  STS [R18+0x24000], R12 ;  /* 0x0240000c12007388 */ /* 0x0103e80000000800 */
[----:B------:R2:W-:Y:S04]  /*4c600*/  STS [R18+0x24800], R17 ;  /* 0x0248001112007388 */ /* 0x0005e80000000800 */
[----:B0-----:R-:W4:Y:S04]  /*4c610*/  LDL.LU R27, [R1+0x4e8] ;  /* 0x0004e800011b7983 */ /* 0x001f280000300800 */
[----:B-1----:R-:W3:Y:S04]  /*4c620*/  LDL R12, [R1+0x1518] ;  /* 0x00151800010c7983 */ /* 0x002ee80000100800 */
[----:B--2---:R-:W2:Y:S04]  /*4c630*/  LDL.LU R17, [R1+0x3dac] ;  /* 0x003dac0001117983 */ /* 0x004ea80000300800 */
[----:B------:R0:W-:Y:S04]  /*4c640*/  STS [R18+0x24080], R13 ;  /* 0x0240800d12007388 */ /* 0x0001e80000000800 */
[----:B------:R1:W-:Y:S04]  /*4c650*/  STS [R18+0x24880], R14 ;  /* 0x0248800e12007388 */ /* 0x0003e80000000800 */
[----:B------:R1:W-:Y:S04]  /*4c660*/  STS [R18+0x25000], R16 ;  /* 0x0250001012007388 */ /* 0x0003e80000000800 */
[----:B0-----:R-:W2:Y:S04]  /*4c670*/  LDL.LU R13, [R1+0x3da8] ;  /* 0x003da800010d7983 */ /* 0x001ea80000300800 */
[----:B-1----:R-:W2:Y:S04]  /*4c680*/  LDL.LU R14, [R1+0x3da4] ;  /* 0x003da400010e7983 */ /* 0x002ea80000300800 */
[----:B------:R-:W2:Y:S04]  /*4c690*/  LDL.LU R16, [R1+0x3da0] ;  /* 0x003da00001107983 */ /* 0x000ea80000300800 */
[----:B------:R0:W-:Y:S04]  /*4c6a0*/  STS [R18+0x25800], R15 ;  /* 0x0258000f12007388 */ /* 0x0001e80000000800 */
[----:B0-----:R-:W2:Y:S04]  /*4c6b0*/  LDL.LU R15, [R1+0x3d9c] ;  /* 0x003d9c00010f7983 */ /* 0x001ea80000300800 */
[----:B--2---:R0:W-:Y:S04]  /*4c6c0*/  STS [R18+0x25080], R15 ;  /* 0x0250800f12007388 */ /* 0x0041e80000000800 */
[----:B------:R1:W-:Y:S04]  /*4c6d0*/  STS [R18+0x25880], R16 ;  /* 0x0258801012007388 */ /* 0x0003e80000000800 */
[----:B------:R2:W-:Y:S04]  /*4c6e0*/  STS [R18+0x26000], R17 ;  /* 0x0260001112007388 */ /* 0x0005e80000000800 */
[----:B0-----:R-:W4:Y:S04]  /*4c6f0*/  LDL.LU R15, [R1+0x3d98] ;  /* 0x003d9800010f7983 */ /* 0x001f280000300800 */
[----:B-1----:R-:W4:Y:S04]  /*4c700*/  LDL.LU R16, [R1+0x3d94] ;  /* 0x003d940001107983 */ /* 0x002f280000300800 */
[----:B--2---:R-:W2:Y:S04]  /*4c710*/  LDL.LU R17, [R1+0x3d90] ;  /* 0x003d900001117983 */ /* 0x004ea80000300800 */
[----:B------:R0:W-:Y:S04]  /*4c720*/  STS [R18+0x26800], R23 ;  /* 0x0268001712007388 */ /* 0x0001e80000000800 */
[----:B------:R1:W-:Y:S04]  /*4c730*/  STS [R18+0x26080], R20 ;  /* 0x0260801412007388 */ /* 0x0003e80000000800 */
[----:B------:R3:W-:Y:S04]  /*4c740*/  STS [R18+0x26880], R11 ;  /* 0x0268800b12007388 */ /* 0x0007e80000000800 */
[----:B0-----:R-:W2:Y:S04]  /*4c750*/  LDL.LU R23, [R1+0x504] ;  /* 0x0005040001177983 */ /* 0x001ea80000300800 */
[----:B-1----:R-:W2:Y:S04]  /*4c760*/  LDL.LU R20, [R1+0x508] ;  /* 0x0005080001147983 */ /* 0x002ea80000300800 */
[----:B---3--:R-:W3:Y:S04]  /*4c770*/  LDL.LU R11, [R1+0x518] ;  /* 0x00051800010b7983 */ /* 0x008ee80000300800 */
[----:B------:R0:W-:Y:S04]  /*4c780*/  STS [R18+0x27000], R8 ;  /* 0x0270000812007388 */ /* 0x0001e80000000800 */
[----:B------:R1:W-:Y:S04]  /*4c790*/  STS [R18+0x27800], R7 ;  /* 0x0278000712007388 */ /* 0x0003e80000000800 */
[----:B------:R1:W-:Y:S04]  /*4c7a0*/  STS [R18+0x27080], R4 ;  /* 0x0270800412007388 */ /* 0x0003e80000000800 */
[----:B0-----:R-:W2:Y:S04]  /*4c7b0*/  LDL.LU R8, [R1+0x520] ;  /* 0x0005200001087983 */ /* 0x001ea80000300800 */
[----:B-1----:R-:W2:Y:S04]  /*4c7c0*/  LDL.LU R7, [R1+0x530] ;  /* 0x0005300001077983 */ /* 0x002ea80000300800 */
[----:B------:R-:W2:Y:S04]  /*4c7d0*/  LDL.LU R4, [R1+0x538] ;  /* 0x0005380001047983 */ /* 0x000ea80000300800 */
[----:B------:R0:W-:Y:S04]  /*4c7e0*/  STS [R18+0x27880], R3 ;  /* 0x0278800312007388 */ /* 0x0001e80000000800 */
[----:B------:R1:W-:Y:S04]  /*4c7f0*/  STS [R12+0x20000], R19 ;  /* 0x020000130c007388 */ /* 0x0003e80000000800 */
[----:B0-----:R-:W2:Y:S04]  /*4c800*/  LDL.LU R18, [R1+0x3d8c] ;  /* 0x003d8c0001127983 */ /* 0x001ea80000300800 */
[----:B------:R-:W2:Y:S04]  /*4c810*/  LDL.LU R3, [R1+0x548] ;  /* 0x0005480001037983 */ /* 0x000ea80000300800 */
[----:B-1----:R-:W3:Y:S04]  /*4c820*/  LDL.LU R19, [R1+0x3d88] ;  /* 0x003d880001137983 */ /* 0x002ee80000300800 */
        /* <DEDUP_REMOVED lines=8> */
[----:B--2---:R-:W-:Y:S04]  /*4c8b0*/  STS [R12+0x21800], R3 ;  /* 0x021800030c007388 */ /* 0x004fe80000000800 */
[----:B------:R-:W-:Y:S04]  /*4c8c0*/  STS [R12+0x21080], R4 ;  /* 0x021080040c007388 */ /* 0x000fe80000000800 */
[----:B------:R-:W-:Y:S04]  /*4c8d0*/  STS [R12+0x21880], R7 ;  /* 0x021880070c007388 */ /* 0x000fe80000000800 */
[----:B------:R0:W-:Y:S04]  /*4c8e0*/  STS [R12+0x22000], R8 ;  /* 0x022000080c007388 */ /* 0x0001e80000000800 */
[----:B---3--:R-:W-:Y:S04]  /*4c8f0*/  STS [R12+0x22800], R11 ;  /* 0x0228000b0c007388 */ /* 0x008fe80000000800 */
[----:B------:R-:W-:Y:S04]  /*4c900*/  STS [R12+0x22080], R20 ;  /* 0x022080140c007388 */ /* 0x000fe80000000800 */
[----:B------:R-:W-:Y:S04]  /*4c910*/  STS [R12+0x22880], R23 ;  /* 0x022880170c007388 */ /* 0x000fe80000000800 */
[----:B------:R-:W-:Y:S04]  /*4c920*/  STS [R12+0x23000], R29 ;  /* 0x0230001d0c007388 */ /* 0x000fe80000000800 */
[----:B----4-:R-:W-:Y:S04]  /*4c930*/  STS [R12+0x23800], R27 ;  /* 0x0238001b0c007388 */ /* 0x010fe80000000800 */
[----:B------:R-:W-:Y:S04]  /*4c940*/  STS [R12+0x23080], R26 ;  /* 0x0230801a0c007388 */ /* 0x000fe80000000800 */
[----:B------:R-:W-:Y:S04]  /*4c950*/  STS [R12+0x23880], R25 ;  /* 0x023880190c007388 */ /* 0x000fe80000000800 */
[----:B------:R-:W-:Y:S04]  /*4c960*/  STS [R12+0x24000], R24 ;  /* 0x024000180c007388 */ /* 0x000fe80000000800 */
[----:B------:R-:W-:Y:S04]  /*4c970*/  STS [R12+0x24800], R19 ;  /* 0x024800130c007388 */ /* 0x000fe80000000800 */
[----:B------:R-:W-:Y:S04]  /*4c980*/  STS [R12+0x24080], R18 ;  /* 0x024080120c007388 */ /* 0x000fe80000000800 */
[----:B------:R-:W-:Y:S04]  /*4c990*/  STS [R12+0x24880], R17 ;  /* 0x024880110c007388 */ /* 0x000fe80000000800 */
[----:B------:R1:W-:Y:S04]  /*4c9a0*/  STS [R12+0x25000], R16 ;  /* 0x025000100c007388 */ /* 0x0003e80000000800 */
[----:B0-----:R-:W2:Y:S04]  /*4c9b0*/  LDL R8, [R1+0x674] ;  /* 0x0006740001087983 */ /* 0x001ea80000100800 */
[----:B-1----:R-:W3:Y:S04]  /*4c9c0*/  LDL.LU R16, [R1+0x2b0] ;  /* 0x0002b00001107983 */ /* 0x002ee80000300800 */
[----:B------:R-:W3:Y:S04]  /*4c9d0*/  LDL.LU R17, [R1+0x2b4] ;  /* 0x0002b40001117983 */ /* 0x000ee80000300800 */
[----:B------:R-:W4:Y:S04]  /*4c9e0*/  LDL.LU R18, [R1+0x2b8] ;  /* 0x0002b80001127983 */ /* 0x000f280000300800 */
[----:B------:R-:W4:Y:S04]  /*4c9f0*/  LDL.LU R19, [R1+0x2bc] ;  /* 0x0002bc0001137983 */ /* 0x000f280000300800 */
[----:B------:R-:W-:Y:S04]  /*4ca00*/  STS [R12+0x25800], R15 ;  /* 0x0258000f0c007388 */ /* 0x000fe80000000800 */
        /* <DEDUP_REMOVED lines=8> */
[----:B------:R0:W-:Y:S04]  /*4ca90*/  STS [R12+0x27080], R2 ;  /* 0x027080020c007388 */ /* 0x0001e80000000800 */
[----:B----4-:R-:W-:Y:S04]  /*4caa0*/  STL.64 [R1+0x3d50], R18 ;  /* 0x003d501201007387 */ /* 0x010fe80000100a00 */
[----:B---3--:R-:W-:Y:S04]  /*4cab0*/  STL.64 [R1+0x3d48], R16 ;  /* 0x003d481001007387 */ /* 0x008fe80000100a00 */
[----:B0-----:R-:W3:Y:S04]  /*4cac0*/  LDL R2, [R1+0x670] ;  /* 0x0006700001027983 */ /* 0x001ee80000100800 */
[----:B------:R-:W-:Y:S04]  /*4cad0*/  STS [R12+0x27880], R0 ;  /* 0x027880000c007388 */ /* 0x000fe80000000800 */
[----:B------:R-:W-:Y:S06]  /*4cae0*/  BAR.SYNC.DEFER_BLOCKING 0x0 ;  /* 0x0000000000007b1d */ /* 0x000fec0000010000 */
[----:B--2---:R-:W0:Y:S04]  /*4caf0*/  LDSM.16.M88.4 R4, [R8+0x12000] ;  /* 0x012000000804783b */ /* 0x004e280000000200 */
[----:B------:R-:W-:Y:S04]  /*4cb00*/  LDSM.16.M88.4 R16, [R8+0x10000] ;  /* 0x010000000810783b */ /* 0x000fe80000000200 */
[----:B------:R-:W-:Y:S01]  /*4cb10*/  LDSM.16.M88.4 R12, [R8+0x14000] ;  /* 0x01400000080c783b */ /* 0x000fe20000000200 */
[----:B0-----:R-:W-:Y:S01]  /*4cb20*/  MOV R27, R4 ;  /* 0x00000004001b7202 */ /* 0x001fe20000000f00 */
[----:B------:R-:W-:-:S02]  /*4cb30*/  IMAD.MOV.U32 R24, RZ, RZ, R5 ;  /* 0x000000ffff187224 */ /* 0x000fc400078e0005 */
[----:B---3--:R-:W0:Y:S04]  /*4cb40*/  LDSM.16.M88.4 R20, [R2+0x20000] ;  /* 0x020000000214783b */ /* 0x008e280000000200 */
[----:B0-----:R-:W-:Y:S04]  /*4cb50*/  STL.64 [R1+0x3d70], R22 ;  /* 0x003d701601007387 */ /* 0x001fe80000100a00 */
[----:B------:R-:W-:Y:S04]  /*4cb60*/  STL.64 [R1+0x3d68], R20 ;  /* 0x003d681401007387 */ /* 0x000fe80000100a00 */
[----:B------:R-:W-:Y:S04]  /*4cb70*/  STL.64 [R1+0x10], R4 ;  /* 0x0000100401007387 */ /* 0x000fe80000100a00 */
[----:B------:R-:W-:Y:S04]  /*4cb80*/  STL.64 [R1+0x18], R6 ;  /* 0x0000180601007387 */ /* 0x000fe80000100a00 */
[----:B------:R-:W0:Y:S04]  /*4cb90*/  LDSM.16.M88.4 R4, [R8+0x16000] ;  /* 0x016000000804783b */ /* 0x000e280000000200 */
[----:B------:R-:W1:Y:S04]  /*4cba0*/  LDSM.16.M88.4 R20, [R8+0x18000] ;  /* 0x018000000814783b */ /* 0x000e680000000200 */
[----:B0-----:R-:W-:Y:S04]  /*4cbb0*/  STL.64 [R1+0x3d60], R6 ;  /* 0x003d600601007387 */ /* 0x001fe80000100a00 */
[----:B------:R0:W-:Y:S01]  /*4cbc0*/  STL.64 [R1+0x3d58], R4 ;  /* 0x003d580401007387 */ /* 0x0001e20000100a00 */
[----:B-1----:R-:W-:-:S02]  /*4cbd0*/  MOV R26, R20 ;  /* 0x00000014001a7202 */ /* 0x002fc40000000f00 */
[----:B------:R-:W-:Y:S01]  /*4cbe0*/  MOV R25, R21 ;  /* 0x0000001500197202 */ /* 0x000fe20000000f00 */
[----:B0-----:R-:W2:Y:S04]  /*4cbf0*/  LDL.LU R4, [R1+0x2c0] ;  /* 0x0002c00001047983 */ /* 0x001ea80000300800 */
[----:B------:R-:W2:Y:S04]  /*4cc00*/  LDL.LU R5, [R1+0x2c4] ;  /* 0x0002c40001057983 */ /* 0x000ea80000300800 */
[----:B------:R-:W2:Y:S04]  /*4cc10*/  LDL.LU R6, [R1+0x2c8] ;  /* 0x0002c80001067983 */ /* 0x000ea80000300800 */
[----:B------:R-:W2:Y:S04]  /*4cc20*/  LDL.LU R7, [R1+0x2cc] ;  /* 0x0002cc0001077983 */ /* 0x000ea80000300800 */
[----:B------:R-:W-:Y:S04]  /*4cc30*/  STL.64 [R1+0x20], R16 ;  /* 0x0000201001007387 */ /* 0x000fe80000100a00 */
[----:B------:R-:W-:Y:S04]  /*4cc40*/  STL.64 [R1+0x28], R18 ;  /* 0x0000281201007387 */ /* 0x000fe80000100a00 */
[----:B------:R-:W-:Y:S04]  /*4cc50*/  STL.64 [R1+0x30], R20 ;  /* 0x0000301401007387 */ /* 0x000fe80000100a00 */
[----:B------:R-:W-:Y:S04]  /*4cc60*/  STL.64 [R1+0x38], R22 ;  /* 0x0000381601007387 */ /* 0x000fe80000100a00 */
[----:B------:R-:W0:Y:S04]  /*4cc70*/  LDSM.16.M88.4 R20, [R8+0x1a000] ;  /* 0x01a000000814783b */ /* 0x000e280000000200 */
[----:B------:R-:W-:Y:S04]  /*4cc80*/  STL.64 [R1], R12 ;  /* 0x0000000c01007387 */ /* 0x000fe80000100a00 */
[----:B------:R1:W-:Y:S04]  /*4cc90*/  STL.64 [R1+0x8], R14 ;  /* 0x0000080e01007387 */ /* 0x0003e80000100a00 */
[----:B0-----:R-:W-:Y:S01]  /*4cca0*/  STL.64 [R1+0x50], R20 ;  /* 0x0000501401007387 */ /* 0x001fe20000100a00 */
[----:B-1----:R-:W-:Y:S01]  /*4ccb0*/  IMAD.MOV.U32 R14, RZ, RZ, R20 ;  /* 0x000000ffff0e7224 */ /* 0x002fe200078e0014 */
[----:B------:R-:W-:-:S02]  /*4ccc0*/  MOV R3, R21 ;  /* 0x0000001500037202 */ /* 0x000fc40000000f00 */
[----:B------:R-:W-:Y:S04]  /*4ccd0*/  STL.64 [R1+0x58], R22 ;  /* 0x0000581601007387 */ /* 0x000fe80000100a00 */
[----:B------:R-:W0:Y:S04]  /*4cce0*/  LDSM.16.M88.4 R20, [R8+0x1c000] ;  /* 0x01c000000814783b */ /* 0x000e280000000200 */
[----:B------:R-:W1:Y:S04]  /*4ccf0*/  LDSM.16.M88.4 R8, [R8+0x1e000] ;  /* 0x01e000000808783b */ /* 0x000e680000000200 */
[----:B0-----:R-:W-:Y:S04]  /*4cd00*/  STL.64 [R1+0x60], R20 ;  /* 0x0000601401007387 */ /* 0x001fe80000100a00 */
[----:B------:R0:W-:Y:S04]  /*4cd10*/  STL.64 [R1+0x68], R22 ;  /* 0x0000681601007387 */ /* 0x0001e80000100a00 */
[----:B0-----:R-:W2:Y:S04]  /*4cd20*/  LDL.LU.64 R22, [R1+0x3d70] ;  /* 0x003d700001167983 */ /* 0x001ea80000300a00 */
[----:B------:R-:W2:Y:S01]  /*4cd30*/  LDL.LU.64 R20, [R1+0x3d68] ;  /* 0x003d680001147983 */ /* 0x000ea20000300a00 */
[----:B-1----:R-:W-:Y:S01]  /*4cd40*/  MOV R29, R8 ;  /* 0x00000008001d7202 */ /* 0x002fe20000000f00 */
[----:B------:R-:W-:-:S02]  /*4cd50*/  IMAD.MOV.U32 R0, RZ, RZ, R9 ;  /* 0x000000ffff007224 */ /* 0x000fc400078e0009 */
[----:B------:R-:W-:Y:S04]  /*4cd60*/  STL.64 [R1+0x70], R8 ;  /* 0x0000700801007387 */ /* 0x000fe80000100a00 */
[----:B------:R-:W-:Y:S04]  /*4cd70*/  STL.64 [R1+0x78], R10 ;  /* 0x0000780a01007387 */ /* 0x000fe80000100a00 */
[----:B------:R-:W0:Y:S04]  /*4cd80*/  LDSM.16.M88.4 R8, [R2+0x21000] ;  /* 0x021000000208783b */ /* 0x000e280000000200 */
[----:B0-----:R-:W-:Y:S04]  /*4cd90*/  STL.64 [R1+0x3cf0], R10 ;  /* 0x003cf00a01007387 */ /* 0x001fe80000100a00 */
[----:B------:R-:W-:Y:S01]  /*4cda0*/  STL.64 [R1+0x3ce8], R8 ;  /* 0x003ce80801007387 */ /* 0x000fe20000100a00 */
[----:B--2---:R-:W-:Y:S03]  /*4cdb0*/  HMMA.16816.F32 R16, R20, R16, R4 ;  /* 0x000000101410723c */ /* 0x004fe60000001804 */
[----:B------:R-:W2:Y:S04]  /*4cdc0*/  LDL.LU.64 R6, [R1+0x3d60] ;  /* 0x003d600001067983 */ /* 0x000ea80000300a00 */
[----:B------:R-:W3:Y:S11]  /*4cdd0*/  LDL.LU.64 R4, [R1+0x3d58] ;  /* 0x003d580001047983 */ /* 0x000ef60000300a00 */
[----:B------:R-:W-:Y:S05]  /*4cde0*/  @!UPT UIADD3 URZ, URZ, URZ, URZ ;  /* 0x0000003f3f3ff290 */ /* 0x000fea000fffe03f */
[----:B------:R-:W-:Y:S04]  /*4cdf0*/  STL.64 [R1+0x4c0], R16 ;  /* 0x0004c01001007387 */ /* 0x000fe80000100a00 */
[----:B------:R0:W-:Y:S04]  /*4ce00*/  STL.64 [R1+0x4c8], R18 ;  /* 0x0004c81201007387 */ /* 0x0001e80000100a00 */
[----:B0-----:R-:W4:Y:S04]  /*4ce10*/  LDL.LU.64 R18, [R1+0x3d50] ;  /* 0x003d500001127983 */ /* 0x001f280000300a00 */
[----:B------:R-:W4:Y:S01]  /*4ce20*/  LDL.LU.64 R16, [R1+0x3d48] ;  /* 0x003d480001107983 */ /* 0x000f220000300a00 */
[----:B------:R-:W-:-:S02]  /*4ce30*/  MOV R8, R27 ;  /* 0x0000001b00087202 */ /* 0x000fc40000000f00 */
[----:B------:R-:W-:-:S07]  /*4ce40*/  MOV R9, R24 ;  /* 0x0000001800097202 */ /* 0x000fce0000000f00 */
[----:B----4-:R-:W-:Y:S01]  /*4ce50*/  HMMA.16816.F32 R8, R20, R8, R16 ;  /* 0x000000081408723c */ /* 0x010fe20000001810 */
[----:B------:R-:W4:Y:S04]  /*4ce60*/  LDL.LU.64 R18, [R1+0x3d40] ;  /* 0x003d400001127983 */ /* 0x000f280000300a00 */
[----:B------:R-:W2:Y:S11]  /*4ce70*/  LDL.LU.64 R16, [R1+0x3d38] ;  /* 0x003d380001107983 */ /* 0x000eb60000300a00 */
[----:B------:R-:W-:Y:S07]  /*4ce80*/  @!UPT UIADD3 URZ, URZ, URZ, URZ ;  /* 0x0000003f3f3ff290 */ /* 0x000fee000fffe03f */
[----:B------:R0:W-:Y:S04]  /*4ce90*/  STL.64 [R1+0x4b0], R8 ;  /* 0x0004b00801007387 */ /* 0x0001e80000100a00 */
[----:B------:R2:W-:Y:S04]  /*4cea0*/  STL.64 [R1+0x4b8], R10 ;  /* 0x0004b80a01007387 */ /* 0x0005e80000100a00 */
[----:B0-----:R-:W3:Y:S04]  /*4ceb0*/  LDL.LU R8, [R1+0x310] ;  /* 0x0003100001087983 */ /* 0x001ee80000300800 */
[----:B------:R-:W3:Y:S01]  /*4cec0*/  LDL.LU R9, [R1+0x314] ;  /* 0x0003140001097983 */ /* 0x000ee20000300800 */
[----:B--2---:R-:W-:Y:S01]  /*4ced0*/  IMAD.MOV.U32 R10, RZ, RZ, R17 ;  /* 0x000000ffff0a7224 */ /* 0x004fe200078e0011 */
[----:B------:R-:W-:-:S02]  /*4cee0*/  MOV R11, R16 ;  /* 0x00000010000b7202 */ /* 0x000fc40000000f00 */
[----:B------:R-:W4:Y:S04]  /*4cef0*/  LDL.LU R17, [R1+0x3d34] ;  /* 0x003d340001117983 */ /* 0x000f280000300800 */
[----:B------:R-:W4:Y:S04]  /*4cf00*/  LDL.LU R16, [R1+0x3d30] ;  /* 0x003d300001107983 */ /* 0x000f280000300800 */
[----:B------:R-:W-:Y:S04]  /*4cf10*/  STL.64 [R1+0x3d00], R10 ;  /* 0x003d000a01007387 */ /* 0x000fe80000100a00 */
[----:B---3--:R0:W-:Y:S04]  /*4cf20*/  STL.64 [R1+0x3cf8], R8 ;  /* 0x003cf80801007387 */ /* 0x0081e80000100a00 */
[----:B0-----:R-:W2:Y:S01]  /*4cf30*/  LDL.64 R8, [R1+0x60] ;  /* 0x0000600001087983 */ /* 0x001ea20000100a00 */
[----:B------:R-:W-:Y:S01]  /*4cf40*/  MOV R24, R12 ;  /* 0x0000000c00187202 */ /* 0x000fe20000000f00 */
[----:B----4-:R-:W-:Y:S02]  /*4cf50*/  HMMA.16816.F32 R16, R20, R12, R16 ;  /* 0x0000000c1410723c */ /* 0x010fe40000001810 */
[----:B--2---:R0:W-:Y:S02]  /*4cf60*/  STL.64 [R1+0x3d08], R8 ;  /* 0x003d080801007387 */ /* 0x0041e40000100a00 */
[----:B0-----:R-:W-:Y:S01]  /*4cf70*/  MOV R8, R14 ;  /* 0x0000000e00087202 */ /* 0x001fe20000000f00 */
[----:B------:R-:W-:-:S05]  /*4cf80*/  IMAD.MOV.U32 R9, RZ, RZ, R3 ;  /* 0x000000ffff097224 */ /* 0x000fca00078e0003 */
[----:B------:R0:W-:Y:S01]  /*4cf90*/  STL.64 [R1+0x3d18], R8 ;  /* 0x003d180801007387 */ /* 0x0001e20000100a00 */
[----:B------:R-:W-:-:S03]  /*4cfa0*/  MOV R3, R13 ;  /* 0x0000000d00037202 */ /* 0x000fc60000000f00 */
[----:B0-----:R-:W2:Y:S04]  /*4cfb0*/  LDL.LU R8, [R1+0x2e0] ;  /* 0x0002e00001087983 */ /* 0x001ea80000300800 */
[----:B------:R-:W2:Y:S04]  /*4cfc0*/  LDL.LU R9, [R1+0x2e4] ;  /* 0x0002e40001097983 */ /* 0x000ea80000300800 */
[----:B------:R-:W2:Y:S04]  /*4cfd0*/  LDL.LU R10, [R1+0x2e8] ;  /* 0x0002e800010a7983 */ /* 0x000ea80000300800 */
[----:B------:R-:W2:Y:S04]  /*4cfe0*/  LDL.LU R11, [R1+0x2ec] ;  /* 0x0002ec00010b7983 */ /* 0x000ea80000300800 */
[----:B------:R0:W-:Y:S04]  /*4cff0*/  STL.64 [R1+0x4a0], R16 ;  /* 0x0004a01001007387 */ /* 0x0001e80000100a00 */
[----:B------:R-:W-:Y:S04]  /*4d000*/  STL.64 [R1+0x4a8], R18 ;  /* 0x0004a81201007387 */ /* 0x000fe80000100a00 */
[----:B------:R-:W3:Y:S04]  /*4d010*/  LDL.LU.64 R14, [R1+0x3d28] ;  /* 0x003d2800010e7983 */ /* 0x000ee80000300a00 */
[----:B------:R-:W3:Y:S01]  /*4d020*/  LDL.LU.64 R12, [R1+0x3d20] ;  /* 0x003d2000010c7983 */ /* 0x000ee20000300a00 */
[----:B0-----:R-:W-:-:S03]  /*4d030*/  MOV R17, R25 ;  /* 0x0000001900117202 */ /* 0x001fc60000000f00 */
[----:B------:R0:W-:Y:S04]  /*4d040*/  STL [R1+0x3cd0], R24 ;  /* 0x003cd01801007387 */ /* 0x0001e80000100800 */
[----:B0-----:R-:W4:Y:S01]  /*4d050*/  LDL.64 R24, [R1+0x20] ;  /* 0x0000200001187983 */ /* 0x001f220000100a00 */
[----:B------:R-:W-:Y:S01]  /*4d060*/  IMAD.MOV.U32 R16, RZ, RZ, R26 ;  /* 0x000000ffff107224 */ /* 0x000fe200078e001a */
[C---:B---3--:R-:W-:Y:S02]  /*4d070*/  HMMA.16816.F32 R12, R20.reuse, R4, R12 ;  /* 0x00000004140c723c */ /* 0x048fe4000000180c */
[----:B----4-:R0:W-:Y:S04]  /*4d080*/  STL.64 [R1+0x3d10], R24 ;  /* 0x003d101801007387 */ /* 0x0101e80000100a00 */
[----:B0-----:R-:W3:Y:S04]  /*4d090*/  LDL.LU R24, [R1+0x330] ;  /* 0x0003300001187983 */ /* 0x001ee80000300800 */
[----:B------:R-:W3:Y:S04]  /*4d0a0*/  LDL.LU R25, [R1+0x334] ;  /* 0x0003340001197983 */ /* 0x000ee80000300800 */
[----:B------:R-:W3:Y:S04]  /*4d0b0*/  LDL.LU R26, [R1+0x338] ;  /* 0x00033800011a7983 */ /* 0x000ee80000300800 */
[----:B------:R-:W3:Y:S04]  /*4d0c0*/  LDL.LU R27, [R1+0x33c] ;  /* 0x00033c00011b7983 */ /* 0x000ee80000300800 */
[----:B------:R-:W-:Y:S04]  /*4d0d0*/  STL.64 [R1+0x3cb8], R6 ;  /* 0x003cb80601007387 */ /* 0x000fe80000100a00 */
[----:B------:R0:W-:Y:S04]  /*4d0e0*/  STL.64 [R1+0x3cb0], R4 ;  /* 0x003cb00401007387 */ /* 0x0001e80000100a00 */
[----:B------:R-:W-:Y:S04]  /*4d0f0*/  STL.64 [R1+0x490], R12 ;  /* 0x0004900c01007387 */ /* 0x000fe80000100a00 */
[----:B------:R-:W-:Y:S04]  /*4d100*/  STL.64 [R1+0x498], R14 ;  /* 0x0004980e01007387 */ /* 0x000fe80000100a00 */
[----:B------:R-:W1:Y:S04]  /*4d110*/  LDSM.16.M88.4 R12, [R2+0x22000] ;  /* 0x02200000020c783b */ /* 0x000e680000000200 */
[----:B0-----:R-:W4:Y:S04]  /*4d120*/  LDL.LU R4, [R1+0x320] ;  /* 0x0003200001047983 */ /* 0x001f280000300800 */
[----:B------:R-:W4:Y:S04]  /*4d130*/  LDL.LU R5, [R1+0x324] ;  /* 0x0003240001057983 */ /* 0x000f280000300800 */
[----:B------:R-:W4:Y:S04]  /*4d140*/  LDL.LU R6, [R1+0x328] ;  /* 0x0003280001067983 */ /* 0x000f280000300800 */
[----:B------:R-:W4:Y:S04]  /*4d150*/  LDL.LU R7, [R1+0x32c] ;  /* 0x00032c0001077983 */ /* 0x000f280000300800 */
[----:B-1----:R-:W-:Y:S04]  /*4d160*/  STL.64 [R1+0x3c70], R14 ;  /* 0x003c700e01007387 */ /* 0x002fe80000100a00 */
[----:B------:R0:W-:Y:S04]  /*4d170*/  STL.64 [R1+0x3c68], R12 ;  /* 0x003c680c01007387 */ /* 0x0001e80000100a00 */
[----:B0-----:R-:W3:Y:S04]  /*4d180*/  LDL.LU R12, [R1+0x210] ;  /* 0x00021000010c7983 */ /* 0x001ee80000300800 */
[----:B------:R-:W3:Y:S04]  /*4d190*/  LDL.LU R13, [R1+0x214] ;  /* 0x00021400010d7983 */ /* 0x000ee80000300800 */
[----:B------:R-:W3:Y:S04]  /*4d1a0*/  LDL.LU R14, [R1+0x218] ;  /* 0x00021800010e7983 */ /* 0x000ee80000300800 */
[----:B------:R-:W3:Y:S01]  /*4d1b0*/  LDL.LU R15, [R1+0x21c] ;  /* 0x00021c00010f7983 */ /* 0x000ee20000300800 */
[C---:B--2---:R-:W-:Y:S03]  /*4d1c0*/  HMMA.16816.F32 R16, R20.reuse, R16, R8 ;  /* 0x000000101410723c */ /* 0x044fe60000001808 */
[----:B---3--:R-:W-:Y:S04]  /*4d1d0*/  STL.64 [R1+0x3ce0], R14 ;  /* 0x003ce00e01007387 */ /* 0x008fe80000100a00 */
[----:B------:R0:W-:Y:S04]  /*4d1e0*/  STL.64 [R1+0x3cd8], R12 ;  /* 0x003cd80c01007387 */ /* 0x0001e80000100a00 */
[----:B0-----:R-:W2:Y:S04]  /*4d1f0*/  LDL.LU R12, [R1+0x220] ;  /* 0x00022000010c7983 */ /* 0x001ea80000300800 */
[----:B------:R-:W2:Y:S04]  /*4d200*/  LDL.LU R13, [R1+0x224] ;  /* 0x00022400010d7983 */ /* 0x000ea80000300800 */
[----:B------:R-:W2:Y:S04]  /*4d210*/  LDL.LU R14, [R1+0x228] ;  /* 0x00022800010e7983 */ /* 0x000ea80000300800 */
[----:B------:R-:W2:Y:S04]  /*4d220*/  LDL.LU R15, [R1+0x22c] ;  /* 0x00022c00010f7983 */ /* 0x000ea80000300800 */
[----:B------:R-:W3:Y:S04]  /*4d230*/  LDL.LU.64 R8, [R1+0x3d18] ;  /* 0x003d180001087983 */ /* 0x000ee80000300a00 */
[----:B------:R-:W-:Y:S04]  /*4d240*/  STL.64 [R1+0x480], R16 ;  /* 0x0004801001007387 */ /* 0x000fe80000100a00 */
[----:B------:R-:W-:Y:S04]  /*4d250*/  STL.64 [R1+0x488], R18 ;  /* 0x0004881201007387 */ /* 0x000fe80000100a00 */
[----:B------:R-:W0:Y:S04]  /*4d260*/  LDSM.16.M88.4 R16, [R2+0x23000] ;  /* 0x023000000210783b */ /* 0x000e280000000200 */
[----:B0-----:R-:W-:Y:S04]  /*4d270*/  STL.64 [R1+0x3c08], R18 ;  /* 0x003c081201007387 */ /* 0x001fe80000100a00 */
[----:B------:R-:W-:Y:S01]  /*4d280*/  STL.64 [R1+0x3c00], R16 ;  /* 0x003c001001007387 */ /* 0x000fe20000100a00 */
[C---:B---3--:R-:W-:Y:S03]  /*4d290*/  HMMA.16816.F32 R8, R20.reuse, R8, R24 ;  /* 0x000000081408723c */ /* 0x048fe60000001818 */
[----:B------:R-:W3:Y:S11]  /*4d2a0*/  LDL.LU.64 R24, [R1+0x3d10] ;  /* 0x003d100001187983 */ /* 0x000ef60000300a00 */
[----:B------:R-:W-:Y:S09]  /*4d2b0*/  @!UPT UIADD3 URZ, URZ, URZ, URZ ;  /* 0x0000003f3f3ff290 */ /* 0x000ff2000fffe03f */
[----:B------:R0:W-:Y:S04]  /*4d2c0*/  STL.64 [R1+0x470], R8 ;  /* 0x0004700801007387 */ /* 0x0001e80000100a00 */
[----:B------:R1:W-:Y:S04]  /*4d2d0*/  STL.64 [R1+0x478], R10 ;  /* 0x0004780a01007387 */ /* 0x0003e80000100a00 */
[----:B0-----:R-:W4:Y:S02]  /*4d2e0*/  LDL.LU.64 R8, [R1+0x3d08] ;  /* 0x003d080001087983 */ /* 0x001f240000300a00 */
[----:B----4-:R-:W-:Y:S11]  /*4d2f0*/  HMMA.16816.F32 R4, R20, R8, R4 ;  /* 0x000000081404723c */ /* 0x010ff60000001804 */
[----:B------:R-:W-:Y:S11]  /*4d300*/  @!UPT UIADD3 URZ, URZ, URZ, URZ ;  /* 0x0000003f3f3ff290 */ /* 0x000ff6000fffe03f */
[----:B------:R-:W-:Y:S01]  /*4d310*/  @!UPT UIADD3 URZ, URZ, URZ, URZ ;  /* 0x0000003f3f3ff290 */ /* 0x000fe2000fffe03f */
[----:B------:R-:W-:Y:S04]  /*4d320*/  STL.64 [R1+0x460], R4 ;  /* 0x0004600401007387 */ /* 0x000fe80000100a00 */
[----:B------:R0:W-:Y:S04]  /*4d330*/  STL.64 [R1+0x468], R6 ;  /* 0x0004680601007387 */ /* 0x0001e80000100a00 */
[----:B-1----:R-:W4:Y:S01]  /*4d340*/  LDL.LU.64 R10, [R1+0x3d00] ;  /* 0x003d0000010a7983 */ /* 0x002f220000300a00 */
[----:B0-----:R-:W-:Y:S02]  /*4d350*/  MOV R7, R8 ;  /* 0x0000000800077202 */ /* 0x001fe40000000f00 */
[----:B------:R-:W-:-:S02]  /*4d360*/  MOV R6, R9 ;  /* 0x0000000900067202 */ /* 0x000fc40000000f00 */
[----:B------:R-:W4:Y:S01]  /*4d370*/  LDL.LU.64 R8, [R1+0x3cf8] ;  /* 0x003cf80001087983 */ /* 0x000f220000300a00 */
[----:B------:R-:W-:Y:S01]  /*4d380*/  MOV R16, R29 ;  /* 0x0000001d00107202 */ /* 0x000fe20000000f00 */
[----:B------:R-:W-:-:S07]  /*4d390*/  IMAD.MOV.U32 R17, RZ, RZ, R0 ;  /* 0x000000ffff117224 */ /* 0x000fce00078e0000 */
[----:B----4-:R-:W-:Y:S01]  /*4d3a0*/  HMMA.16816.F32 R20, R20, R16, R8 ;  /* 0x000000101414723c */ /* 0x010fe20000001808 */
[----:B------:R-:W2:Y:S04]  /*4d3b0*/  LDL.LU.64 R10, [R1+0x3cf0] ;  /* 0x003cf000010a7983 */ /* 0x000ea80000300a00 */
[----:B------:R-:W2:Y:S01]  /*4d3c0*/  LDL.LU.64 R8, [R1+0x3ce8] ;  /* 0x003ce80001087983 */ /* 0x000ea20000300a00 */
[----:B---3--:R-:W-:Y:S11]  /*4d3d0*/  IMAD.MOV.U32 R18, RZ, RZ, R24 ;  /* 0x000000ffff127224 */ /* 0x008ff600078e0018 */
[----:B------:R-:W-:Y:S06]  /*4d3e0*/  @!UPT UIADD3 URZ, URZ, URZ, URZ ;  /* 0x0000003f3f3ff290 */ /* 0x000fec000fffe03f */
[----:B------:R0:W-:Y:S04]  /*4d3f0*/  STL.64 [R1+0x450], R20 ;  /* 0x0004501401007387 */ /* 0x0001e80000100a00 */
[----:B------:R-:W-:Y:S04]  /*4d400*/  STL.64 [R1+0x458], R22 ;  /* 0x0004581601007387 */ /* 0x000fe80000100a00 */
[----:B0-----:R-:W3:Y:S01]  /*4d410*/  LDL.64 R20, [R1+0x10] ;  /* 0x0000100001147983 */ /* 0x001ee20000100a00 */
[----:B--2---:R-:W-:Y:S11]  /*4d420*/  HMMA.16816.F32 R12, R8, R24, R12 ;  /* 0x00000018080c723c */ /* 0x004ff6000000180c */
[----:B------:R-:W-:Y:S11]  /*4d430*/  @!UPT UIADD3 URZ, URZ, URZ, URZ ;  /* 0x0000003f3f3ff290 */ /* 0x000ff6000fffe03f */
[----:B------:R-:W-:Y:S01]  /*4d440*/  @!UPT UIADD3 URZ, URZ, URZ, URZ ;  /* 0x0000003f3f3ff290 */ /* 0x000fe2000fffe03f */
[----:B------:R-:W-:Y:S04]  /*4d450*/  STL.64 [R1+0x440], R12 ;  /* 0x0004400c01007387 */ /* 0x000fe80000100a00 */
[----:B------:R0:W-:Y:S04]  /*4d460*/  STL.64 [R1+0x448], R14 ;  /* 0x0004480e01007387 */ /* 0x0001e80000100a00 */
[----:B0-----:R-:W3:Y:S04]  /*4d470*/  LDL.LU.64 R14, [R1+0x3ce0] ;  /* 0x003ce000010e7983 */ /* 0x001ee80000300a00 */
[----:B------:R-:W3:Y:S04]  /*4d480*/  LDL.LU.64 R12, [R1+0x3cd8] ;  /* 0x003cd800010c7983 */ /* 0x000ee80000300a00 */
[----:B------:R-:W2:Y:S01]  /*4d490*/  LDL.LU R24, [R1+0x3cd0] ;  /* 0x003cd00001187983 */ /* 0x000ea20000300800 */
[----:B------:R-:W-:-:S02]  /*4d4a0*/  MOV R0, R25 ;  /* 0x0000001900007202 */ /* 0x000fc40000000f00 */
[----:B--2---:R-:W-:Y:S02]  /*4d4b0*/  MOV R4, R24 ;  /* 0x0000001800047202 */ /* 0x004fe40000000f00 */
[----:B------:R-:W2:Y:S04]  /*4d4c0*/  LDL.LU R24, [R1+0x40] ;  /* 0x0000400001187983 */ /* 0x000ea80000300800 */
[----:B------:R-:W2:Y:S04]  /*4d4d0*/  LDL.LU R25, [R1+0x44] ;  /* 0x0000440001197983 */ /* 0x000ea80000300800 */
[----:B------:R-:W4:Y:S04]  /*4d4e0*/  LDL.LU R26, [R1+0x48] ;  /* 0x00004800011a7983 */ /* 0x000f280000300800 */
[----:B------:R-:W4:Y:S01]  /*4d4f0*/  LDL.LU R27, [R1+0x4c] ;  /* 0x00004c00011b7983 */ /* 0x000f220000300800 */
[----:B---3--:R-:W-:Y:S01]  /*4d500*/  HMMA.16816.F32 R12, R8, R20, R12 ;  /* 0x00000014080c723c */ /* 0x008fe2000000180c */
[----:B------:R-:W-:Y:S01]  /*4d510*/  MOV R19, R21 ;  /* 0x0000001500137202 */ /* 0x000fe20000000f00 */
[----:B------:R-:W-:Y:S11]  /*4d520*/  IMAD.MOV.U32 R5, RZ, RZ, R3 ;  /* 0x000000ffff057224 */ /* 0x000ff600078e0003 */
[----:B------:R-:W-:Y:S11]  /*4d530*/  @!UPT UIADD3 URZ, URZ, URZ, URZ ;  /* 0x0000003f3f3ff290 */ /* 0x000ff6000fffe03f */
[----:B------:R-:W-:Y:S01]  /*4d540*/  IMAD.MOV.U32 R29, RZ, RZ, R13 ;  /* 0x000000ffff1d7224 */ /* 0x000fe200078e000d */
[----:B------:R-:W-:Y:S01]  /*4d550*/  MOV R3, R15 ;  /* 0x0000000f00037202 */ /* 0x000fe20000000f00 */
[----:B----4-:R-:W-:Y:S04]  /*4d560*/  STL.64 [R1+0x3cc8], R26 ;  /* 0x003cc81a01007387 */ /* 0x010fe80000100a00 */
[----:B--2---:R0:W-:Y:S04]  /*4d570*/  STL.64 [R1+0x3cc0], R24 ;  /* 0x003cc01801007387 */ /* 0x0041e80000100a00 */
[----:B0-----:R-:W2:Y:S04]  /*4d580*/  LDL.LU R24, [R1+0x80] ;  /* 0x0000800001187983 */ /* 0x001ea80000300800 */
[----:B------:R-:W2:Y:S04]  /*4d590*/  LDL.LU R25, [R1+0x84] ;  /* 0x0000840001197983 */ /* 0x000ea80000300800 */
[----:B------:R-:W2:Y:S01]  /*4d5a0*/  LDL.LU R26, [R1+0x88] ;  /* 0x00008800011a7983 */ /* 0x000ea20000300800 */
[----:B------:R-:W-:-:S03]  /*4d5b0*/  MOV R27, R28 ;  /* 0x0000001c001b7202 */ /* 0x000fc60000000f00 */
[----:B------:R0:W-:Y:S01]  /*4d5c0*/  STL [R1+0x430], R12 ;  /* 0x0004300c01007387 */ /* 0x0001e20000100800 */
[----:B------:R-:W-:-:S03]  /*4d5d0*/  MOV R28, R14 ;  /* 0x0000000e001c7202 */ /* 0x000fc60000000f00 */
[----:B------:R-:W-:Y:S04]  /*4d5e0*/  STL.64 [R1+0x3c80], R18 ;  /* 0x003c801201007387 */ /* 0x000fe80000100a00 */
[----:B------:R1:W-:Y:S04]  /*4d5f0*/  STL.64 [R1+0x3c78], R16 ;  /* 0x003c781001007387 */ /* 0x0003e80000100a00 */
[----:B0-----:R-:W3:Y:S04]  /*4d600*/  LDL.LU R12, [R1+0x2f0] ;  /* 0x0002f000010c7983 */ /* 0x001ee80000300800 */
[----:B------:R-:W3:Y:S04]  /*4d610*/  LDL.LU R13, [R1+0x2f4] ;  /* 0x0002f400010d7983 */ /* 0x000ee80000300800 */
[----:B------:R-:W4:Y:S04]  /*4d620*/  LDL.LU R14, [R1+0x2f8] ;  /* 0x0002f800010e7983 */ /* 0x000f280000300800 */
[----:B------:R-:W4:Y:S01]  /*4d630*/  LDL.LU R15, [R1+0x2fc] ;  /* 0x0002fc00010f7983 */ /* 0x000f220000300800 */
[----:B-1----:R-:W-:Y:S01]  /*4d640*/  IMAD.MOV.U32 R16, RZ, RZ, R7 ;  /* 0x000000ffff107224 */ /* 0x002fe200078e0007 */
[----:B------:R-:W-:-:S02]  /*4d650*/  MOV R17, R6 ;  /* 0x0000000600117202 */ /* 0x000fc40000000f00 */
[----:B------:R-:W3:Y:S04]  /*4d660*/  LDL R20, [R1+0x30] ;  /* 0x0000300001147983 */ /* 0x000ee80000100800 */
[----:B------:R-:W3:Y:S01]  /*4d670*/  LDL R21, [R1+0x34] ;  /* 0x0000340001157983 */ /* 0x000ee20000100800 */
[C---:B--2---:R-:W-:Y:S03]  /*4d680*/  HMMA.16816.F32 R4, R8.reuse, R4, R24 ;  /* 0x000000040804723c */ /* 0x044fe60000001818 */
[----:B----4-:R-:W-:Y:S04]  /*4d690*/  STL.64 [R1+0x3c90], R14 ;  /* 0x003c900e01007387 */ /* 0x010fe80000100a00 */
[----:B---3--:R-:W-:Y:S04]  /*4d6a0*/  STL.64 [R1+0x3c88], R12 ;  /* 0x003c880c01007387 */ /* 0x008fe80000100a00 */
[----:B------:R0:W-:Y:S04]  /*4d6b0*/  STL.64 [R1+0x3c98], R16 ;  /* 0x003c981001007387 */ /* 0x0001e80000100a00 */
[----:B0-----:R-:W2:Y:S04]  /*4d6c0*/  LDL.LU R16, [R1+0x2d0] ;  /* 0x0002d00001107983 */ /* 0x001ea80000300800 */
[----:B------:R-:W2:Y:S04]  /*4d6d0*/  LDL.LU R17, [R1+0x2d4] ;  /* 0x0002d40001117983 */ /* 0x000ea80000300800 */
[----:B------:R-:W2:Y:S04]  /*4d6e0*/  LDL.LU R18, [R1+0x2d8] ;  /* 0x0002d80001127983 */ /* 0x000ea80000300800 */
[----:B------:R-:W2:Y:S04]  /*4d6f0*/  LDL.LU R19, [R1+0x2dc] ;  /* 0x0002dc0001137983 */ /* 0x000ea80000300800 */
[----:B------:R-:W3:Y:S04]  /*4d700*/  LDL.LU R12, [R1+0x300] ;  /* 0x00030000010c7983 */ /* 0x000ee80000300800 */
[----:B------:R-:W3:Y:S04]  /*4d710*/  LDL.LU R13, [R1+0x304] ;  /* 0x00030400010d7983 */ /* 0x000ee80000300800 */
[----:B------:R-:W3:Y:S04]  /*4d720*/  LDL.LU R14, [R1+0x308] ;  /* 0x00030800010e7983 */ /* 0x000ee80000300800 */
[----:B------:R-:W3:Y:S04]  /*4d730*/  LDL.LU R15, [R1+0x30c] ;  /* 0x00030c00010f7983 */ /* 0x000ee80000300800 */
[----:B------:R-:W-:Y:S04]  /*4d740*/  STL [R1+0x39b8], R3 ;  /* 0x0039b80301007387 */ /* 0x000fe80000100800 */
[----:B------:R-:W-:Y:S04]  /*4d750*/  STL [R1+0x39b4], R28 ;  /* 0x0039b41c01007387 */ /* 0x000fe80000100800 */
[----:B------:R-:W-:Y:S04]  /*4d760*/  STL [R1+0x39b0], R29 ;  /* 0x0039b01d01007387 */ /* 0x000fe80000100800 */
[----:B------:R-:W4:Y:S04]  /*4d770*/  LDL.LU.64 R26, [R1+0x3cc8] ;  /* 0x003cc800011a7983 */ /* 0x000f280000300a00 */
[----:B------:R-:W4:Y:S04]  /*4d780*/  LDL.LU.64 R24, [R1+0x3cc0] ;  /* 0x003cc00001187983 */ /* 0x000f280000300a00 */
[----:B------:R-:W-:Y:S04]  /*4d790*/  STL.64 [R1+0x420], R4 ;  /* 0x0004200401007387 */ /* 0x000fe80000100a00 */
[----:B------:R0:W-:Y:S04]  /*4d7a0*/  STL.64 [R1+0x428], R6 ;  /* 0x0004280601007387 */ /* 0x0001e80000100a00 */
[----:B0-----:R-:W2:Y:S04]  /*4d7b0*/  LDL.LU.64 R6, [R1+0x3cb8] ;  /* 0x003cb80001067983 */ /* 0x001ea80000300a00 */
[----:B------:R-:W4:Y:S02]  /*4d7c0*/  LDL.LU.64 R4, [R1+0x3cb0] ;  /* 0x003cb00001047983 */ /* 0x000f240000300a00 */
[C---:B----4-:R-:W-:Y:S11]  /*4d7d0*/  HMMA.16816.F32 R24, R8.reuse, R4, R24 ;  /* 0x000000040818723c */ /* 0x050ff60000001818 */
[----:B------:R-:W-:Y:S11]  /*4d7e0*/  @!UPT UIADD3 URZ, URZ, URZ, URZ ;  /* 0x0000003f3f3ff290 */ /* 0x000ff6000fffe03f */
[----:B------:R-:W-:Y:S01]  /*4d7f0*/  @!UPT UIADD3 URZ, URZ, URZ, URZ ;  /* 0x0000003f3f3ff290 */ /* 0x000fe2000fffe03f */
[----:B------:R0:W-:Y:S01]  /*4d800*/  STL [R1+0x410], R24 ;  /* 0x0004101801007387 */ /* 0x0001e20000100800 */
[----:B------:R-:W-:Y:S01]  /*4d810*/  IMAD.MOV.U32 R28, RZ, RZ, R26 ;  /* 0x000000ffff1c7224 */ /* 0x000fe200078e001a */
[----:B------:R-:W-:Y:S02]  /*4d820*/  MOV R29, R27 ;  /* 0x0000001b001d7202 */ /* 0x000fe40000000f00 */
[----:B------:R-:W-:Y:S01]  /*4d830*/  MOV R3, R25 ;  /* 0x0000001900037202 */ /* 0x000fe20000000f00 */
[----:B------:R-:W4:Y:S04]  /*4d840*/  LDL.LU.64 R26, [R1+0x3ca8] ;  /* 0x003ca800011a7983 */ /* 0x000f280000300a00 */
[----:B0-----:R-:W4:Y:S04]  /*4d850*/  LDL.LU.64 R24, [R1+0x3ca0] ;  /* 0x003ca00001187983 */ /* 0x001f280000300a00 */
[----:B--2---:R-:W-:Y:S04]  /*4d860*/  STL.64 [R1+0x3c60], R6 ;  /* 0x003c600601007387 */ /* 0x004fe80000100a00 */
[----:B------:R0:W-:Y:S04]  /*4d870*/  STL.64 [R1+0x3c58], R4 ;  /* 0x003c580401007387 */ /* 0x0001e80000100a00 */
[----:B0-----:R-:W2:Y:S04]  /*4d880*/  LDL.LU R4, [R1+0x2a0] ;  /* 0x0002a00001047983 */ /* 0x001ea80000300800 */
[----:B------:R-:W2:Y:S04]  /*4d890*/  LDL.LU R5, [R1+0x2a4] ;  /* 0x0002a40001057983 */ /* 0x000ea80000300800 */
[----:B------:R-:W2:Y:S04]  /*4d8a0*/  LDL.LU R6, [R1+0x2a8] ;  /* 0x0002a80001067983 */ /* 0x000ea80000300800 */
[----:B------:R-:W2:Y:S04]  /*4d8b0*/  LDL.LU R7, [R1+0x2ac] ;  /* 0x0002ac0001077983 */ /* 0x000ea80000300800 */
[----:B------:R-:W-:Y:S04]  /*4d8c0*/  STL [R1+0x3a00], R29 ;  /* 0x003a001d01007387 */ /* 0x000fe80000100800 */
[----:B------:R-:W-:Y:S04]  /*4d8d0*/  STL [R1+0x39fc], R28 ;  /* 0x0039fc1c01007387 */ /* 0x000fe80000100800 */
[----:B------:R-:W-:Y:S01]  /*4d8e0*/  STL [R1+0x39f8], R3 ;  /* 0x0039f80301007387 */ /* 0x000fe20000100800 */
[C---:B----4-:R-:W-:Y:S03]  /*4d8f0*/  HMMA.16816.F32 R20, R8.reuse, R20, R24 ;  /* 0x000000140814723c */ /* 0x050fe60000001818 */
[----:B------:R-:W4:Y:S11]  /*4d900*/  LDL R24, [R1+0x50] ;  /* 0x0000500001187983 */ /* 0x000f360000100800 */
[----:B------:R-:W-:Y:S09]  /*4d910*/  @!UPT UIADD3 URZ, URZ, URZ, URZ ;  /* 0x0000003f3f3ff290 */ /* 0x000ff2000fffe03f */
[----:B------:R-:W-:Y:S04]  /*4d920*/  STL.64 [R1+0x400], R20 ;  /* 0x0004001401007387 */ /* 0x000fe80000100a00 */
[----:B------:R-:W-:Y:S04]  /*4d930*/  STL.64 [R1+0x408], R22 ;  /* 0x0004081601007387 */ /* 0x000fe80000100a00 */
[----:B------:R-:W4:Y:S04]  /*4d940*/  LDL R25, [R1+0x54] ;  /* 0x0000540001197983 */ /* 0x000f280000100800 */
[----:B------:R-:W0:Y:S04]  /*4d950*/  LDSM.16.M88.4 R20, [R2+0x24000] ;  /* 0x024000000214783b */ /* 0x000e280000000200 */
[----:B0-----:R-:W-:Y:S04]  /*4d960*/  STL.64 [R1+0x3bb8], R22 ;  /* 0x003bb81601007387 */ /* 0x001fe80000100a00 */
[----:B------:R0:W-:Y:S04]  /*4d970*/  STL.64 [R1+0x3bb0], R20 ;  /* 0x003bb01401007387 */ /* 0x0001e80000100a00 */
[----:B0-----:R-:W2:Y:S04]  /*4d980*/  LDL.LU R20, [R1+0x280] ;  /* 0x0002800001147983 */ /* 0x001ea80000300800 */
[----:B------:R-:W2:Y:S04]  /*4d990*/  LDL.LU R21, [R1+0x284] ;  /* 0x0002840001157983 */ /* 0x000ea80000300800 */
[----:B------:R-:W2:Y:S04]  /*4d9a0*/  LDL.LU R22, [R1+0x288] ;  /* 0x0002880001167983 */ /* 0x000ea80000300800 */
[----:B------:R-:W2:Y:S01]  /*4d9b0*/  LDL.LU R23, [R1+0x28c] ;  /* 0x00028c0001177983 */ /* 0x000ea20000300800 */
[C---:B----4-:R-:W-:Y:S03]  /*4d9c0*/  HMMA.16816.F32 R24, R8.reuse, R24, R16 ;  /* 0x000000180818723c */ /* 0x050fe60000001810 */
[----:B------:R-:W3:Y:S11]  /*4d9d0*/  LDL.LU.64 R16, [R1+0x3c98] ;  /* 0x003c980001107983 */ /* 0x000ef60000300a00 */
[----:B------:R-:W-:Y:S09]  /*4d9e0*/  @!UPT UIADD3 URZ, URZ, URZ, URZ ;  /* 0x0000003f3f3ff290 */ /* 0x000ff2000fffe03f */
[----:B------:R-:W-:Y:S04]  /*4d9f0*/  STL.64 [R1+0x3f0], R24 ;  /* 0x0003f01801007387 */ /* 0x000fe80000100a00 */
[----:B------:R-:W-:Y:S04]  /*4da00*/  STL.64 [R1+0x3f8], R26 ;  /* 0x0003f81a01007387 */ /* 0x000fe80000100a00 */
[----:B------:R-:W0:Y:S04]  /*4da10*/  LDSM.16.M88.4 R24, [R2+0x25000] ;  /* 0x025000000218783b */ /* 0x000e280000000200 */
[----:B0-----:R-:W-:Y:S04]  /*4da20*/  STL.64 [R1+0x3b38], R26 ;  /* 0x003b381a01007387 */ /* 0x001fe80000100a00 */
[----:B------:R0:W-:Y:S04]  /*4da30*/  STL.64 [R1+0x3b30], R24 ;  /* 0x003b301801007387 */ /* 0x0001e80000100a00 */
[----:B0-----:R-:W4:Y:S01]  /*4da40*/  LDL.64 R24, [R1] ;  /* 0x0000000001187983 */ /* 0x001f220000100a00 */
[C---:B---3--:R-:W-:Y:S03]  /*4da50*/  HMMA.16816.F32 R16, R8.reuse, R16, R12 ;  /* 0x000000100810723c */ /* 0x048fe6000000180c */
[----:B------:R-:W3:Y:S04]  /*4da60*/  LDL.LU.64 R14, [R1+0x3c90] ;  /* 0x003c9000010e7983 */ /* 0x000ee80000300a00 */
[----:B------:R-:W3:Y:S11]  /*4da70*/  LDL.LU.64 R12, [R1+0x3c88] ;  /* 0x003c8800010c7983 */ /* 0x000ef60000300a00 */
[----:B------:R-:W-:Y:S05]  /*4da80*/  @!UPT UIADD3 URZ, URZ, URZ, URZ ;  /* 0x0000003f3f3ff290 */ /* 0x000fea000fffe03f */
[----:B------:R-:W-:Y:S04]  /*4da90*/  STL.64 [R1+0x3e0], R16 ;  /* 0x0003e01001007387 */ /* 0x000fe80000100a00 */
[----:B------:R0:W-:Y:S04]  /*4daa0*/  STL.64 [R1+0x3e8], R18 ;  /* 0x0003e81201007387 */ /* 0x0001e80000100a00 */
[----:B0-----:R-:W2:Y:S04]  /*4dab0*/  LDL.LU.64 R18, [R1+0x3c80] ;  /* 0x003c800001127983 */ /* 0x001ea80000300a00 */
[----:B------:R-:W3:Y:S02]  /*4dac0*/  LDL.LU.64 R16, [R1+0x3c78] ;  /* 0x003c780001107983 */ /* 0x000ee40000300a00 */
[----:B---3--:R-:W-:Y:S02]  /*4dad0*/  HMMA.16816.F32 R8, R8, R16, R12 ;  /* 0x000000100808723c */ /* 0x008fe4000000180c */
[----:B------:R-:W3:Y:S04]  /*4dae0*/  LDL.LU.64 R14, [R1+0x3c70] ;  /* 0x003c7000010e7983 */ /* 0x000ee80000300a00 */
[----:B------:R-:W3:Y:S04]  /*4daf0*/  LDL.LU.64 R12, [R1+0x3c68] ;  /* 0x003c6800010c7983 */ /* 0x000ee80000300a00 */
[----:B------:R0:W-:Y:S04]  /*4db00*/  STL.64 [R1+0x3c18], R16 ;  /* 0x003c181001007387 */ /* 0x0001e80000100a00 */
[----:B0-----:R-:W4:Y:S09]  /*4db10*/  LDL R16, [R1+0x10] ;  /* 0x0000100001107983 */ /* 0x001f320000100800 */
[----:B------:R2:W-:Y:S02]  /*4db20*/  STL.64 [R1+0x3d0], R8 ;  /* 0x0003d00801007387 */ /* 0x0005e40000100a00 */
[----:B--2---:R-:W-:Y:S01]  /*4db30*/  IMAD.MOV.U32 R8, RZ, RZ, R18 ;  /* 0x000000ffff087224 */ /* 0x004fe200078e0012 */
[----:B------:R-:W-:Y:S01]  /*4db40*/  MOV R9, R0 ;  /* 0x0000000000097202 */ /* 0x000fe20000000f00 */
[----:B------:R-:W-:Y:S06]  /*4db50*/  STL.64 [R1+0x3d8], R10 ;  /* 0x0003d80a01007387 */ /* 0x000fec0000100a00 */
[----:B---3--:R-:W-:Y:S11]  /*4db60*/  HMMA.16816.F32 R4, R12, R8, R4 ;  /* 0x000000080c04723c */ /* 0x008ff60000001804 */
[----:B------:R-:W-:Y:S11]  /*4db70*/  @!UPT UIADD3 URZ, URZ, URZ, URZ ;  /* 0x0000003f3f3ff290 */ /* 0x000ff6000fffe03f */
[----:B------:R-:W-:Y:S01]  /*4db80*/  @!UPT UIADD3 URZ, URZ, URZ, URZ ;  /* 0x0000003f3f3ff290 */ /* 0x000fe2000fffe03f */
[----:B------:R-:W-:Y:S04]  /*4db90*/  STL.64 [R1+0x3c0], R4 ;  /* 0x0003c00401007387 */ /* 0x000fe80000100a00 */
[----:B------:R0:W-:Y:S04]  /*4dba0*/  STL.64 [R1+0x3c8], R6 ;  /* 0x0003c80601007387 */ /* 0x0001e80000100a00 */
[----:B0-----:R-:W2:Y:S04]  /*4dbb0*/  LDL.LU.64 R6, [R1+0x3c60] ;  /* 0x003c600001067983 */ /* 0x001ea80000300a00 */
[----:B------:R-:W3:Y:S04]  /*4dbc0*/  LDL.LU.64 R4, [R1+0x3c58] ;  /* 0x003c580001047983 */ /* 0x000ee80000300a00 */
[----:B------:R0:W-:Y:S04]  /*4dbd0*/  STL.64 [R1+0x3c10], R8 ;  /* 0x003c100801007387 */ /* 0x0001e80000100a00 */
[----:B0-----:R-:W4:Y:S04]  /*4dbe0*/  LDL.LU R8, [R1+0x290] ;  /* 0x0002900001087983 */ /* 0x001f280000300800 */
[----:B------:R-:W4:Y:S04]  /*4dbf0*/  LDL.LU R9, [R1+0x294] ;  /* 0x0002940001097983 */ /* 0x000f280000300800 */
[----:B------:R-:W4:Y:S04]  /*4dc00*/  LDL.LU R10, [R1+0x298] ;  /* 0x00029800010a7983 */ /* 0x000f280000300800 */
[----:B------:R-:W4:Y:S01]  /*4dc10*/  LDL.LU R11, [R1+0x29c] ;  /* 0x00029c00010b7983 */ /* 0x000f220000300800 */
[----:B------:R-:W-:-:S07]  /*4dc20*/  MOV R17, R19 ;  /* 0x0000001300117202 */ /* 0x000fce0000000f00 */
[C---:B----4-:R-:W-:Y:S08]  /*4dc30*/  HMMA.16816.F32 R8, R12.reuse, R16, R8 ;  /* 0x000000100c08723c */ /* 0x050ff00000001808 */
[C---:B------:R-:W-:Y:S11]  /*4dc40*/  HMMA.16816.F32 R16, R12.reuse, R24, R20 ;  /* 0x000000180c10723c */ /* 0x040ff60000001814 */
[----:B------:R-:W-:Y:S04]  /*4dc50*/  @!UPT UIADD3 URZ, URZ, URZ, URZ ;  /* 0x0000003f3f3ff290 */ /* 0x000fe8000fffe03f */
[----:B------:R0:W-:Y:S04]  /*4dc60*/  STL.64 [R1+0x3b0], R8 ;  /* 0x0003b00801007387 */ /* 0x0001e80000100a00 */
[----:B------:R1:W-:Y:S04]  /*4dc70*/  STL.64 [R1+0x3b8], R10 ;  /* 0x0003b80a01007387 */ /* 0x0003e80000100a00 */
[----:B0-----:R-:W4:Y:S04]  /*4dc80*/  LDL.LU R8, [R1+0x230] ;  /* 0x0002300001087983 */ /* 0x001f280000300800 */
        /* <DEDUP_REMOVED lines=11> */
[----:B0-----:R-:W2:Y:S04]  /*4dd40*/  LDL.64 R20, [R1+0x30] ;  /* 0x0000300001147983 */ /* 0x001ea80000100a00 */
[----:B------:R-:W-:Y:S04]  /*4dd50*/  STL.64 [R1+0x3c28], R10 ;  /* 0x003c280a01007387 */ /* 0x000fe80000100a00 */
[----:B----4-:R0:W-:Y:S04]  /*4dd60*/  STL.64 [R1+0x3c20], R8 ;  /* 0x003c200801007387 */ /* 0x0101e80000100a00 */
[----:B0-----:R-:W4:Y:S04]  /*4dd70*/  LDL.LU R8, [R1+0x240] ;  /* 0x0002400001087983 */ /* 0x001f280000300800 */
[----:B------:R-:W4:Y:S04]  /*4dd80*/  LDL.LU R9, [R1+0x244] ;  /* 0x0002440001097983 */ /* 0x000f280000300800 */
[----:B------:R-:W2:Y:S04]  /*4dd90*/  LDL.LU R10, [R1+0x248] ;  /* 0x00024800010a7983 */ /* 0x000ea80000300800 */
[----:B------:R-:W2:Y:S04]  /*4dda0*/  LDL.LU R11, [R1+0x24c] ;  /* 0x00024c00010b7983 */ /* 0x000ea80000300800 */
[----:B--2---:R-:W-:Y:S04]  /*4ddb0*/  STL.64 [R1+0x3c38], R10 ;  /* 0x003c380a01007387 */ /* 0x004fe80000100a00 */
[----:B----4-:R0:W-:Y:S04]  /*4ddc0*/  STL.64 [R1+0x3c30], R8 ;  /* 0x003c300801007387 */ /* 0x0101e80000100a00 */
[----:B0-----:R-:W2:Y:S04]  /*4ddd0*/  LDL.64 R8, [R1+0x50] ;  /* 0x0000500001087983 */ /* 0x001ea80000100a00 */
[----:B--2---:R0:W-:Y:S04]  /*4dde0*/  STL.64 [R1+0x3c50], R8 ;  /* 0x003c500801007387 */ /* 0x0041e80000100a00 */
[----:B0-----:R-:W2:Y:S04]  /*4ddf0*/  LDL.LU R8, [R1+0x260] ;  /* 0x0002600001087983 */ /* 0x001ea80000300800 */
[----:B------:R-:W2:Y:S04]  /*4de00*/  LDL.LU R9, [R1+0x264] ;  /* 0x0002640001097983 */ /* 0x000ea80000300800 */
[----:B------:R-:W2:Y:S04]  /*4de10*/  LDL.LU R10, [R1+0x268] ;  /* 0x00026800010a7983 */ /* 0x000ea80000300800 */
[----:B------:R-:W2:Y:S04]  /*4de20*/  LDL.LU R11, [R1+0x26c] ;  /* 0x00026c00010b7983 */ /* 0x000ea80000300800 */
[----:B------:R-:W4:Y:S04]  /*4de30*/  LDL.64 R16, [R1+0x60] ;  /* 0x0000600001107983 */ /* 0x000f280000100a00 */
[----:B------:R0:W-:Y:S04]  /*4de40*/  STL.64 [R1+0x3bf0], R24 ;  /* 0x003bf01801007387 */ /* 0x0001e80000100a00 */
[----:B0-----:R-:W3:Y:S04]  /*4de50*/  LDL.LU R24, [R1+0x270] ;  /* 0x0002700001187983 */ /* 0x001ee80000300800 */
[----:B------:R-:W3:Y:S04]  /*4de60*/  LDL.LU R25, [R1+0x274] ;  /* 0x0002740001197983 */ /* 0x000ee80000300800 */
[----:B------:R-:W3:Y:S04]  /*4de70*/  LDL.LU R26, [R1+0x278] ;  /* 0x00027800011a7983 */ /* 0x000ee80000300800 */
[----:B------:R-:W3:Y:S02]  /*4de80*/  LDL.LU R27, [R1+0x27c] ;  /* 0x00027c00011b7983 */ /* 0x000ee40000300800 */
[----:B---3--:R-:W-:Y:S11]  /*4de90*/  HMMA.16816.F32 R24, R12, R4, R24 ;  /* 0x000000040c18723c */ /* 0x008ff60000001818 */
[----:B------:R-:W-:Y:S11]  /*4dea0*/  @!UPT UIADD3 URZ, URZ, URZ, URZ ;  /* 0x0000003f3f3ff290 */ /* 0x000ff6000fffe03f */
[----:B------:R-:W-:Y:S01]  /*4deb0*/  @!UPT UIADD3 URZ, URZ, URZ, URZ ;  /* 0x0000003f3f3ff290 */ /* 0x000fe2000fffe03f */
[----:B------:R0:W-:Y:S01]  /*4dec0*/  STL [R1+0x390], R24 ;  /* 0x0003901801007387 */ /* 0x0001e20000100800 */
[----:B------:R-:W-:-:S03]  /*4ded0*/  MOV R29, R25 ;  /* 0x00000019001d7202 */ /* 0x000fc60000000f00 */
[----:B0-----:R-:W3:Y:S01]  /*4dee0*/  LDL.64 R24, [R1+0x10] ;  /* 0x0000100001187983 */ /* 0x001ee20000100a00 */
[----:B--2---:R-:W-:Y:S01]  /*4def0*/  HMMA.16816.F32 R8, R12, R20, R8 ;  /* 0x000000140c08723c */ /* 0x004fe20000001808 */
[----:B------:R-:W-:Y:S01]  /*4df00*/  IMAD.MOV.U32 R28, RZ, RZ, R26 ;  /* 0x000000ffff1c7224 */ /* 0x000fe200078e001a */
[----:B------:R-:W-:Y:S01]  /*4df10*/  MOV R3, R27 ;  /* 0x0000001b00037202 */ /* 0x000fe20000000f00 */
[----:B---3--:R0:W-:Y:S04]  /*4df20*/  STL.64 [R1+0x3bf8], R24 ;  /* 0x003bf81801007387 */ /* 0x0081e80000100a00 */
[----:B0-----:R-:W2:Y:S04]  /*4df30*/  LDL.LU R24, [R1+0x90] ;  /* 0x0000900001187983 */ /* 0x001ea80000300800 */
[----:B------:R-:W2:Y:S04]  /*4df40*/  LDL.LU R25, [R1+0x94] ;  /* 0x0000940001197983 */ /* 0x000ea80000300800 */
[----:B------:R-:W2:Y:S04]  /*4df50*/  LDL.LU R26, [R1+0x98] ;  /* 0x00009800011a7983 */ /* 0x000ea80000300800 */
[----:B------:R-:W2:Y:S04]  /*4df60*/  LDL.LU R27, [R1+0x9c] ;  /* 0x00009c00011b7983 */ /* 0x000ea80000300800 */
[----:B------:R-:W-:Y:S04]  /*4df70*/  STL.64 [R1+0x3be8], R6 ;  /* 0x003be80601007387 */ /* 0x000fe80000100a00 */
[----:B------:R0:W-:Y:S04]  /*4df80*/  STL.64 [R1+0x3be0], R4 ;  /* 0x003be00401007387 */ /* 0x0001e80000100a00 */
[----:B0-----:R-:W3:Y:S04]  /*4df90*/  LDL.LU R4, [R1+0x1f0] ;  /* 0x0001f00001047983 */ /* 0x001ee80000300800 */
[----:B------:R-:W3:Y:S04]  /*4dfa0*/  LDL.LU R5, [R1+0x1f4] ;  /* 0x0001f40001057983 */ /* 0x000ee80000300800 */
[----:B------:R-:W3:Y:S04]  /*4dfb0*/  LDL.LU R6, [R1+0x1f8] ;  /* 0x0001f80001067983 */ /* 0x000ee80000300800 */
[----:B------:R-:W3:Y:S04]  /*4dfc0*/  LDL.LU R7, [R1+0x1fc] ;  /* 0x0001fc0001077983 */ /* 0x000ee80000300800 */
[----:B------:R-:W-:Y:S04]  /*4dfd0*/  STL [R1+0x3a30], R3 ;  /* 0x003a300301007387 */ /* 0x000fe80000100800 */
[----:B------:R0:W-:Y:S04]  /*4dfe0*/  STL [R1+0x3a1c], R28 ;  /* 0x003a1c1c01007387 */ /* 0x0001e80000100800 */
[----:B------:R1:W-:Y:S04]  /*4dff0*/  STL [R1+0x3a18], R29 ;  /* 0x003a181d01007387 */ /* 0x0003e80000100800 */
[----:B------:R4:W-:Y:S01]  /*4e000*/  STL.64 [R1+0x380], R8 ;  /* 0x0003800801007387 */ /* 0x0009e20000100a00 */
[----:B0-----:R-:W-:-:S03]  /*4e010*/  IMAD.MOV.U32 R28, RZ, RZ, R21 ;  /* 0x000000ffff1c7224 */ /* 0x001fc600078e0015 */
[----:B------:R0:W-:Y:S01]  /*4e020*/  STL.64 [R1+0x388], R10 ;  /* 0x0003880a01007387 */ /* 0x0001e20000100a00 */
[----:B-1----:R-:W-:-:S03]  /*4e030*/  MOV R29, R20 ;  /* 0x00000014001d7202 */ /* 0x002fc60000000f00 */
[----:B----4-:R-:W4:Y:S04]  /*4e040*/  LDL.LU.64 R8, [R1+0x3c50] ;  /* 0x003c500001087983 */ /* 0x010f280000300a00 */
[----:B------:R-:W4:Y:S04]  /*4e050*/  LDL.LU.64 R22, [R1+0x3c48] ;  /* 0x003c480001167983 */ /* 0x000f280000300a00 */
[----:B------:R-:W4:Y:S02]  /*4e060*/  LDL.LU.64 R20, [R1+0x3c40] ;  /* 0x003c400001147983 */ /* 0x000f240000300a00 */
[----:B----4-:R-:W-:Y:S11]  /*4e070*/  HMMA.16816.F32 R20, R12, R8, R20 ;  /* 0x000000080c14723c */ /* 0x010ff60000001814 */
[----:B------:R-:W-:Y:S11]  /*4e080*/  @!UPT UIADD3 URZ, URZ, URZ, URZ ;  /* 0x0000003f3f3ff290 */ /* 0x000ff6000fffe03f */
[----:B------:R-:W-:Y:S01]  /*4e090*/  @!UPT UIADD3 URZ, URZ, URZ, URZ ;  /* 0x0000003f3f3ff290 */ /* 0x000fe2000fffe03f */
[----:B------:R1:W-:Y:S04]  /*4e0a0*/  STL.64 [R1+0x370], R20 ;  /* 0x0003701401007387 */ /* 0x0003e80000100a00 */
[----:B------:R-:W-:Y:S04]  /*4e0b0*/  STL.64 [R1+0x378], R22 ;  /* 0x0003781601007387 */ /* 0x000fe80000100a00 */
[----:B0-----:R-:W4:Y:S01]  /*4e0c0*/  LDL.LU.64 R10, [R1+0x3c38] ;  /* 0x003c3800010a7983 */ /* 0x001f220000300a00 */
[----:B-1----:R-:W-:Y:S02]  /*4e0d0*/  MOV R21, R8 ;  /* 0x0000000800157202 */ /* 0x002fe40000000f00 */
[----:B------:R-:W-:-:S02]  /*4e0e0*/  MOV R20, R9 ;  /* 0x0000000900147202 */ /* 0x000fc40000000f00 */
[----:B------:R-:W4:Y:S04]  /*4e0f0*/  LDL.LU.64 R8, [R1+0x3c30] ;  /* 0x003c300001087983 */ /* 0x000f280000300a00 */
[----:B------:R0:W-:Y:S01]  /*4e100*/  STL.64 [R1+0x3bd8], R20 ;  /* 0x003bd81401007387 */ /* 0x0001e20000100a00 */
[----:B------:R-:W-:Y:S01]  /*4e110*/  IMAD.MOV.U32 R3, RZ, RZ, R16 ;  /* 0x000000ffff037224 */ /* 0x000fe200078e0010 */
[----:B------:R-:W-:Y:S02]  /*4e120*/  MOV R0, R17 ;  /* 0x0000001100007202 */ /* 0x000fe40000000f00 */
[----:B0-----:R-:W2:Y:S04]  /*4e130*/  LDL.LU R20, [R1+0x1e0] ;  /* 0x0001e00001147983 */ /* 0x001ea80000300800 */
[----:B------:R-:W2:Y:S04]  /*4e140*/  LDL.LU R21, [R1+0x1e4] ;  /* 0x0001e40001157983 */ /* 0x000ea80000300800 */
[----:B------:R-:W2:Y:S04]  /*4e150*/  LDL.LU R22, [R1+0x1e8] ;  /* 0x0001e80001167983 */ /* 0x000ea80000300800 */
[----:B------:R-:W2:Y:S01]  /*4e160*/  LDL.LU R23, [R1+0x1ec] ;  /* 0x0001ec0001177983 */ /* 0x000ea20000300800 */
[C---:B----4-:R-:W-:Y:S11]  /*4e170*/  HMMA.16816.F32 R8, R12.reuse, R16, R8 ;  /* 0x000000100c08723c */ /* 0x050ff60000001808 */
[----:B------:R-:W-:Y:S11]  /*4e180*/  @!UPT UIADD3 URZ, URZ, URZ, URZ ;  /* 0x0000003f3f3ff290 */ /* 0x000ff6000fffe03f */
[----:B------:R-:W-:Y:S01]  /*4e190*/  @!UPT UIADD3 URZ, URZ, URZ, URZ ;  /* 0x0000003f3f3ff290 */ /* 0x000fe2000fffe03f */
[----:B------:R-:W-:Y:S04]  /*4e1a0*/  STL.64 [R1+0x360], R8 ;  /* 0x0003600801007387 */ /* 0x000fe80000100a00 */
[----:B------:R0:W-:Y:S04]  /*4e1b0*/  STL.64 [R1+0x368], R10 ;  /* 0x0003680a01007387 */ /* 0x0001e80000100a00 */
[----:B0-----:R-:W4:Y:S04]  /*4e1c0*/  LDL.LU.64 R10, [R1+0x3c28] ;  /* 0x003c2800010a7983 */ /* 0x001f280000300a00 */
[----:B------:R-:W4:Y:S04]  /*4e1d0*/  LDL.LU.64 R8, [R1+0x3c20] ;  /* 0x003c200001087983 */ /* 0x000f280000300a00 */
[----:B------:R-:W4:Y:S02]  /*4e1e0*/  LDL.LU.64 R16, [R1+0x3c18] ;  /* 0x003c180001107983 */ /* 0x000f240000300a00 */
[----:B----4-:R-:W-:Y:S02]  /*4e1f0*/  HMMA.16816.F32 R12, R12, R16, R8 ;  /* 0x000000100c0c723c */ /* 0x010fe40000001808 */
[----:B------:R-:W2:Y:S04]  /*4e200*/  LDL.LU.64 R8, [R1+0x3c10] ;  /* 0x003c100001087983 */ /* 0x000ea80000300a00 */
[----:B------:R-:W2:Y:S04]  /*4e210*/  LDL.LU.64 R18, [R1+0x3c08] ;  /* 0x003c080001127983 */ /* 0x000ea80000300a00 */
[----:B------:R-:W2:Y:S11]  /*4e220*/  LDL.LU.64 R16, [R1+0x3c00] ;  /* 0x003c000001107983 */ /* 0x000eb60000300a00 */
[----:B------:R-:W-:Y:S02]  /*4e230*/  @!UPT UIADD3 URZ, URZ, URZ, URZ ;  /* 0x0000003f3f3ff290 */ /* 0x000fe4000fffe03f */
[----:B------:R0:W-:Y:S04]  /*4e240*/  STL.64 [R1+0x350], R12 ;  /* 0x0003500c01007387 */ /* 0x0001e80000100a00 */
[----:B------:R-:W-:Y:S04]  /*4e250*/  STL.64 [R1+0x358], R14 ;  /* 0x0003580e01007387 */ /* 0x000fe80000100a00 */
[----:B0-----:R-:W4:Y:S01]  /*4e260*/  LDL.64 R12, [R1+0x70] ;  /* 0x00007000010c7983 */ /* 0x001f220000100a00 */
[C---:B--2---:R-:W-:Y:S03]  /*4e270*/  HMMA.16816.F32 R8, R16.reuse, R8, R24 ;  /* 0x000000081008723c */ /* 0x044fe60000001818 */
[----:B----4-:R0:W-:Y:S04]  /*4e280*/  STL.64 [R1+0x3bc0], R12 ;  /* 0x003bc00c01007387 */ /* 0x0101e80000100a00 */
[----:B0-----:R-:W2:Y:S04]  /*4e290*/  LDL.LU R12, [R1+0x1d0] ;  /* 0x0001d000010c7983 */ /* 0x001ea80000300800 */
[----:B------:R-:W2:Y:S04]  /*4e2a0*/  LDL.LU R13, [R1+0x1d4] ;  /* 0x0001d400010d7983 */ /* 0x000ea80000300800 */
[----:B------:R-:W2:Y:S04]  /*4e2b0*/  LDL.LU R14, [R1+0x1d8] ;  /* 0x0001d800010e7983 */ /* 0x000ea80000300800 */
[----:B------:R-:W2:Y:S04]  /*4e2c0*/  LDL.LU R15, [R1+0x1dc] ;  /* 0x0001dc00010f7983 */ /* 0x000ea80000300800 */
[----:B------:R-:W4:Y:S04]  /*4e2d0*/  LDL.LU.64 R24, [R1+0x3bf8] ;  /* 0x003bf80001187983 */ /* 0x000f280000300a00 */
[----:B------:R-:W-:Y:S04]  /*4e2e0*/  STL.64 [R1+0x340], R8 ;  /* 0x0003400801007387 */ /* 0x000fe80000100a00 */
[----:B------:R-:W-:Y:S04]  /*4e2f0*/  STL.64 [R1+0x348], R10 ;  /* 0x0003480a01007387 */ /* 0x000fe80000100a00 */
[----:B------:R-:W0:Y:S04]  /*4e300*/  LDSM.16.M88.4 R8, [R2+0x26000] ;  /* 0x026000000208783b */ /* 0x000e280000000200 */
[----:B0-----:R-:W-:Y:S04]  /*4e310*/  STL.64 [R1+0x3ab0], R10 ;  /* 0x003ab00a01007387 */ /* 0x001fe80000100a00 */
[----:B------:R0:W-:Y:S04]  /*4e320*/  STL.64 [R1+0x3aa8], R8 ;  /* 0x003aa80801007387 */ /* 0x0001e80000100a00 */
[----:B0-----:R-:W4:Y:S04]  /*4e330*/  LDL.LU R8, [R1+0x200] ;  /* 0x0002000001087983 */ /* 0x001f280000300800 */
[----:B------:R-:W4:Y:S04]  /*4e340*/  LDL.LU R9, [R1+0x204] ;  /* 0x0002040001097983 */ /* 0x000f280000300800 */
[----:B------:R-:W4:Y:S04]  /*4e350*/  LDL.LU R10, [R1+0x208] ;  /* 0x00020800010a7983 */ /* 0x000f280000300800 */
[----:B------:R-:W4:Y:S02]  /*4e360*/  LDL.LU R11, [R1+0x20c] ;  /* 0x00020c00010b7983 */ /* 0x000f240000300800 */
[C---:B----4-:R-:W-:Y:S11]  /*4e370*/  HMMA.16816.F32 R8, R16.reuse, R24, R8 ;  /* 0x000000181008723c */ /* 0x050ff60000001808 */
[----:B------:R-:W-:Y:S11]  /*4e380*/  @!UPT UIADD3 URZ, URZ, URZ, URZ ;  /* 0x0000003f3f3ff290 */ /* 0x000ff6000fffe03f */
[----:B------:R-:W-:Y:S01]  /*4e390*/  @!UPT UIADD3 URZ, URZ, URZ, URZ ;  /* 0x0000003f3f3ff290 */ /* 0x000fe2000fffe03f */
[----:B------:R0:W-:Y:S04]  /*4e3a0*/  STL.64 [R1+0x330], R8 ;  /* 0x0003300801007387 */ /* 0x0001e80000100a00 */
[----:B------:R1:W-:Y:S01]  /*4e3b0*/  STL.64 [R1+0x338], R10 ;  /* 0x0003380a01007387 */ /* 0x0003e20000100a00 */
[----:B0-----:R-:W-:Y:S01]  /*4e3c0*/  MOV R9, R24 ;  /* 0x0000001800097202 */ /* 0x001fe20000000f00 */
[----:B------:R-:W-:Y:S02]  /*4e3d0*/  IMAD.MOV.U32 R8, RZ, RZ, R25 ;  /* 0x000000ffff087224 */ /* 0x000fe400078e0019 */
[----:B------:R-:W3:Y:S04]  /*4e3e0*/  LDL.LU.64 R24, [R1+0x3bf0] ;  /* 0x003bf00001187983 */ /* 0x000ee80000300a00 */
[----:B------:R-:W4:Y:S01]  /*4e3f0*/  LDL R2, [R1+0x66c] ;  /* 0x00066c0001027983 */ /* 0x000f220000100800 */
[----:B---3--:R-:W-:Y:S01]  /*4e400*/  HMMA.16816.F32 R4, R16, R24, R4 ;  /* 0x000000181004723c */ /* 0x008fe20000001804 */
[----:B-1----:R-:W-:Y:S11]  /*4e410*/  MOV R11, R24 ;  /* 0x00000018000b7202 */ /* 0x002ff60000000f00 */
[----:B------:R-:W-:Y:S11]  /*4e420*/  @!UPT UIADD3 URZ, URZ, URZ, URZ ;  /* 0x0000003f3f3ff290 */ /* 0x000ff6000fffe03f */
[----:B------:R-:W-:Y:S04]  /*4e430*/  STL.64 [R1+0x320], R4 ;  /* 0x0003200401007387 */ /* 0x000fe80000100a00 */
[----:B------:R0:W-:Y:S04]  /*4e440*/  STL.64 [R1+0x328], R6 ;  /* 0x0003280601007387 */ /* 0x0001e80000100a00 */
[----:B0-----:R-:W3:Y:S04]  /*4e450*/  LDL.LU.64 R6, [R1+0x3be8] ;  /* 0x003be80001067983 */ /* 0x001ee80000300a00 */
[----:B------:R-:W2:Y:S01]  /*4e460*/  LDL.LU.64 R4, [R1+0x3be0] ;  /* 0x003be00001047983 */ /* 0x000ea20000300a00 */
[----:B------:R-:W-:-:S03]  /*4e470*/  MOV R10, R25 ;  /* 0x00000019000a7202 */ /* 0x000fc60000000f00 */
[----:B------:R-:W3:Y:S04]  /*4e480*/  LDL.LU R24, [R1+0x130] ;  /* 0x0001300001187983 */ /* 0x000ee80000300800 */
[----:B------:R-:W3:Y:S04]  /*4e490*/  LDL.LU R25, [R1+0x134] ;  /* 0x0001340001197983 */ /* 0x000ee80000300800 */
[----:B------:R-:W3:Y:S04]  /*4e4a0*/  LDL.LU R26, [R1+0x138] ;  /* 0x00013800011a7983 */ /* 0x000ee80000300800 */
[----:B------:R-:W3:Y:S01]  /*4e4b0*/  LDL.LU R27, [R1+0x13c] ;  /* 0x00013c00011b7983 */ /* 0x000ee20000300800 */
[----:B--2---:R-:W-:Y:S03]  /*4e4c0*/  HMMA.16816.F32 R20, R16, R4, R20 ;  /* 0x000000041014723c */ /* 0x004fe60000001814 */
[----:B---3--:R-:W-:Y:S04]  /*4e4d0*/  STL.64 [R1+0x3b48], R26 ;  /* 0x003b481a01007387 */ /* 0x008fe80000100a00 */
[----:B------:R-:W-:Y:S11]  /*4e4e0*/  STL.64 [R1+0x3b40], R24 ;  /* 0x003b401801007387 */ /* 0x000ff60000100a00 */
[----:B------:R-:W-:Y:S05]  /*4e4f0*/  @!UPT UIADD3 URZ, URZ, URZ, URZ ;  /* 0x0000003f3f3ff290 */ /* 0x000fea000fffe03f */
[----:B------:R0:W-:Y:S04]  /*4e500*/  STL.64 [R1+0x310], R20 ;  /* 0x0003101401007387 */ /* 0x0001e80000100a00 */
[----:B------:R-:W-:Y:S04]  /*4e510*/  STL.64 [R1+0x318], R22 ;  /* 0x0003181601007387 */ /* 0x000fe80000100a00 */
[----:B0-----:R-:W2:Y:S01]  /*4e520*/  LDL.LU.64 R20, [R1+0x3bd8] ;  /* 0x003bd80001147983 */ /* 0x001ea20000300a00 */
[----:B------:R-:W-:Y:S01]  /*4e530*/  IMAD.MOV.U32 R24, RZ, RZ, R29 ;  /* 0x000000ffff187224 */ /* 0x000fe200078e001d */
[----:B------:R-:W-:-:S07]  /*4e540*/  MOV R25, R28 ;  /* 0x0000001c00197202 */ /* 0x000fce0000000f00 */
[----:B------:R-:W-:Y:S01]  /*4e550*/  HMMA.16816.F32 R12, R16, R24, R12 ;  /* 0x00000018100c723c */ /* 0x000fe2000000180c */
[----:B------:R-:W-:Y:S04]  /*4e560*/  STL.64 [R1+0x3b68], R6 ;  /* 0x003b680601007387 */ /* 0x000fe80000100a00 */
[----:B------:R0:W-:Y:S02]  /*4e570*/  STL.64 [R1+0x3b60], R4 ;  /* 0x003b600401007387 */ /* 0x0001e40000100a00 */
[----:B0-----:R-:W-:Y:S01]  /*4e580*/  MOV R4, R11 ;  /* 0x0000000b00047202 */ /* 0x001fe20000000f00 */
[----:B------:R-:W-:-:S05]  /*4e590*/  IMAD.MOV.U32 R5, RZ, RZ, R10 ;  /* 0x000000ffff057224 */ /* 0x000fca00078e000a */
[----:B------:R0:W-:Y:S10]  /*4e5a0*/  STL.64 [R1+0x3b80], R4 ;  /* 0x003b800401007387 */ /* 0x0001f40000100a00 */
[----:B------:R-:W-:Y:S04]  /*4e5b0*/  STL.64 [R1+0x300], R12 ;  /* 0x0003000c01007387 */ /* 0x000fe80000100a00 */
[----:B------:R-:W-:Y:S01]  /*4e5c0*/  STL.64 [R1+0x308], R14 ;  /* 0x0003080e01007387 */ /* 0x000fe20000100a00 */
[----:B0-----:R-:W-:-:S02]  /*4e5d0*/  MOV R4, R9 ;  /* 0x0000000900047202 */ /* 0x001fc40000000f00 */
[----:B------:R-:W-:Y:S02]  /*4e5e0*/  MOV R5, R8 ;  /* 0x0000000800057202 */ /* 0x000fe40000000f00 */
[----:B--2---:R-:W-:Y:S01]  /*4e5f0*/  MOV R9, R20 ;  /* 0x0000001400097202 */ /* 0x004fe20000000f00 */
[----:B------:R-:W-:Y:S01]  /*4e600*/  IMAD.MOV.U32 R8, RZ, RZ, R21 ;  /* 0x000000ffff087224 */ /* 0x000fe200078e0015 */
[----:B------:R-:W2:Y:S04]  /*4e610*/  LDL.LU R20, [R1+0x1a0] ;  /* 0x0001a00001147983 */ /* 0x000ea80000300800 */
        /* <DEDUP_REMOVED lines=13> */
[----:B------:R0:W-:Y:S04]  /*4e6f0*/  STL.64 [R1+0x3b98], R4 ;  /* 0x003b980401007387 */ /* 0x0001e80000100a00 */
[----:B0-----:R-:W2:Y:S04]  /*4e700*/  LDL.64 R4, [R1+0x20] ;  /* 0x0000200001047983 */ /* 0x001ea80000100a00 */
        /* <DEDUP_REMOVED lines=25> */
[----:B------:R-:W2:Y:S04]  /*4e8a0*/  LDL.LU.64 R20, [R1+0x3bc8] ;  /* 0x003bc80001147983 */ /* 0x000ea80000300a00 */
[----:B------:R0:W-:Y:S04]  /*4e8b0*/  STL.64 [R1+0x2f0], R8 ;  /* 0x0002f00801007387 */ /* 0x0001e80000100a00 */
[----:B------:R1:W-:Y:S04]  /*4e8c0*/  STL.64 [R1+0x2f8], R10 ;  /* 0x0002f80a01007387 */ /* 0x0003e80000100a00 */
[----:B0-----:R-:W2:Y:S04]  /*4e8d0*/  LDL.LU R8, [R1+0xa0] ;  /* 0x0000a00001087983 */ /* 0x001ea80000300800 */
[----:B------:R-:W2:Y:S04]  /*4e8e0*/  LDL.LU R9, [R1+0xa4] ;  /* 0x0000a40001097983 */ /* 0x000ea80000300800 */
[----:B-1----:R-:W2:Y:S04]  /*4e8f0*/  LDL.LU R10, [R1+0xa8] ;  /* 0x0000a800010a7983 */ /* 0x002ea80000300800 */
[----:B------:R-:W2:Y:S04]  /*4e900*/  LDL.LU R11, [R1+0xac] ;  /* 0x0000ac00010b7983 */ /* 0x000ea80000300800 */
[----:B--2---:R-:W-:Y:S04]  /*4e910*/  STL.64 [R1+0x3ac0], R10 ;  /* 0x003ac00a01007387 */ /* 0x004fe80000100a00 */
[----:B------:R0:W-:Y:S02]  /*4e920*/  STL.64 [R1+0x3ab8], R8 ;  /* 0x003ab80801007387 */ /* 0x0001e40000100a00 */
[----:B0-----:R-:W-:Y:S01]  /*4e930*/  MOV R8, R3 ;  /* 0x0000000300087202 */ /* 0x001fe20000000f00 */
[----:B------:R-:W-:-:S07]  /*4e940*/  IMAD.MOV.U32 R9, RZ, RZ, R0 ;  /* 0x000000ffff097224 */ /* 0x000fce00078e0000 */
[C---:B---3--:R-:W-:Y:S11]  /*4e950*/  HMMA.16816.F32 R12, R16.reuse, R8, R12 ;  /* 0x00000008100c723c */ /* 0x048ff6000000180c */
        /* <DEDUP_REMOVED lines=8> */
[----:B------:R0:W-:Y:S01]  /*4e9e0*/  STL.64 [R1+0x3b50], R12 ;  /* 0x003b500c01007387 */ /* 0x0001e20000100a00 */
[----:B------:R-:W-:-:S03]  /*4e9f0*/  MOV R11, R4 ;  /* 0x00000004000b7202 */ /* 0x000fc60000000f00 */
[----:B0-----:R-:W3:Y:S09]  /*4ea00*/  LDL.LU R12, [R1+0x150] ;  /* 0x00015000010c7983 */ /* 0x001ef20000300800 */
[----:B------:R0:W-:Y:S04]  /*4ea10*/  STL.64 [R1+0x2d0], R16 ;  /* 0x0002d01001007387 */ /* 0x0001e80000100a00 */
[----:B------:R-:W-:Y:S04]  /*4ea20*/  STL.64 [R1+0x2d8], R18 ;  /* 0x0002d81201007387 */ /* 0x000fe80000100a00 */
[----:B------:R-:W3:Y:S04]  /*4ea30*/  LDL.LU R13, [R1+0x154] ;  /* 0x00015400010d7983 */ /* 0x000ee80000300800 */
[----:B------:R-:W3:Y:S04]  /*4ea40*/  LDL.LU R14, [R1+0x158] ;  /* 0x00015800010e7983 */ /* 0x000ee80000300800 */
[----:B------:R-:W3:Y:S04]  /*4ea50*/  LDL.LU R15, [R1+0x15c] ;  /* 0x00015c00010f7983 */ /* 0x000ee80000300800 */
[----:B0-----:R-:W3:Y:S01]  /*4ea60*/  LDL.64 R16, [R1+0x50] ;  /* 0x0000500001107983 */ /* 0x001ee20000100a00 */
        /* <DEDUP_REMOVED lines=8> */
[----:B------:R-:W2:Y:S02]  /*4eaf0*/  LDL.LU.64 R4, [R1+0x3b98] ;  /* 0x003b980001047983 */ /* 0x000ea40000300a00 */
[C---:B--2---:R-:W-:Y:S02]  /*4eb00*/  HMMA.16816.F32 R4, R20.reuse, R4, R24 ;  /* 0x000000041404723c */ /* 0x044fe40000001818 */
[----:B------:R-:W2:Y:S04]  /*4eb10*/  LDL.LU.64 R26, [R1+0x3b90] ;  /* 0x003b9000011a7983 */ /* 0x000ea80000300a00 */
[----:B------:R-:W2:Y:S11]  /*4eb20*/  LDL.LU.64 R24, [R1+0x3b88] ;  /* 0x003b880001187983 */ /* 0x000eb60000300a00 */
[----:B------:R-:W-:Y:S06]  /*4eb30*/  @!UPT UIADD3 URZ, URZ, URZ, URZ ;  /* 0x0000003f3f3ff290 */ /* 0x000fec000fffe03f */
[----:B------:R0:W-:Y:S04]  /*4eb40*/  STL.64 [R1+0x2b0], R4 ;  /* 0x0002b00401007387 */ /* 0x0001e80000100a00 */
[----:B------:R2:W-:Y:S04]  /*4eb50*/  STL.64 [R1+0x2b8], R6 ;  /* 0x0002b80601007387 */ /* 0x0005e80000100a00 */
[----:B0-----:R-:W2:Y:S04]  /*4eb60*/  LDL.LU.64 R4, [R1+0x3b80] ;  /* 0x003b800001047983 */ /* 0x001ea80000300a00 */
[----:B------:R-:W3:Y:S01]  /*4eb70*/  LDL R28, [R1+0x4d0] ;  /* 0x0004d000011c7983 */ /* 0x000ee20000100800 */
[----:B--2---:R-:W-:Y:S03]  /*4eb80*/  HMMA.16816.F32 R4, R20, R4, R24 ;  /* 0x000000041404723c */ /* 0x004fe60000001818 */
[----:B------:R-:W2:Y:S04]  /*4eb90*/  LDL.LU.64 R26, [R1+0x3b78] ;  /* 0x003b7800011a7983 */ /* 0x000ea80000300a00 */
[----:B------:R-:W2:Y:S11]  /*4eba0*/  LDL.LU.64 R24, [R1+0x3b70] ;  /* 0x003b700001187983 */ /* 0x000eb60000300a00 */
[----:B------:R-:W-:Y:S05]  /*4ebb0*/  @!UPT UIADD3 URZ, URZ, URZ, URZ ;  /* 0x0000003f3f3ff290 */ /* 0x000fea000fffe03f */
[----:B------:R-:W-:Y:S01]  /*4ebc0*/  STL.64 [R1+0x2a0], R4 ;  /* 0x0002a00401007387 */ /* 0x000fe20000100a00 */
[----:B------:R-:W-:-:S03]  /*4ebd0*/  IMAD.MOV.U32 R0, RZ, RZ, R7 ;  /* 0x000000ffff007224 */ /* 0x000fc600078e0007 */
[----:B------:R0:W-:Y:S04]  /*4ebe0*/  STL [R1+0x2a8], R6 ;  /* 0x0002a80601007387 */ /* 0x0001e80000100800 */
[----:B0-----:R-:W2:Y:S04]  /*4ebf0*/  LDL.LU.64 R6, [R1+0x3b68] ;  /* 0x003b680001067983 */ /* 0x001ea80000300a00 */
[----:B------:R-:W2:Y:S04]  /*4ec00*/  LDL.LU.64 R4, [R1+0x3b60] ;  /* 0x003b600001047983 */ /* 0x000ea80000300a00 */
[----:B------:R-:W-:Y:S01]  /*4ec10*/  STL [R1+0x3848], R0 ;  /* 0x0038480001007387 */ /* 0x000fe20000100800 */
[C---:B--2---:R-:W-:Y:S11]  /*4ec20*/  HMMA.16816.F32 R24, R20.reuse, R4, R24 ;  /* 0x000000041418723c */ /* 0x044ff60000001818 */
[----:B------:R-:W-:Y:S11]  /*4ec30*/  @!UPT UIADD3 URZ, URZ, URZ, URZ ;  /* 0x0000003f3f3ff290 */ /* 0x000ff6000fffe03f */
[----:B------:R-:W-:Y:S01]  /*4ec40*/  @!UPT UIADD3 URZ, URZ, URZ, URZ ;  /* 0x0000003f3f3ff290 */ /* 0x000fe2000fffe03f */
[----:B------:R0:W-:Y:S04]  /*4ec50*/  STL.64 [R1+0x290], R24 ;  /* 0x0002901801007387 */ /* 0x0001e80000100a00 */
[----:B------:R-:W-:Y:S04]  /*4ec60*/  STL.64 [R1+0x298], R26 ;  /* 0x0002981a01007387 */ /* 0x000fe80000100a00 */
[----:B0-----:R-:W3:Y:S04]  /*4ec70*/  LDL.LU.64 R24, [R1+0x3b58] ;  /* 0x003b580001187983 */ /* 0x001ee80000300a00 */
[----:B------:R-:W-:Y:S04]  /*4ec80*/  STL.64 [R1+0x3b08], R6 ;  /* 0x003b080601007387 */ /* 0x000fe80000100a00 */
[----:B------:R0:W-:Y:S04]  /*4ec90*/  STL.64 [R1+0x3b00], R4 ;  /* 0x003b000401007387 */ /* 0x0001e80000100a00 */
[----:B0-----:R-:W2:Y:S04]  /*4eca0*/  LDL.LU R4, [R1+0x140] ;  /* 0x0001400001047983 */ /* 0x001ea80000300800 */
[----:B------:R-:W2:Y:S04]  /*4ecb0*/  LDL.LU R5, [R1+0x144] ;  /* 0x0001440001057983 */ /* 0x000ea80000300800 */
[----:B------:R-:W2:Y:S04]  /*4ecc0*/  LDL.LU R6, [R1+0x148] ;  /* 0x0001480001067983 */ /* 0x000ea80000300800 */
[----:B------:R-:W2:Y:S01]  /*4ecd0*/  LDL.LU R7, [R1+0x14c] ;  /* 0x00014c0001077983 */ /* 0x000ea20000300800 */
[----:B---3--:R-:W-:Y:S03]  /*4ece0*/  HMMA.16816.F32 R24, R20, R24, R12 ;  /* 0x000000181418723c */ /* 0x008fe6000000180c */
[----:B------:R-:W3:Y:S11]  /*4ecf0*/  LDL.LU.64 R12, [R1+0x3b50] ;  /* 0x003b5000010c7983 */ /* 0x000ef60000300a00 */
[----:B------:R-:W-:Y:S09]  /*4ed00*/  @!UPT UIADD3 URZ, URZ, URZ, URZ ;  /* 0x0000003f3f3ff290 */ /* 0x000ff2000fffe03f */
[----:B------:R-:W-:Y:S01]  /*4ed10*/  STL.64 [R1+0x280], R24 ;  /* 0x0002801801007387 */ /* 0x000fe20000100a00 */
[----:B------:R-:W-:-:S03]  /*4ed20*/  MOV R0, R26 ;  /* 0x0000001a00007202 */ /* 0x000fc60000000f00 */
[----:B------:R0:W-:Y:S04]  /*4ed30*/  STL [R1+0x28c], R27 ;  /* 0x00028c1b01007387 */ /* 0x0001e80000100800 */
[----:B0-----:R-:W3:Y:S04]  /*4ed40*/  LDL.LU.64 R26, [R1+0x3b48] ;  /* 0x003b4800011a7983 */ /* 0x001ee80000300a00 */
[----:B------:R-:W3:Y:S01]  /*4ed50*/  LDL.LU.64 R24, [R1+0x3b40] ;  /* 0x003b400001187983 */ /* 0x000ee20000300a00 */
[C---:B--2---:R-:W-:Y:S03]  /*4ed60*/  HMMA.16816.F32 R4, R20.reuse, R16, R4 ;  /* 0x000000101404723c */ /* 0x044fe60000001804 */
[----:B------:R0:W-:Y:S11]  /*4ed70*/  STL [R1+0x3860], R0 ;  /* 0x0038600001007387 */ /* 0x0001f60000100800 */
[----:B------:R-:W-:Y:S09]  /*4ed80*/  @!UPT UIADD3 URZ, URZ, URZ, URZ ;  /* 0x0000003f3f3ff290 */ /* 0x000ff2000fffe03f */
[----:B------:R-:W-:Y:S04]  /*4ed90*/  STL.64 [R1+0x270], R4 ;  /* 0x0002700401007387 */ /* 0x000fe80000100a00 */
[----:B------:R3:W-:Y:S01]  /*4eda0*/  STL.64 [R1+0x278], R6 ;  /* 0x0002780601007387 */ /* 0x0007e20000100a00 */
[----:B------:R-:W-:Y:S01]  /*4edb0*/  MOV R3, R16 ;  /* 0x0000001000037202 */ /* 0x000fe20000000f00 */
[----:B0-----:R-:W-:Y:S01]  /*4edc0*/  IMAD.MOV.U32 R0, RZ, RZ, R17 ;  /* 0x000000ffff007224 */ /* 0x001fe200078e0011 */
[----:B---3--:R-:W-:Y:S01]  /*4edd0*/  HMMA.16816.F32 R4, R20, R8, R24 ;  /* 0x000000081404723c */ /* 0x008fe20000001818 */
[----:B------:R-:W2:Y:S11]  /*4ede0*/  LDL.LU R24, [R1+0x120] ;  /* 0x0001200001187983 */ /* 0x000eb60000300800 */
[----:B------:R-:W-:Y:S11]  /*4edf0*/  @!UPT UIADD3 URZ, URZ, URZ, URZ ;  /* 0x0000003f3f3ff290 */ /* 0x000ff6000fffe03f */
[----:B------:R0:W-:Y:S04]  /*4ee00*/  STL.64 [R1+0x260], R4 ;  /* 0x0002600401007387 */ /* 0x0001e80000100a00 */
[----:B------:R-:W-:Y:S04]  /*4ee10*/  STL.64 [R1+0x268], R6 ;  /* 0x0002680601007387 */ /* 0x000fe80000100a00 */
[----:B------:R-:W2:Y:S04]  /*4ee20*/  LDL.LU R25, [R1+0x124] ;  /* 0x0001240001197983 */ /* 0x000ea80000300800 */
[----:B------:R-:W2:Y:S04]  /*4ee30*/  LDL.LU R26, [R1+0x128] ;  /* 0x00012800011a7983 */ /* 0x000ea80000300800 */
[----:B------:R-:W2:Y:S04]  /*4ee40*/  LDL.LU R27, [R1+0x12c] ;  /* 0x00012c00011b7983 */ /* 0x000ea80000300800 */
[----:B------:R-:W3:Y:S04]  /*4ee50*/  LDL.LU R16, [R1+0x100] ;  /* 0x0001000001107983 */ /* 0x000ee80000300800 */
[----:B------:R-:W3:Y:S04]  /*4ee60*/  LDL.LU R17, [R1+0x104] ;  /* 0x0001040001117983 */ /* 0x000ee80000300800 */
[----:B------:R-:W2:Y:S04]  /*4ee70*/  LDL.LU R18, [R1+0x108] ;  /* 0x0001080001127983 */ /* 0x000ea80000300800 */
[----:B------:R-:W2:Y:S04]  /*4ee80*/  LDL.LU R19, [R1+0x10c] ;  /* 0x00010c0001137983 */ /* 0x000ea80000300800 */
[----:B--2---:R-:W-:Y:S04]  /*4ee90*/  STL.64 [R1+0x3b20], R18 ;  /* 0x003b201201007387 */ /* 0x004fe80000100a00 */
[----:B---3--:R-:W-:Y:S04]  /*4eea0*/  STL.64 [R1+0x3b18], R16 ;  /* 0x003b181001007387 */ /* 0x008fe80000100a00 */
[----:B0-----:R-:W2:Y:S04]  /*4eeb0*/  LDL.64 R4, [R1] ;  /* 0x0000000001047983 */ /* 0x001ea80000100a00 */
[----:B--2---:R0:W-:Y:S04]  /*4eec0*/  STL.64 [R1+0x3b10], R4 ;  /* 0x003b100401007387 */ /* 0x0041e80000100a00 */
[----:B0-----:R-:W2:Y:S01]  /*4eed0*/  LDL.64 R4, [R1+0x10] ;  /* 0x0000100001047983 */ /* 0x001ea20000100a00 */
[----:B------:R-:W-:-:S02]  /*4eee0*/  MOV R17, R10 ;  /* 0x0000000a00117202 */ /* 0x000fc40000000f00 */
[----:B------:R-:W-:Y:S01]  /*4eef0*/  MOV R16, R11 ;  /* 0x0000000b00107202 */ /* 0x000fe20000000f00 */
[----:B--2---:R0:W-:Y:S04]  /*4ef00*/  STL.64 [R1+0x3b28], R4 ;  /* 0x003b280401007387 */ /* 0x0041e80000100a00 */
[----:B0-----:R-:W2:Y:S04]  /*4ef10*/  LDL.LU R4, [R1+0x110] ;  /* 0x0001100001047983 */ /* 0x001ea80000300800 */
[----:B------:R-:W2:Y:S04]  /*4ef20*/  LDL.LU R5, [R1+0x114] ;  /* 0x0001140001057983 */ /* 0x000ea80000300800 */
[----:B------:R-:W2:Y:S04]  /*4ef30*/  LDL.LU R6, [R1+0x118] ;  /* 0x0001180001067983 */ /* 0x000ea80000300800 */
[----:B------:R-:W2:Y:S04]  /*4ef40*/  LDL.LU R7, [R1+0x11c] ;  /* 0x00011c0001077983 */ /* 0x000ea80000300800 */
[----:B------:R0:W-:Y:S02]  /*4ef50*/  STL.64 [R1+0x3ad0], R8 ;  /* 0x003ad00801007387 */ /* 0x0001e40000100a00 */
[----:B0-----:R-:W-:Y:S01]  /*4ef60*/  IMAD.MOV.U32 R8, RZ, RZ, R3 ;  /* 0x000000ffff087224 */ /* 0x001fe200078e0003 */
[----:B------:R-:W-:-:S05]  /*4ef70*/  MOV R9, R0 ;  /* 0x0000000000097202 */ /* 0x000fca0000000f00 */
[----:B------:R0:W-:Y:S04]  /*4ef80*/  STL.64 [R1+0x3ae8], R8 ;  /* 0x003ae80801007387 */ /* 0x0001e80000100a00 */
[----:B0-----:R-:W3:Y:S04]  /*4ef90*/  LDL.LU R8, [R1+0xd0] ;  /* 0x0000d00001087983 */ /* 0x001ee80000300800 */
[----:B------:R-:W3:Y:S04]  /*4efa0*/  LDL.LU R9, [R1+0xd4] ;  /* 0x0000d40001097983 */ /* 0x000ee80000300800 */
[----:B------:R-:W2:Y:S04]  /*4efb0*/  LDL.LU R10, [R1+0xd8] ;  /* 0x0000d800010a7983 */ /* 0x000ea80000300800 */
[----:B------:R-:W2:Y:S01]  /*4efc0*/  LDL.LU R11, [R1+0xdc] ;  /* 0x0000dc00010b7983 */ /* 0x000ea20000300800 */
[----:B------:R-:W-:Y:S03]  /*4efd0*/  HMMA.16816.F32 R20, R20, R12, R24 ;  /* 0x0000000c1414723c */ /* 0x000fe60000001818 */
[----:B--2---:R-:W-:Y:S04]  /*4efe0*/  STL.64 [R1+0x3af8], R10 ;  /* 0x003af80a01007387 */ /* 0x004fe80000100a00 */
[----:B---3--:R0:W-:Y:S04]  /*4eff0*/  STL.64 [R1+0x3af0], R8 ;  /* 0x003af00801007387 */ /* 0x0081e80000100a00 */
        /* <DEDUP_REMOVED lines=9> */
[----:B------:R-:W2:Y:S04]  /*4f090*/  LDL.LU R21, [R1+0xf4] ;  /* 0x0000f40001157983 */ /* 0x000ea80000300800 */
[----:B-1----:R-:W2:Y:S04]  /*4f0a0*/  LDL.LU R22, [R1+0xf8] ;  /* 0x0000f80001167983 */ /* 0x002ea80000300800 */
[----:B------:R-:W2:Y:S04]  /*4f0b0*/  LDL.LU R23, [R1+0xfc] ;  /* 0x0000fc0001177983 */ /* 0x000ea80000300800 */
        /* <DEDUP_REMOVED lines=11> */
[----:B------:R-:W2:Y:S04]  /*4f170*/  LDL.LU R15, [R1+0xcc] ;  /* 0x0000cc00010f7983 */ /* 0x000ea80000300800 */
[----:B------:R-:W3:Y:S04]  /*4f180*/  LDL.LU.64 R4, [R1+0x3b28] ;  /* 0x003b280001047983 */ /* 0x000ee80000300a00 */
[----:B------:R-:W-:Y:S04]  /*4f190*/  STL.64 [R1+0x240], R16 ;  /* 0x0002401001007387 */ /* 0x000fe80000100a00 */
[----:B------:R0:W-:Y:S04]  /*4f1a0*/  STL.64 [R1+0x248], R18 ;  /* 0x0002481201007387 */ /* 0x0001e80000100a00 */
[----:B0-----:R-:W3:Y:S04]  /*4f1b0*/  LDL.LU.64 R18, [R1+0x3b20] ;  /* 0x003b200001127983 */ /* 0x001ee80000300a00 */
[----:B------:R-:W3:Y:S02]  /*4f1c0*/  LDL.LU.64 R16, [R1+0x3b18] ;  /* 0x003b180001107983 */ /* 0x000ee40000300a00 */
[C---:B---3--:R-:W-:Y:S11]  /*4f1d0*/  HMMA.16816.F32 R16, R24.reuse, R4, R16 ;  /* 0x000000041810723c */ /* 0x048ff60000001810 */
[----:B------:R-:W-:Y:S11]  /*4f1e0*/  @!UPT UIADD3 URZ, URZ, URZ, URZ ;  /* 0x0000003f3f3ff290 */ /* 0x000ff6000fffe03f */
[----:B------:R-:W-:Y:S01]  /*4f1f0*/  @!UPT UIADD3 URZ, URZ, URZ, URZ ;  /* 0x0000003f3f3ff290 */ /* 0x000fe2000fffe03f */
[----:B------:R0:W-:Y:S04]  /*4f200*/  STL.64 [R1+0x230], R16 ;  /* 0x0002301001007387 */ /* 0x0001e80000100a00 */
[----:B------:R1:W-:Y:S01]  /*4f210*/  STL.64 [R1+0x238], R18 ;  /* 0x0002381201007387 */ /* 0x0003e20000100a00 */
[----:B0-----:R-:W-:Y:S01]  /*4f220*/  MOV R17, R4 ;  /* 0x0000000400117202 */ /* 0x001fe20000000f00 */
[----:B------:R-:W-:Y:S02]  /*4f230*/  IMAD.MOV.U32 R16, RZ, RZ, R5 ;  /* 0x000000ffff107224 */ /* 0x000fe400078e0005 */
[----:B------:R-:W3:Y:S02]  /*4f240*/  LDL.LU.64 R4, [R1+0x3b10] ;  /* 0x003b100001047983 */ /* 0x000ee40000300a00 */
[----:B---3--:R-:W-:Y:S01]  /*4f250*/  HMMA.16816.F32 R20, R24, R4, R20 ;  /* 0x000000041814723c */ /* 0x008fe20000001814 */
[----:B-1----:R-:W-:Y:S11]  /*4f260*/  MOV R19, R5 ;  /* 0x0000000500137202 */ /* 0x002ff60000000f00 */
[----:B------:R-:W-:Y:S11]  /*4f270*/  @!UPT UIADD3 URZ, URZ, URZ, URZ ;  /* 0x0000003f3f3ff290 */ /* 0x000ff6000fffe03f */
[----:B------:R0:W-:Y:S04]  /*4f280*/  STL.64 [R1+0x220], R20 ;  /* 0x0002201401007387 */ /* 0x0001e80000100a00 */
[----:B------:R-:W-:Y:S04]  /*4f290*/  STL.64 [R1+0x228], R22 ;  /* 0x0002281601007387 */ /* 0x000fe80000100a00 */
[----:B------:R-:W3:Y:S01]  /*4f2a0*/  LDL.LU.64 R6, [R1+0x3b08] ;  /* 0x003b080001067983 */ /* 0x000ee20000300a00 */
[----:B0-----:R-:W-:-:S03]  /*4f2b0*/  MOV R21, R4 ;  /* 0x0000000400157202 */ /* 0x001fc60000000f00 */
        /* <DEDUP_REMOVED lines=8> */
[----:B---3--:R-:W-:Y:S04]  /*4f340*/  STL.64 [R1+0x3a80], R6 ;  /* 0x003a800601007387 */ /* 0x008fe80000100a00 */
[----:B------:R0:W-:Y:S04]  /*4f350*/  STL.64 [R1+0x3a78], R4 ;  /* 0x003a780401007387 */ /* 0x0001e80000100a00 */
[----:B0-----:R-:W2:Y:S02]  /*4f360*/  LDL.LU.64 R4, [R1+0x30] ;  /* 0x0000300001047983 */ /* 0x001ea40000300a00 */
[C---:B--2---:R-:W-:Y:S11]  /*4f370*/  HMMA.16816.F32 R8, R24.reuse, R4, R8 ;  /* 0x000000041808723c */ /* 0x044ff60000001808 */
[----:B------:R-:W-:Y:S11]  /*4f380*/  @!UPT UIADD3 URZ, URZ, URZ, URZ ;  /* 0x0000003f3f3ff290 */ /* 0x000ff6000fffe03f */
[----:B------:R-:W-:Y:S01]  /*4f390*/  @!UPT UIADD3 URZ, URZ, URZ, URZ ;  /* 0x0000003f3f3ff290 */ /* 0x000fe2000fffe03f */
[----:B------:R0:W-:Y:S04]  /*4f3a0*/  STL.64 [R1+0x200], R8 ;  /* 0x0002000801007387 */ /* 0x0001e80000100a00 */
[----:B------:R1:W-:Y:S04]  /*4f3b0*/  STL.64 [R1+0x208], R10 ;  /* 0x0002080a01007387 */ /* 0x0003e80000100a00 */
[----:B0-----:R-:W1:Y:S02]  /*4f3c0*/  LDL.LU.64 R8, [R1+0x3ae8] ;  /* 0x003ae80001087983 */ /* 0x001e640000300a00 */
[C---:B-1----:R-:W-:Y:S02]  /*4f3d0*/  HMMA.16816.F32 R8, R24.reuse, R8, R12 ;  /* 0x000000081808723c */ /* 0x042fe4000000180c */
[----:B------:R-:W2:Y:S04]  /*4f3e0*/  LDL.LU.64 R14, [R1+0x3ae0] ;  /* 0x003ae000010e7983 */ /* 0x000ea80000300a00 */
[----:B------:R-:W2:Y:S11]  /*4f3f0*/  LDL.LU.64 R12, [R1+0x3ad8] ;  /* 0x003ad800010c7983 */ /* 0x000eb60000300a00 */
[----:B------:R-:W-:Y:S06]  /*4f400*/  @!UPT UIADD3 URZ, URZ, URZ, URZ ;  /* 0x0000003f3f3ff290 */ /* 0x000fec000fffe03f */
[----:B------:R0:W-:Y:S04]  /*4f410*/  STL.64 [R1+0x1f0], R8 ;  /* 0x0001f00801007387 */ /* 0x0001e80000100a00 */
[----:B------:R2:W-:Y:S04]  /*4f420*/  STL.64 [R1+0x1f8], R10 ;  /* 0x0001f80a01007387 */ /* 0x0005e80000100a00 */
[----:B0-----:R-:W2:Y:S02]  /*4f430*/  LDL.LU.64 R8, [R1+0x3ad0] ;  /* 0x003ad00001087983 */ /* 0x001ea40000300a00 */
[----:B--2---:R-:W-:Y:S02]  /*4f440*/  HMMA.16816.F32 R8, R24, R8, R12 ;  /* 0x000000081808723c */ /* 0x004fe4000000180c */
[----:B------:R-:W2:Y:S11]  /*4f450*/  LDL.LU.64 R12, [R1+0x3ac8] ;  /* 0x003ac800010c7983 */ /* 0x000eb60000300a00 */
[----:B------:R-:W-:Y:S10]  /*4f460*/  @!UPT UIADD3 URZ, URZ, URZ, URZ ;  /* 0x0000003f3f3ff290 */ /* 0x000ff4000fffe03f */
[----:B------:R-:W-:Y:S04]  /*4f470*/  STL.64 [R1+0x1e0], R8 ;  /* 0x0001e00801007387 */ /* 0x000fe80000100a00 */
[----:B------:R0:W-:Y:S04]  /*4f480*/  STL.64 [R1+0x1e8], R10 ;  /* 0x0001e80a01007387 */ /* 0x0001e80000100a00 */
[----:B0-----:R-:W3:Y:S04]  /*4f490*/  LDL.LU.64 R10, [R1+0x3ac0] ;  /* 0x003ac000010a7983 */ /* 0x001ee80000300a00 */
[----:B------:R-:W3:Y:S01]  /*4f4a0*/  LDL.LU.64 R8, [R1+0x3ab8] ;  /* 0x003ab80001087983 */ /* 0x000ee20000300a00 */
[----:B------:R-:W-:-:S02]  /*4f4b0*/  MOV R6, R5 ;  /* 0x0000000500067202 */ /* 0x000fc40000000f00 */
[----:B--2---:R-:W-:Y:S01]  /*4f4c0*/  MOV R0, R13 ;  /* 0x0000000d00007202 */ /* 0x004fe20000000f00 */
[----:B---3--:R-:W-:Y:S01]  /*4f4d0*/  HMMA.16816.F32 R24, R24, R12, R8 ;  /* 0x0000000c1818723c */ /* 0x008fe20000001808 */
[----:B------:R-:W2:Y:S04]  /*4f4e0*/  LDL.LU.64 R10, [R1+0x3ab0] ;  /* 0x003ab000010a7983 */ /* 0x000ea80000300a00 */
[----:B------:R-:W2:Y:S04]  /*4f4f0*/  LDL.LU.64 R8, [R1+0x3aa8] ;  /* 0x003aa80001087983 */ /* 0x000ea80000300a00 */
[----:B------:R-:W3:Y:S11]  /*4f500*/  LDL.LU R12, [R1+0xb40] ;  /* 0x000b4000010c7983 */ /* 0x000ef60000300800 */
[----:B------:R-:W-:Y:S03]  /*4f510*/  @!UPT UIADD3 URZ, URZ, URZ, URZ ;  /* 0x0000003f3f3ff290 */ /* 0x000fe6000fffe03f */
[----:B------:R0:W-:Y:S04]  /*4f520*/  STL.64 [R1+0x1d0], R24 ;  /* 0x0001d01801007387 */ /* 0x0001e80000100a00 */
[----:B------:R1:W-:Y:S04]  /*4f530*/  STL.64 [R1+0x1d8], R26 ;  /* 0x0001d81a01007387 */ /* 0x0003e80000100a00 */
[----:B------:R-:W2:Y:S04]  /*4f540*/  LDL.LU R13, [R1+0xb44] ;  /* 0x000b4400010d7983 */ /* 0x000ea80000300800 */
[----:B------:R-:W4:Y:S01]  /*4f550*/  LDL.LU R14, [R1+0xb48] ;  /* 0x000b4800010e7983 */ /* 0x000f220000300800 */
[----:B0-----:R-:W-:-:S03]  /*4f560*/  IMAD.MOV.U32 R25, RZ, RZ, R6 ;  /* 0x000000ffff197224 */ /* 0x001fc600078e0006 */
[----:B------:R-:W2:Y:S04]  /*4f570*/  LDL.LU R15, [R1+0xb4c] ;  /* 0x000b4c00010f7983 */ /* 0x000ea80000300800 */
[----:B------:R-:W2:Y:S04]  /*4f580*/  LDL.LU R20, [R1+0xb50] ;  /* 0x000b500001147983 */ /* 0x000ea80000300800 */
[----:B------:R-:W2:Y:S04]  /*4f590*/  LDL.LU R7, [R1+0xb54] ;  /* 0x000b540001077983 */ /* 0x000ea80000300800 */
[----:B------:R-:W2:Y:S04]  /*4f5a0*/  LDL.LU R3, [R1+0xb58] ;  /* 0x000b580001037983 */ /* 0x000ea80000300800 */
[----:B------:R-:W2:Y:S01]  /*4f5b0*/  LDL.LU R6, [R1+0xb5c] ;  /* 0x000b5c0001067983 */ /* 0x000ea20000300800 */
[----:B------:R-:W-:Y:S01]  /*4f5c0*/  IMAD.MOV.U32 R18, RZ, RZ, R4 ;  /* 0x000000ffff127224 */ /* 0x000fe200078e0004 */
[----:B------:R-:W-:Y:S01]  /*4f5d0*/  MOV R5, R19 ;  /* 0x0000001300057202 */ /* 0x000fe20000000f00 */
[----:B------:R-:W-:Y:S01]  /*4f5e0*/  IMAD.MOV.U32 R4, RZ, RZ, R21 ;  /* 0x000000ffff047224 */ /* 0x000fe200078e0015 */
[----:B--2---:R-:W-:Y:S04]  /*4f5f0*/  STL [R1+0x3aa0], R6 ;  /* 0x003aa00601007387 */ /* 0x004fe80000100800 */
[----:B------:R0:W-:Y:S04]  /*4f600*/  STL.64 [R1+0x3a98], R4 ;  /* 0x003a980401007387 */ /* 0x0001e80000100a00 */
[----:B-1----:R-:W2:Y:S01]  /*4f610*/  LDL R27, [R1+0x670] ;  /* 0x00067000011b7983 */ /* 0x002ea20000100800 */
[----:B------:R-:W-:-:S03]  /*4f620*/  MOV R24, R18 ;  /* 0x0000001200187202 */ /* 0x000fc60000000f00 */
[----:B0-----:R-:W3:Y:S04]  /*4f630*/  LDL.64 R4, [R1+0x20] ;  /* 0x0000200001047983 */ /* 0x001ee80000100a00 */
[----:B--2---:R-:W-:Y:S04]  /*4f640*/  STL [R1+0x3a90], R27 ;  /* 0x003a901b01007387 */ /* 0x004fe80000100800 */
[----:B------:R0:W-:Y:S02]  /*4f650*/  STL.64 [R1+0x3a88], R24 ;  /* 0x003a881801007387 */ /* 0x0001e40000100a00 */
[----:B0-----:R-:W-:-:S02]  /*4f660*/  MOV R25, R16 ;  /* 0x0000001000197202 */ /* 0x001fc40000000f00 */
[----:B------:R-:W-:Y:S01]  /*4f670*/  MOV R24, R17 ;  /* 0x0000001100187202 */ /* 0x000fe20000000f00 */
[----:B------:R-:W2:Y:S04]  /*4f680*/  LDL.LU R16, [R1+0xb60] ;  /* 0x000b600001107983 */ /* 0x000ea80000300800 */
[----:B------:R-:W2:Y:S04]  /*4f690*/  LDL.LU R17, [R1+0xb64] ;  /* 0x000b640001117983 */ /* 0x000ea80000300800 */
[----:B------:R-:W2:Y:S04]  /*4f6a0*/  LDL.LU R18, [R1+0xb68] ;  /* 0x000b680001127983 */ /* 0x000ea80000300800 */
[----:B------:R-:W2:Y:S04]  /*4f6b0*/  LDL.LU R19, [R1+0xb6c] ;  /* 0x000b6c0001137983 */ /* 0x000ea80000300800 */
[----:B------:R-:W2:Y:S01]  /*4f6c0*/  LDL.LU R6, [R1+0x3aa0] ;  /* 0x003aa00001067983 */ /* 0x000ea20000300800 */
[----:B---3--:R-:W-:-:S02]  /*4f6d0*/  FMUL R12, R28, R12 ;  /* 0x0000000c1c0c7220 */ /* 0x008fc40000400000 */
[----:B------:R-:W-:Y:S02]  /*4f6e0*/  FMUL R13, R28, R13 ;  /* 0x0000000d1c0d7220 */ /* 0x000fe40000400000 */
[C---:B----4-:R-:W-:Y:S02]  /*4f6f0*/  FMUL R14, R2.reuse, R14 ;  /* 0x0000000e020e7220 */ /* 0x050fe40000400000 */
[----:B------:R-:W-:Y:S02]  /*4f700*/  FMUL R15, R2, R15 ;  /* 0x0000000f020f7220 */ /* 0x000fe40000400000 */
[C---:B------:R-:W-:Y:S02]  /*4f710*/  FMUL R20, R28.reuse, R20 ;  /* 0x000000141c147220 */ /* 0x040fe40000400000 */
[----:B------:R-:W-:-:S03]  /*4f720*/  FMUL R21, R28, R7 ;  /* 0x000000071c157220 */ /* 0x000fc60000400000 */
[----:B------:R-:W-:Y:S01]  /*4f730*/  HMMA.16816.F32 R12, R8, R4, R12 ;  /* 0x00000004080c723c */ /* 0x000fe2000000180c */
[C---:B------:R-:W-:Y:S02]  /*4f740*/  FMUL R22, R2.reuse, R3 ;  /* 0x0000000302167220 */ /* 0x040fe40000400000 */
[----:B------:R-:W-:Y:S11]  /*4f750*/  IMAD.MOV.U32 R3, RZ, RZ, R5 ;  /* 0x000000ffff037224 */ /* 0x000ff600078e0005 */
[----:B------:R-:W-:Y:S09]  /*4f760*/  @!UPT UIADD3 URZ, URZ, URZ, URZ ;  /* 0x0000003f3f3ff290 */ /* 0x000ff2000fffe03f */
[----:B------:R0:W-:Y:S04]  /*4f770*/  STL.64 [R1+0x1c0], R12 ;  /* 0x0001c00c01007387 */ /* 0x0001e80000100a00 */
[----:B------:R1:W-:Y:S04]  /*4f780*/  STL.64 [R1+0x1c8], R14 ;  /* 0x0001c80e01007387 */ /* 0x0003e80000100a00 */
[----:B------:R-:W3:Y:S04]  /*4f790*/  LDL.LU.64 R4, [R1+0x3a98] ;  /* 0x003a980001047983 */ /* 0x000ee80000300a00 */
[----:B0-----:R-:W4:Y:S04]  /*4f7a0*/  LDL.LU R12, [R1+0xb70] ;  /* 0x000b7000010c7983 */ /* 0x001f280000300800 */
[----:B------:R-:W3:Y:S01]  /*4f7b0*/  LDL.LU R7, [R1+0xb74] ;  /* 0x000b740001077983 */ /* 0x000ee20000300800 */
[----:B--2---:R-:W-:-:S03]  /*4f7c0*/  FMUL R23, R2, R6 ;  /* 0x0000000602177220 */ /* 0x004fc60000400000 */
[----:B------:R-:W2:Y:S04]  /*4f7d0*/  LDL.LU R6, [R1+0xb78] ;  /* 0x000b780001067983 */ /* 0x000ea80000300800 */
[----:B-1----:R-:W2:Y:S01]  /*4f7e0*/  LDL.LU R15, [R1+0xb7c] ;  /* 0x000b7c00010f7983 */ /* 0x002ea20000300800 */
[----:B------:R-:W-:Y:S03]  /*4f7f0*/  HMMA.16816.F32 R20, R8, R24, R20 ;  /* 0x000000180814723c */ /* 0x000fe60000001814 */
[----:B------:R-:W2:Y:S04]  /*4f800*/  LDL.LU R27, [R1+0x3a90] ;  /* 0x003a9000011b7983 */ /* 0x000ea80000300800 */
[----:B------:R-:W2:Y:S01]  /*4f810*/  LDL.LU.64 R24, [R1+0x3a88] ;  /* 0x003a880001187983 */ /* 0x000ea20000300a00 */
[----:B------:R-:W-:-:S02]  /*4f820*/  FMUL R16, R28, R16 ;  /* 0x000000101c107220 */ /* 0x000fc40000400000 */
[----:B------:R-:W-:Y:S11]  /*4f830*/  FMUL R17, R28, R17 ;  /* 0x000000111c117220 */ /* 0x000ff60000400000 */
[----:B------:R-:W-:Y:S02]  /*4f840*/  @!UPT UIADD3 URZ, URZ, URZ, URZ ;  /* 0x0000003f3f3ff290 */ /* 0x000fe4000fffe03f */
[----:B------:R0:W-:Y:S04]  /*4f850*/  STL.64 [R1+0x1b0], R20 ;  /* 0x0001b01401007387 */ /* 0x0001e80000100a00 */
[----:B------:R1:W-:Y:S04]  /*4f860*/  STL.64 [R1+0x1b8], R22 ;  /* 0x0001b81601007387 */ /* 0x0003e80000100a00 */
[----:B0-----:R-:W2:Y:S04]  /*4f870*/  LDL.LU R21, [R1+0xb80] ;  /* 0x000b800001157983 */ /* 0x001ea80000300800 */
[----:B-1----:R-:W2:Y:S04]  /*4f880*/  LDL.LU R22, [R1+0xb84] ;  /* 0x000b840001167983 */ /* 0x002ea80000300800 */
[----:B------:R-:W2:Y:S04]  /*4f890*/  LDL.LU R23, [R1+0xb88] ;  /* 0x000b880001177983 */ /* 0x000ea80000300800 */
[----:B------:R-:W2:Y:S04]  /*4f8a0*/  LDL.LU R26, [R1+0xb8c] ;  /* 0x000b8c00011a7983 */ /* 0x000ea80000300800 */
[----:B------:R-:W2:Y:S01]  /*4f8b0*/  LDL R28, [R1+0x668] ;  /* 0x00066800011c7983 */ /* 0x000ea20000100800 */
[----:B------:R-:W-:-:S02]  /*4f8c0*/  FMUL R18, R2, R18 ;  /* 0x0000001202127220 */ /* 0x000fc40000400000 */
[C---:B------:R-:W-:Y:S01]  /*4f8d0*/  FMUL R19, R2.reuse, R19 ;  /* 0x0000001302137220 */ /* 0x040fe20000400000 */
[----:B--2---:R0:W-:Y:S04]  /*4f8e0*/  STL [R1+0x3a60], R28 ;  /* 0x003a601c01007387 */ /* 0x0041e80000100800 */
[----:B0-----:R-:W2:Y:S01]  /*4f8f0*/  LDL.LU R28, [R1+0x4d0] ;  /* 0x0004d000011c7983 */ /* 0x001ea20000300800 */
[C---:B------:R-:W-:Y:S01]  /*4f900*/  FMUL R14, R2.reuse, R6 ;  /* 0x00000006020e7220 */ /* 0x040fe20000400000 */
[----:B---3--:R-:W-:Y:S02]  /*4f910*/  HMMA.16816.F32 R16, R8, R4, R16 ;  /* 0x000000040810723c */ /* 0x008fe40000001810 */
[----:B------:R-:W3:Y:S01]  /*4f920*/  LDL R29, [R1+0x664] ;  /* 0x00066400011d7983 */ /* 0x000ee20000100800 */
[----:B------:R-:W-:-:S02]  /*4f930*/  FMUL R15, R2, R15 ;  /* 0x0000000f020f7220 */ /* 0x000fc40000400000 */
[C---:B--2---:R-:W-:Y:S02]  /*4f940*/  FMUL R13, R28.reuse, R7 ;  /* 0x000000071c0d7220 */ /* 0x044fe40000400000 */
[----:B------:R-:W2:Y:S04]  /*4f950*/  LDL.LU.64 R6, [R1+0x3a80] ;  /* 0x003a800001067983 */ /* 0x000ea80000300a00 */
[----:B------:R-:W2:Y:S01]  /*4f960*/  LDL.LU.64 R4, [R1+0x3a78] ;  /* 0x003a780001047983 */ /* 0x000ea20000300a00 */
[----:B----4-:R-:W-:-:S11]  /*4f970*/  FMUL R12, R28, R12 ;  /* 0x0000000c1c0c7220 */ /* 0x010fd60000400000 */
[----:B------:R-:W-:Y:S04]  /*4f980*/  STL.64 [R1+0x1a0], R16 ;  /* 0x0001a01001007387 */ /* 0x000fe80000100a00 */
[----:B------:R-:W-:Y:S01]  /*4f990*/  STL.64 [R1+0x1a8], R18 ;  /* 0x0001a81201007387 */ /* 0x000fe20000100a00 */
[----:B--2---:R-:W-:Y:S03]  /*4f9a0*/  HMMA.16816.F32 R12, R8, R4, R12 ;  /* 0x00000004080c723c */ /* 0x004fe6000000180c */
[----:B------:R-:W-:Y:S04]  /*4f9b0*/  STL.64 [R1+0x3a40], R6 ;  /* 0x003a400601007387 */ /* 0x000fe80000100a00 */
[----:B------:R-:W-:Y:S11]  /*4f9c0*/  STL.64 [R1+0x3a38], R4 ;  /* 0x003a380401007387 */ /* 0x000ff60000100a00 */
[----:B------:R-:W-:Y:S05]  /*4f9d0*/  @!UPT UIADD3 URZ, URZ, URZ, URZ ;  /* 0x0000003f3f3ff290 */ /* 0x000fea000fffe03f */
[----:B------:R-:W-:Y:S04]  /*4f9e0*/  STL.64 [R1+0x190], R12 ;  /* 0x0001900c01007387 */ /* 0x000fe80000100a00 */
[----:B------:R-:W-:Y:S04]  /*4f9f0*/  STL.64 [R1+0x198], R14 ;  /* 0x0001980e01007387 */ /* 0x000fe80000100a00 */
[----:B------:R-:W0:Y:S04]  /*4fa00*/  LDSM.16.M88.4 R12, [R27+0x27000] ;  /* 0x027000001b0c783b */ /* 0x000e280000000200 */
[----:B0-----:R-:W-:Y:S04]  /*4fa10*/  STL.64 [R1+0x3a50], R14 ;  /* 0x003a500e01007387 */ /* 0x001fe80000100a00 */
[----:B------:R0:W-:Y:S04]  /*4fa20*/  STL.64 [R1+0x3a48], R12 ;  /* 0x003a480c01007387 */ /* 0x0001e80000100a00 */
[----:B0-----:R-:W2:Y:S01]  /*4fa30*/  LDL R12, [R1+0x70] ;  /* 0x00007000010c7983 */ /* 0x001ea20000100800 */
[----:B------:R-:W-:Y:S01]  /*4fa40*/  FMUL R20, R28, R21 ;  /* 0x000000151c147220 */ /* 0x000fe20000400000 */
[----:B------:R-:W-:-:S02]  /*4fa50*/  MOV R13, R0 ;  /* 0x00000000000d7202 */ /* 0x000fc40000000f00 */
[----:B------:R-:W4:Y:S01]  /*4fa60*/  LDL.LU R16, [R1+0xb90] ;  /* 0x000b900001107983 */ /* 0x000f220000300800 */
[----:B------:R-:W-:-:S03]  /*4fa70*/  FMUL R21, R28, R22 ;  /* 0x000000161c157220 */ /* 0x000fc60000400000 */
[----:B------:R-:W3:Y:S01]  /*4fa80*/  LDL.LU R17, [R1+0xb94] ;  /* 0x000b940001117983 */ /* 0x000ee20000300800 */
[----:B------:R-:W-:-:S03]  /*4fa90*/  FMUL R22, R2, R23 ;  /* 0x0000001702167220 */ /* 0x000fc60000400000 */
[----:B------:R-:W3:Y:S01]  /*4faa0*/  LDL.LU R18, [R1+0xb98] ;  /* 0x000b980001127983 */ /* 0x000ee20000300800 */
[----:B------:R-:W-:-:S03]  /*4fab0*/  FMUL R23, R2, R26 ;  /* 0x0000001a02177220 */ /* 0x000fc60000400000 */
[----:B------:R-:W3:Y:S04]  /*4fac0*/  LDL.LU R0, [R1+0xb9c] ;  /* 0x000b9c0001007983 */ /* 0x000ee80000300800 */
[----:B------:R-:W3:Y:S04]  /*4fad0*/  LDL.LU R27, [R1+0xc00] ;  /* 0x000c0000011b7983 */ /* 0x000ee80000300800 */
[----:B------:R-:W3:Y:S04]  /*4fae0*/  LDL.LU R26, [R1+0xc04] ;  /* 0x000c0400011a7983 */ /* 0x000ee80000300800 */
[----:B------:R-:W3:Y:S04]  /*4faf0*/  LDL.LU R15, [R1+0xc08] ;  /* 0x000c0800010f7983 */ /* 0x000ee80000300800 */
[----:B------:R-:W3:Y:S04]  /*4fb00*/  LDL.LU R14, [R1+0xc0c] ;  /* 0x000c0c00010e7983 */ /* 0x000ee80000300800 */
[----:B------:R-:W4:Y:S04]  /*4fb10*/  LDL.LU R7, [R1+0xbf0] ;  /* 0x000bf00001077983 */ /* 0x000f280000300800 */
[----:B------:R-:W4:Y:S04]  /*4fb20*/  LDL.LU R6, [R1+0xbf4] ;  /* 0x000bf40001067983 */ /* 0x000f280000300800 */
[----:B--2---:R0:W-:Y:S04]  /*4fb30*/  STL.64 [R1+0x3a58], R12 ;  /* 0x003a580c01007387 */ /* 0x0041e80000100a00 */
[----:B0-----:R-:W2:Y:S04]  /*4fb40*/  LDL.64 R12, [R1+0x60] ;  /* 0x00006000010c7983 */ /* 0x001ea80000100a00 */
[----:B---3--:R-:W-:Y:S04]  /*4fb50*/  STL [R1+0x3a70], R14 ;  /* 0x003a700e01007387 */ /* 0x008fe80000100800 */
[----:B--2---:R0:W-:Y:S04]  /*4fb60*/  STL.64 [R1+0x3a68], R12 ;  /* 0x003a680c01007387 */ /* 0x0041e80000100a00 */
[----:B0-----:R-:W2:Y:S01]  /*4fb70*/  LDL.LU.64 R12, [R1+0x50] ;  /* 0x00005000010c7983 */ /* 0x001ea20000300a00 */
[----:B----4-:R-:W-:-:S02]  /*4fb80*/  FMUL R16, R28, R16 ;  /* 0x000000101c107220 */ /* 0x010fc40000400000 */
[----:B------:R-:W-:Y:S02]  /*4fb90*/  FMUL R17, R28, R17 ;  /* 0x000000111c117220 */ /* 0x000fe40000400000 */
[C---:B------:R-:W-:Y:S01]  /*4fba0*/  FMUL R18, R2.reuse, R18 ;  /* 0x0000001202127220 */ /* 0x040fe20000400000 */
[----:B------:R-:W-:Y:S01]  /*4fbb0*/  HMMA.16816.F32 R20, R8, R24, R20 ;  /* 0x000000180814723c */ /* 0x000fe20000001814 */
[----:B------:R-:W-:Y:S01]  /*4fbc0*/  FMUL R19, R2, R0 ;  /* 0x0000000002137220 */ /* 0x000fe20000400000 */
[----:B------:R-:W3:Y:S01]  /*4fbd0*/  LDL.LU R4, [R1+0x20] ;  /* 0x0000200001047983 */ /* 0x000ee20000300800 */
[----:B------:R-:W-:-:S03]  /*4fbe0*/  MOV R5, R3 ;  /* 0x0000000300057202 */ /* 0x000fc60000000f00 */
[----:B------:R-:W4:Y:S04]  /*4fbf0*/  LDL.LU R3, [R1+0xbf8] ;  /* 0x000bf80001037983 */ /* 0x000f280000300800 */
[----:B------:R-:W3:Y:S11]  /*4fc00*/  LDL.LU R0, [R1+0xbfc] ;  /* 0x000bfc0001007983 */ /* 0x000ef60000300800 */
[----:B------:R-:W-:Y:S02]  /*4fc10*/  @!UPT UIADD3 URZ, URZ, URZ, URZ ;  /* 0x0000003f3f3ff290 */ /* 0x000fe4000fffe03f */
[----:B------:R0:W-:Y:S04]  /*4fc20*/  STL.64 [R1+0x180], R20 ;  /* 0x0001801401007387 */ /* 0x0001e80000100a00 */
[----:B------:R1:W-:Y:S01]  /*4fc30*/  STL.64 [R1+0x188], R22 ;  /* 0x0001881601007387 */ /* 0x0003e20000100a00 */
[C---:B0-----:R-:W-:Y:S02]  /*4fc40*/  FMUL R20, R28.reuse, R27 ;  /* 0x0000001b1c147220 */ /* 0x041fe40000400000 */
[----:B------:R-:W-:Y:S01]  /*4fc50*/  FMUL R21, R28, R26 ;  /* 0x0000001a1c157220 */ /* 0x000fe20000400000 */
[----:B--2---:R-:W-:Y:S01]  /*4fc60*/  HMMA.16816.F32 R16, R8, R12, R16 ;  /* 0x0000000c0810723c */ /* 0x004fe20000001810 */
[----:B------:R-:W-:Y:S01]  /*4fc70*/  IMAD.MOV.U32 R27, RZ, RZ, R12 ;  /* 0x000000ffff1b7224 */ /* 0x000fe200078e000c */
[----:B------:R-:W-:Y:S11]  /*4fc80*/  MOV R26, R13 ;  /* 0x0000000d001a7202 */ /* 0x000ff60000000f00 */
[----:B------:R-:W-:Y:S10]  /*4fc90*/  @!UPT UIADD3 URZ, URZ, URZ, URZ ;  /* 0x0000003f3f3ff290 */ /* 0x000ff4000fffe03f */
[----:B------:R0:W-:Y:S04]  /*4fca0*/  STL.64 [R1+0x170], R16 ;  /* 0x0001701001007387 */ /* 0x0001e80000100a00 */
[----:B------:R4:W-:Y:S04]  /*4fcb0*/  STL.64 [R1+0x178], R18 ;  /* 0x0001781201007387 */ /* 0x0009e80000100a00 */
[----:B------:R-:W2:Y:S04]  /*4fcc0*/  LDL.LU R14, [R1+0x3a70] ;  /* 0x003a7000010e7983 */ /* 0x000ea80000300800 */
[----:B------:R-:W3:Y:S01]  /*4fcd0*/  LDL.LU.64 R12, [R1+0x3a68] ;  /* 0x003a6800010c7983 */ /* 0x000ee20000300a00 */
[----:B-1----:R-:W-:-:S02]  /*4fce0*/  FMUL R22, R2, R15 ;  /* 0x0000000f02167220 */ /* 0x002fc40000400000 */
[C---:B0-----:R-:W-:Y:S02]  /*4fcf0*/  FMUL R16, R28.reuse, R7 ;  /* 0x000000071c107220 */ /* 0x041fe40000400000 */
[----:B------:R-:W-:Y:S02]  /*4fd00*/  FMUL R17, R28, R6 ;  /* 0x000000061c117220 */ /* 0x000fe40000400000 */
[----:B------:R-:W3:Y:S01]  /*4fd10*/  LDL.LU R28, [R1+0x3a60] ;  /* 0x003a6000011c7983 */ /* 0x000ee20000300800 */
[----:B----4-:R-:W-:-:S03]  /*4fd20*/  FMUL R18, R2, R3 ;  /* 0x0000000302127220 */ /* 0x010fc60000400000 */
[----:B------:R-:W4:Y:S04]  /*4fd30*/  LDL.LU R7, [R1+0xbe8] ;  /* 0x000be80001077983 */ /* 0x000f280000300800 */
[----:B------:R-:W4:Y:S01]  /*4fd40*/  LDL.LU R6, [R1+0xbec] ;  /* 0x000bec0001067983 */ /* 0x000f220000300800 */
[----:B--2---:R-:W-:Y:S01]  /*4fd50*/  FMUL R23, R2, R14 ;  /* 0x0000000e02177220 */ /* 0x004fe20000400000 */
[----:B---3--:R-:W-:-:S06]  /*4fd60*/  MOV R3, R13 ;  /* 0x0000000d00037202 */ /* 0x008fcc0000000f00 */
[C---:B------:R-:W-:Y:S01]  /*4fd70*/  HMMA.16816.F32 R20, R8.reuse, R12, R20 ;  /* 0x0000000c0814723c */ /* 0x040fe20000001814 */
[----:B------:R-:W2:Y:S01]  /*4fd80*/  LDL.LU.64 R12, [R1+0x3a58] ;  /* 0x003a5800010c7983 */ /* 0x000ea20000300a00 */
[----:B------:R-:W-:Y:S11]  /*4fd90*/  FMUL R19, R2, R0 ;  /* 0x0000000002137220 */ /* 0x000ff60000400000 */
[----:B------:R-:W-:Y:S10]  /*4fda0*/  @!UPT UIADD3 URZ, URZ, URZ, URZ ;  /* 0x0000003f3f3ff290 */ /* 0x000ff4000fffe03f */
[----:B------:R0:W-:Y:S04]  /*4fdb0*/  STL.64 [R1+0x160], R20 ;  /* 0x0001601401007387 */ /* 0x0001e80000100a00 */
[----:B------:R-:W-:Y:S04]  /*4fdc0*/  STL.64 [R1+0x168], R22 ;  /* 0x0001681601007387 */ /* 0x000fe80000100a00 */
[----:B0-----:R-:W3:Y:S04]  /*4fdd0*/  LDL.LU R20, [R1+0x10] ;  /* 0x0000100001147983 */ /* 0x001ee80000300800 */
[----:B------:R-:W3:Y:S04]  /*4fde0*/  LDL.LU R21, [R1+0x14] ;  /* 0x0000140001157983 */ /* 0x000ee80000300800 */
[----:B------:R-:W3:Y:S01]  /*4fdf0*/  LDL.LU.64 R14, [R1+0x3a50] ;  /* 0x003a5000010e7983 */ /* 0x000ee20000300a00 */
[----:B--2---:R-:W-:Y:S03]  /*4fe00*/  HMMA.16816.F32 R8, R8, R12, R16 ;  /* 0x0000000c0808723c */ /* 0x004fe60000001810 */
[----:B------:R-:W3:Y:S11]  /*4fe10*/  LDL.LU.64 R12, [R1+0x3a48] ;  /* 0x003a4800010c7983 */ /* 0x000ef60000300a00 */
[----:B------:R-:W-:Y:S09]  /*4fe20*/  @!UPT UIADD3 URZ, URZ, URZ, URZ ;  /* 0x0000003f3f3ff290 */ /* 0x000ff2000fffe03f */
[----:B------:R-:W-:Y:S04]  /*4fe30*/  STL.64 [R1+0x130], R8 ;  /* 0x0001300801007387 */ /* 0x000fe80000100a00 */
[----:B------:R4:W-:Y:S04]  /*4fe40*/  STL [R1+0x138], R10 ;  /* 0x0001380a01007387 */ /* 0x0009e80000100800 */
[----:B------:R-:W2:Y:S04]  /*4fe50*/  LDL.LU R18, [R1+0xbe0] ;  /* 0x000be00001127983 */ /* 0x000ea80000300800 */
[----:B------:R-:W3:Y:S01]  /*4fe60*/  LDL.LU R19, [R1+0xbe4] ;  /* 0x000be40001137983 */ /* 0x000ee20000300800 */
[----:B------:R-:W-:-:S02]  /*4fe70*/  IMAD.MOV.U32 R2, RZ, RZ, R11 ;  /* 0x000000ffff027224 */ /* 0x000fc400078e000b */
[C---:B----4-:R-:W-:Y:S01]  /*4fe80*/  FMUL R10, R29.reuse, R7 ;  /* 0x000000071d0a7220 */ /* 0x050fe20000400000 */
[----:B------:R-:W4:Y:S01]  /*4fe90*/  LDL.LU R23, [R1+0xbd4] ;  /* 0x000bd40001177983 */ /* 0x000f220000300800 */
[----:B------:R-:W-:-:S03]  /*4fea0*/  FMUL R11, R29, R6 ;  /* 0x000000061d0b7220 */ /* 0x000fc60000400000 */
[----:B------:R-:W4:Y:S04]  /*4feb0*/  LDL.LU R22, [R1+0xbd8] ;  /* 0x000bd80001167983 */ /* 0x000f280000300800 */
[----:B------:R-:W4:Y:S04]  /*4fec0*/  LDL.LU R0, [R1+0xbdc] ;  /* 0x000bdc0001007983 */ /* 0x000f280000300800 */
[----:B------:R-:W4:Y:S04]  /*4fed0*/  LDL.LU R16, [R1] ;  /* 0x0000000001107983 */ /* 0x000f280000300800 */
[----:B------:R-:W4:Y:S04]  /*4fee0*/  LDL.LU R17, [R1+0x4] ;  /* 0x0000040001117983 */ /* 0x000f280000300800 */
[----:B------:R0:W-:Y:S04]  /*4fef0*/  STL [R1+0x36d0], R2 ;  /* 0x0036d00201007387 */ /* 0x0001e80000100800 */
[----:B------:R-:W4:Y:S01]  /*4ff00*/  LDL.LU.64 R6, [R1+0x3a40] ;  /* 0x003a400001067983 */ /* 0x000f220000300a00 */
[----:B--2---:R-:W-:-:S02]  /*4ff10*/  FMUL R8, R28, R18 ;  /* 0x000000121c087220 */ /* 0x004fc40000400000 */
[----:B---3--:R-:W-:-:S07]  /*4ff20*/  FMUL R9, R28, R19 ;  /* 0x000000131c097220 */ /* 0x008fce0000400000 */
[----:B------:R-:W-:Y:S01]  /*4ff30*/  HMMA.16816.F32 R8, R12, R4, R8 ;  /* 0x000000040c08723c */ /* 0x000fe20000001808 */
[----:B------:R-:W2:Y:S11]  /*4ff40*/  LDL.LU.64 R4, [R1+0x3a38] ;  /* 0x003a380001047983 */ /* 0x000eb60000300a00 */
[----:B------:R-:W-:Y:S11]  /*4ff50*/  @!UPT UIADD3 URZ, URZ, URZ, URZ ;  /* 0x0000003f3f3ff290 */ /* 0x000ff6000fffe03f */
[----:B------:R4:W-:Y:S01]  /*4ff60*/  STL.64 [R1+0x100], R8 ;  /* 0x0001000801007387 */ /* 0x0009e20000100a00 */
[----:B0-----:R-:W-:-:S03]  /*4ff70*/  MOV R2, R11 ;  /* 0x0000000b00027202 */ /* 0x001fc60000000f00 */
[----:B------:R0:W-:Y:S04]  /*4ff80*/  STL [R1+0x108], R10 ;  /* 0x0001080a01007387 */ /* 0x0001e80000100800 */
[----:B------:R-:W3:Y:S01]  /*4ff90*/  LDL.LU R11, [R1+0xbd0] ;  /* 0x000bd000010b7983 */ /* 0x000ee20000300800 */
[----:B----4-:R-:W-:-:S03]  /*4ffa0*/  FMUL R9, R28, R23 ;  /* 0x000000171c097220 */ /* 0x010fc60000400000 */
[----:B------:R-:W4:Y:S01]  /*4ffb0*/  LDL.LU R19, [R1+0xbc8] ;  /* 0x000bc80001137983 */ /* 0x000f220000300800 */
[----:B0-----:R-:W-:-:S03]  /*4ffc0*/  FMUL R10, R29, R22 ;  /* 0x000000161d0a7220 */ /* 0x001fc60000400000 */
[----:B------:R-:W2:Y:S04]  /*4ffd0*/  LDL.LU R18, [R1+0xbcc] ;  /* 0x000bcc0001127983 */ /* 0x000ea80000300800 */
[----:B------:R0:W-:Y:S01]  /*4ffe0*/  STL [R1+0x36d4], R2 ;  /* 0x0036d40201007387 */ /* 0x0001e20000100800 */
[----:B---3--:R-:W-:Y:S02]  /*4fff0*/  FMUL R8, R28, R11 ;  /* 0x0000000b1c087220 */ /* 0x008fe40000400000 */
[----:B------:R-:W-:-:S07]  /*50000*/  FMUL R11, R29, R0 ;  /* 0x000000001d0b7220 */ /* 0x000fce0000400000 */
[----:B------:R-:W-:Y:S11]  /*50010*/  HMMA.16816.F32 R20, R12, R20, R8 ;  /* 0x000000140c14723c */ /* 0x000ff60000001808 */
[----:B------:R-:W-:Y:S11]  /*50020*/  @!UPT UIADD3 URZ, URZ, URZ, URZ ;  /* 0x0000003f3f3ff290 */ /* 0x000ff6000fffe03f */
[----:B------:R-:W-:Y:S01]  /*50030*/  @!UPT UIADD3 URZ, URZ, URZ, URZ ;  /* 0x0000003f3f3ff290 */ /* 0x000fe2000fffe03f */
[----:B------:R-:W-:Y:S04]  /*50040*/  STL.64 [R1+0xe0], R20 ;  /* 0x0000e01401007387 */ /* 0x000fe80000100a00 */
[----:B------:R1:W-:Y:S04]  /*50050*/  STL [R1+0xec], R23 ;  /* 0x0000ec1701007387 */ /* 0x0003e80000100800 */
[----:B------:R-:W3:Y:S04]  /*50060*/  LDL.LU R10, [R1+0xbc0] ;  /* 0x000bc000010a7983 */ /* 0x000ee80000300800 */
[----:B------:R-:W2:Y:S01]  /*50070*/  LDL.LU R11, [R1+0xbc4] ;  /* 0x000bc400010b7983 */ /* 0x000ea20000300800 */
[----:B0-----:R-:W-:-:S03]  /*50080*/  MOV R2, R22 ;  /* 0x0000001600027202 */ /* 0x001fc60000000f00 */
[----:B-1----:R-:W2:Y:S04]  /*50090*/  LDL.LU R23, [R1+0xbb0] ;  /* 0x000bb00001177983 */ /* 0x002ea80000300800 */
[----:B------:R-:W2:Y:S04]  /*500a0*/  LDL.LU R22, [R1+0xbb4] ;  /* 0x000bb40001167983 */ /* 0x000ea80000300800 */
[----:B------:R-:W2:Y:S04]  /*500b0*/  LDL.LU R21, [R1+0xbb8] ;  /* 0x000bb80001157983 */ /* 0x000ea80000300800 */
[----:B------:R-:W2:Y:S04]  /*500c0*/  LDL.LU R20, [R1+0xbbc] ;  /* 0x000bbc0001147983 */ /* 0x000ea80000300800 */
[----:B------:R-:W2:Y:S04]  /*500d0*/  LDL R0, [R1+0x1560] ;  /* 0x0015600001007983 */ /* 0x000ea80000100800 */
[----:B------:R0:W-:Y:S01]  /*500e0*/  STL [R1+0x36d8], R2 ;  /* 0x0036d80201007387 */ /* 0x0001e20000100800 */
[----:B---3--:R-:W-:-:S02]  /*500f0*/  FMUL R8, R28, R10 ;  /* 0x0000000a1c087220 */ /* 0x008fc40000400000 */
[C---:B----4-:R-:W-:Y:S02]  /*50100*/  FMUL R10, R29.reuse, R19 ;  /* 0x000000131d0a7220 */ /* 0x050fe40000400000 */
[----:B--2---:R-:W-:Y:S02]  /*50110*/  FMUL R9, R28, R11 ;  /* 0x0000000b1c097220 */ /* 0x004fe40000400000 */
[----:B------:R-:W-:-:S07]  /*50120*/  FMUL R11, R29, R18 ;  /* 0x000000121d0b7220 */ /* 0x000fce0000400000 */
[----:B------:R-:W-:Y:S07]  /*50130*/  HMMA.16816.F32 R16, R12, R16, R8 ;  /* 0x000000100c10723c */ /* 0x000fee0000001808 */
[C---:B------:R-:W-:Y:S02]  /*50140*/  FMUL R8, R28.reuse, R23 ;  /* 0x000000171c087220 */ /* 0x040fe40000400000 */
[----:B------:R-:W-:Y:S02]  /*50150*/  FMUL R9, R28, R22 ;  /* 0x000000161c097220 */ /* 0x000fe40000400000 */
[----:B------:R-:W-:-:S02]  /*50160*/  FMUL R10, R29, R21 ;  /* 0x000000151d0a7220 */ /* 0x000fc40000400000 */
[----:B------:R-:W-:-:S10]  /*50170*/  FMUL R11, R29, R20 ;  /* 0x000000141d0b7220 */ /* 0x000fd40000400000 */
[----:B------:R1:W-:Y:S01]  /*50180*/  STL [R1+0xb0], R16 ;  /* 0x0000b01001007387 */ /* 0x0003e20000100800 */
[----:B0-----:R-:W-:-:S03]  /*50190*/  IMAD.MOV.U32 R2, RZ, RZ, R17 ;  /* 0x000000ffff027224 */ /* 0x001fc600078e0011 */
[----:B------:R0:W-:Y:S01]  /*501a0*/  STL.64 [R1+0xb8], R18 ;  /* 0x0000b81201007387 */ /* 0x0001e20000100a00 */
[----:B------:R-:W-:Y:S03]  /*501b0*/  HMMA.16816.F32 R8, R12, R4, R8 ;  /* 0x000000040c08723c */ /* 0x000fe60000001808 */
[----:B-1----:R-:W2:Y:S04]  /*501c0*/  LDL.LU R16, [R1+0xba0] ;  /* 0x000ba00001107983 */ /* 0x002ea80000300800 */
[----:B------:R-:W3:Y:S04]  /*501d0*/  LDL.LU R17, [R1+0xba4] ;  /* 0x000ba40001117983 */ /* 0x000ee80000300800 */
[----:B0-----:R-:W4:Y:S04]  /*501e0*/  LDL.LU R18, [R1+0xba8] ;  /* 0x000ba80001127983 */ /* 0x001f280000300800 */
[----:B------:R-:W4:Y:S04]  /*501f0*/  LDL.LU R19, [R1+0xbac] ;  /* 0x000bac0001137983 */ /* 0x000f280000300800 */
[----:B------:R0:W-:Y:S04]  /*50200*/  STL [R1+0x3718], R2 ;  /* 0x0037180201007387 */ /* 0x0001e80000100800 */
[----:B------:R-:W4:Y:S04]  /*50210*/  LDL.LU R20, [R1+0xc20] ;  /* 0x000c200001147983 */ /* 0x000f280000300800 */
[----:B------:R-:W4:Y:S04]  /*50220*/  LDL.LU R21, [R1+0xc24] ;  /* 0x000c240001157983 */ /* 0x000f280000300800 */
[----:B------:R-:W-:Y:S04]  /*50230*/  STL.64 [R1+0x40], R8 ;  /* 0x0000400801007387 */ /* 0x000fe80000100a00 */
[----:B------:R-:W-:Y:S04]  /*50240*/  STL [R1+0x48], R10 ;  /* 0x0000480a01007387 */ /* 0x000fe80000100800 */
[----:B------:R-:W4:Y:S04]  /*50250*/  LDL.LU R22, [R1+0xc28] ;  /* 0x000c280001167983 */ /* 0x000f280000300800 */
[----:B------:R-:W4:Y:S01]  /*50260*/  LDL.LU R23, [R1+0xc2c] ;  /* 0x000c2c0001177983 */ /* 0x000f220000300800 */
[----:B0-----:R-:W-:-:S03]  /*50270*/  MOV R2, R11 ;  /* 0x0000000b00027202 */ /* 0x001fc60000000f00 */
[----:B------:R-:W0:Y:S04]  /*50280*/  LDSM.16.M88.4 R8, [R0+0x20000] ;  /* 0x020000000008783b */ /* 0x000e280000000200 */
[----:B------:R-:W-:Y:S04]  /*50290*/  STL.64 [R1+0x39f0], R6 ;  /* 0x0039f00601007387 */ /* 0x000fe80000100a00 */
[----:B------:R-:W-:Y:S01]  /*502a0*/  STL [R1+0x3864], R2 ;  /* 0x0038640201007387 */ /* 0x000fe20000100800 */
[----:B------:R-:W-:Y:S01]  /*502b0*/  MOV R4, R27 ;  /* 0x0000001b00047202 */ /* 0x000fe20000000f00 */
[----:B------:R-:W-:-:S02]  /*502c0*/  IMAD.MOV.U32 R5, RZ, RZ, R26 ;  /* 0x000000ffff057224 */ /* 0x000fc400078e001a */
[----:B0-----:R-:W-:Y:S04]  /*502d0*/  STL.64 [R1+0x3a28], R10 ;  /* 0x003a280a01007387 */ /* 0x001fe80000100a00 */
[----:B------:R0:W-:Y:S01]  /*502e0*/  STL.64 [R1+0x3a20], R8 ;  /* 0x003a200801007387 */ /* 0x0001e20000100a00 */
[C---:B--2---:R-:W-:Y:S02]  /*502f0*/  FMUL R16, R28.reuse, R16 ;  /* 0x000000101c107220 */ /* 0x044fe40000400000 */
[----:B---3--:R-:W-:Y:S02]  /*50300*/  FMUL R17, R28, R17 ;  /* 0x000000111c117220 */ /* 0x008fe40000400000 */
[C---:B----4-:R-:W-:Y:S02]  /*50310*/  FMUL R18, R29.reuse, R18 ;  /* 0x000000121d127220 */ /* 0x050fe40000400000 */
[----:B------:R-:W-:-:S07]  /*50320*/  FMUL R19, R29, R19 ;  /* 0x000000131d137220 */ /* 0x000fce0000400000 */
[----:B0-----:R-:W-:Y:S01]  /*50330*/  HMMA.16816.F32 R8, R12, R24, R16 ;  /* 0x000000180c08723c */ /* 0x001fe20000001810 */
[----:B------:R-:W0:Y:S04]  /*50340*/  LDSM.16.M88.4 R16, [R0+0x21000] ;  /* 0x021000000010783b */ /* 0x000e280000000200 */
[----:B------:R-:W1:Y:S01]  /*50350*/  LDSM.16.M88.4 R24, [R0+0x22000] ;  /* 0x022000000018783b */ /* 0x000e620000000200 */
[C---:B------:R-:W-:Y:S02]  /*50360*/  FMUL R20, R28.reuse, R20 ;  /* 0x000000141c147220 */ /* 0x040fe40000400000 */
[----:B------:R-:W-:Y:S02]  /*50370*/  FMUL R21, R28, R21 ;  /* 0x000000151c157220 */ /* 0x000fe40000400000 */
[----:B------:R-:W-:-:S02]  /*50380*/  FMUL R22, R29, R22 ;  /* 0x000000161d167220 */ /* 0x000fc40000400000 */
[----:B------:R-:W-:-:S07]  /*50390*/  FMUL R23, R29, R23 ;  /* 0x000000171d177220 */ /* 0x000fce0000400000 */
[----:B------:R-:W-:Y:S04]  /*503a0*/  HMMA.16816.F32 R4, R12, R4, R20 ;  /* 0x000000040c04723c */ /* 0x000fe80000001814 */
[----:B------:R-:W-:Y:S04]  /*503b0*/  STL.64 [R1+0xa0], R8 ;  /* 0x0000a00801007387 */ /* 0x000fe80000100a00 */
[----:B------:R-:W-:Y:S04]  /*503c0*/  STL.64 [R1+0xa8], R10 ;  /* 0x0000a80a01007387 */ /* 0x000fe80000100a00 */
[----:B0-----:R-:W-:Y:S04]  /*503d0*/  STL.64 [R1+0x3990], R18 ;  /* 0x0039901201007387 */ /* 0x001fe80000100a00 */
[----:B------:R-:W-:Y:S04]  /*503e0*/  STL.64 [R1+0x3988], R16 ;  /* 0x0039881001007387 */ /* 0x000fe80000100a00 */
[----:B-1----:R-:W-:Y:S04]  /*503f0*/  STL.64 [R1+0x3908], R26 ;  /* 0x0039081a01007387 */ /* 0x002fe80000100a00 */
[----:B------:R0:W-:Y:S04]  /*50400*/  STL.64 [R1+0x3900], R24 ;  /* 0x0039001801007387 */ /* 0x0001e80000100a00 */
[----:B0-----:R-:W2:Y:S04]  /*50410*/  LDL.LU.64 R24, [R1+0x70] ;  /* 0x0000700001187983 */ /* 0x001ea80000300a00 */
[----:B------:R-:W3:Y:S04]  /*50420*/  LDL.64 R26, [R1+0x78] ;  /* 0x00007800011a7983 */ /* 0x000ee80000100a00 */
[----:B------:R-:W4:Y:S04]  /*50430*/  LDL.LU R16, [R1+0x470] ;  /* 0x0004700001107983 */ /* 0x000f280000300800 */
[----:B------:R-:W-:Y:S04]  /*50440*/  STL.64 [R1+0x90], R4 ;  /* 0x0000900401007387 */ /* 0x000fe80000100a00 */
[----:B------:R-:W-:Y:S04]  /*50450*/  STL.64 [R1+0x98], R6 ;  /* 0x0000980601007387 */ /* 0x000fe80000100a00 */
[----:B------:R-:W4:Y:S04]  /*50460*/  LDL.LU R17, [R1+0x474] ;  /* 0x0004740001117983 */ /* 0x000f280000300800 */
[----:B------:R-:W2:Y:S04]  /*50470*/  LDL.LU R18, [R1+0x478] ;  /* 0x0004780001127983 */ /* 0x000ea80000300800 */
[----:B------:R-:W2:Y:S01]  /*50480*/  LDL.LU R19, [R1+0x47c] ;  /* 0x00047c0001137983 */ /* 0x000ea20000300800 */
[----:B------:R-:W-:-:S03]  /*50490*/  MOV R9, R3 ;  /* 0x0000000300097202 */ /* 0x000fc60000000f00 */
[----:B------:R-:W3:Y:S04]  /*504a0*/  LDL.LU R8, [R1+0x60] ;  /* 0x0000600001087983 */ /* 0x000ee80000300800 */
[----:B------:R-:W3:Y:S04]  /*504b0*/  LDL.LU R3, [R1+0x3a30] ;  /* 0x003a300001037983 */ /* 0x000ee80000300800 */
[----:B--2---:R-:W-:Y:S04]  /*504c0*/  STL.64 [R1+0x39c8], R18 ;  /* 0x0039c81201007387 */ /* 0x004fe80000100a00 */
[----:B----4-:R0:W-:Y:S04]  /*504d0*/  STL.64 [R1+0x39c0], R16 ;  /* 0x0039c01001007387 */ /* 0x0101e80000100a00 */
        /* <DEDUP_REMOVED lines=8> */
[----:B------:R-:W3:Y:S04]  /*50560*/  LDL.LU R20, [R1+0xc30] ;  /* 0x000c300001147983 */ /* 0x000ee80000300800 */
[----:B------:R-:W3:Y:S04]  /*50570*/  LDL.LU R21, [R1+0xc34] ;  /* 0x000c340001157983 */ /* 0x000ee80000300800 */
[----:B------:R-:W3:Y:S04]  /*50580*/  LDL.LU R11, [R1+0xc38] ;  /* 0x000c3800010b7983 */ /* 0x000ee80000300800 */
[----:B------:R-:W3:Y:S04]  /*50590*/  LDL.LU R10, [R1+0xc3c] ;  /* 0x000c3c00010a7983 */ /* 0x000ee80000300800 */
[----:B--2---:R-:W-:Y:S04]  /*505a0*/  STL.64 [R1+0x3a10], R6 ;  /* 0x003a100601007387 */ /* 0x004fe80000100a00 */
[----:B------:R0:W-:Y:S04]  /*505b0*/  STL.64 [R1+0x3a08], R4 ;  /* 0x003a080401007387 */ /* 0x0001e80000100a00 */
[----:B0-----:R-:W2:Y:S04]  /*505c0*/  LDL.LU R4, [R1+0x4c0] ;  /* 0x0004c00001047983 */ /* 0x001ea80000300800 */
[----:B------:R-:W2:Y:S04]  /*505d0*/  LDL.LU R5, [R1+0x4c4] ;  /* 0x0004c40001057983 */ /* 0x000ea80000300800 */
        /* <DEDUP_REMOVED lines=8> */
[----:B------:R-:W2:Y:S01]  /*50660*/  LDL.LU R19, [R1+0x4ac] ;  /* 0x0004ac0001137983 */ /* 0x000ea20000300800 */
[----:B---3--:R-:W-:-:S02]  /*50670*/  FMUL R20, R28, R20 ;  /* 0x000000141c147220 */ /* 0x008fc40000400000 */
[----:B------:R-:W-:Y:S02]  /*50680*/  FMUL R21, R28, R21 ;  /* 0x000000151c157220 */ /* 0x000fe40000400000 */
[C---:B------:R-:W-:Y:S02]  /*50690*/  FMUL R22, R29.reuse, R11 ;  /* 0x0000000b1d167220 */ /* 0x040fe40000400000 */
[----:B------:R-:W-:-:S07]  /*506a0*/  FMUL R23, R29, R10 ;  /* 0x0000000a1d177220 */ /* 0x000fce0000400000 */
[----:B------:R-:W-:Y:S01]  /*506b0*/  HMMA.16816.F32 R20, R12, R8, R20 ;  /* 0x000000080c14723c */ /* 0x000fe20000001814 */
[----:B--2---:R-:W-:Y:S04]  /*506c0*/  STL.64 [R1+0x39e8], R18 ;  /* 0x0039e81201007387 */ /* 0x004fe80000100a00 */
[----:B----4-:R0:W-:Y:S04]  /*506d0*/  STL.64 [R1+0x39e0], R16 ;  /* 0x0039e01001007387 */ /* 0x0101e80000100a00 */
[----:B0-----:R-:W2:Y:S04]  /*506e0*/  LDL.LU R16, [R1+0xc14] ;  /* 0x000c140001107983 */ /* 0x001ea80000300800 */
[----:B------:R-:W3:Y:S04]  /*506f0*/  LDL.LU R17, [R1+0xc18] ;  /* 0x000c180001117983 */ /* 0x000ee80000300800 */
[----:B------:R-:W4:Y:S04]  /*50700*/  LDL.64 R18, [R1+0x18] ;  /* 0x0000180001127983 */ /* 0x000f280000100a00 */
[----:B------:R-:W4:Y:S04]  /*50710*/  LDL.LU.64 R10, [R1+0x3a28] ;  /* 0x003a2800010a7983 */ /* 0x000f280000300a00 */
[----:B------:R-:W4:Y:S04]  /*50720*/  LDL.LU.64 R8, [R1+0x3a20] ;  /* 0x003a200001087983 */ /* 0x000f280000300a00 */
[----:B------:R-:W-:Y:S04]  /*50730*/  STL.64 [R1+0xd0], R20 ;  /* 0x0000d01401007387 */ /* 0x000fe80000100a00 */
[----:B------:R0:W-:Y:S04]  /*50740*/  STL.64 [R1+0xd8], R22 ;  /* 0x0000d81601007387 */ /* 0x0001e80000100a00 */
[----:B0-----:R-:W4:Y:S01]  /*50750*/  LDL.LU R23, [R1+0xc10] ;  /* 0x000c100001177983 */ /* 0x001f220000300800 */
[----:B--2---:R-:W-:-:S02]  /*50760*/  FMUL R21, R28, R16 ;  /* 0x000000101c157220 */ /* 0x004fc40000400000 */
[C---:B---3--:R-:W-:Y:S02]  /*50770*/  FMUL R22, R29.reuse, R17 ;  /* 0x000000111d167220 */ /* 0x048fe40000400000 */
[----:B----4-:R-:W-:Y:S02]  /*50780*/  FMUL R20, R28, R23 ;  /* 0x000000171c147220 */ /* 0x010fe40000400000 */
[----:B------:R-:W-:Y:S01]  /*50790*/  FMUL R23, R29, R2 ;  /* 0x000000021d177220 */ /* 0x000fe20000400000 */
[----:B------:R-:W2:Y:S04]  /*507a0*/  LDL.LU R28, [R1+0x3a1c] ;  /* 0x003a1c00011c7983 */ /* 0x000ea80000300800 */
[----:B------:R-:W3:Y:S02]  /*507b0*/  LDL.LU R29, [R1+0x3a18] ;  /* 0x003a1800011d7983 */ /* 0x000ee40000300800 */
[----:B------:R-:W-:Y:S02]  /*507c0*/  HMMA.16816.F32 R12, R12, R24, R20 ;  /* 0x000000180c0c723c */ /* 0x000fe40000001814 */
[----:B------:R-:W4:Y:S11]  /*507d0*/  LDL R22, [R1+0x28] ;  /* 0x0000280001167983 */ /* 0x000f360000100800 */
[----:B------:R-:W-:Y:S10]  /*507e0*/  @!UPT UIADD3 URZ, URZ, URZ, URZ ;  /* 0x0000003f3f3ff290 */ /* 0x000ff4000fffe03f */
[----:B------:R-:W-:Y:S04]  /*507f0*/  STL.64 [R1+0x80], R12 ;  /* 0x0000800c01007387 */ /* 0x000fe80000100a00 */
[----:B------:R0:W-:Y:S04]  /*50800*/  STL.64 [R1+0x88], R14 ;  /* 0x0000880e01007387 */ /* 0x0001e80000100a00 */
[----:B------:R-:W4:Y:S04]  /*50810*/  LDL R23, [R1+0x2c] ;  /* 0x00002c0001177983 */ /* 0x000f280000100800 */
[----:B------:R1:W-:Y:S04]  /*50820*/  STL.64 [R1+0x3998], R26 ;  /* 0x0039981a01007387 */ /* 0x0003e80000100a00 */
[----:B0-----:R-:W2:Y:S04]  /*50830*/  LDL R14, [R1+0x58] ;  /* 0x00005800010e7983 */ /* 0x001ea80000100800 */
[----:B------:R-:W2:Y:S04]  /*50840*/  LDL R15, [R1+0x5c] ;  /* 0x00005c00010f7983 */ /* 0x000ea80000100800 */
[----:B-1----:R-:W2:Y:S04]  /*50850*/  LDL R26, [R1+0x38] ;  /* 0x00003800011a7983 */ /* 0x002ea80000100800 */
[----:B------:R-:W2:Y:S01]  /*50860*/  LDL R27, [R1+0x3c] ;  /* 0x00003c00011b7983 */ /* 0x000ea20000100800 */
[C---:B----4-:R-:W-:Y:S03]  /*50870*/  HMMA.16816.F32 R20, R8.reuse, R22, R4 ;  /* 0x000000160814723c */ /* 0x050fe60000001804 */
[----:B------:R-:W4:Y:S04]  /*50880*/  LDL.LU.64 R6, [R1+0x3a10] ;  /* 0x003a100001067983 */ /* 0x000f280000300a00 */
[----:B------:R-:W4:Y:S11]  /*50890*/  LDL.LU.64 R4, [R1+0x3a08] ;  /* 0x003a080001047983 */ /* 0x000f360000300a00 */
[----:B------:R-:W-:Y:S05]  /*508a0*/  @!UPT UIADD3 URZ, URZ, URZ, URZ ;  /* 0x0000003f3f3ff290 */ /* 0x000fea000fffe03f */
[----:B------:R0:W-:Y:S04]  /*508b0*/  STL.64 [R1+0xc0], R20 ;  /* 0x0000c01401007387 */ /* 0x0001e80000100a00 */
[----:B------:R2:W-:Y:S04]  /*508c0*/  STL.64 [R1+0xc8], R22 ;  /* 0x0000c81601007387 */ /* 0x0005e80000100a00 */
[----:B0-----:R-:W4:Y:S01]  /*508d0*/  LDL.LU R20, [R1+0x390] ;  /* 0x0003900001147983 */ /* 0x001f220000300800 */
[----:B---3--:R-:W-:Y:S01]  /*508e0*/  MOV R21, R29 ;  /* 0x0000001d00157202 */ /* 0x008fe20000000f00 */
[----:B--2---:R-:W-:Y:S01]  /*508f0*/  IMAD.MOV.U32 R22, RZ, RZ, R28 ;  /* 0x000000ffff167224 */ /* 0x004fe200078e001c */
[----:B------:R-:W-:Y:S01]  /*50900*/  MOV R23, R3 ;  /* 0x0000000300177202 */ /* 0x000fe20000000f00 */
[----:B------:R-:W2:Y:S04]  /*50910*/  LDL.LU R29, [R1+0x3a00] ;  /* 0x003a0000011d7983 */ /* 0x000ea80000300800 */
[----:B------:R-:W3:Y:S04]  /*50920*/  LDL.LU R28, [R1+0x39fc] ;  /* 0x0039fc00011c7983 */ /* 0x000ee80000300800 */
[----:B------:R-:W2:Y:S04]  /*50930*/  LDL.LU R3, [R1+0x39f8] ;  /* 0x0039f80001037983 */ /* 0x000ea80000300800 */
[----:B------:R0:W-:Y:S01]  /*50940*/  STL.64 [R1+0x38d0], R22 ;  /* 0x0038d01601007387 */ /* 0x0001e20000100a00 */
[----:B------:R-:W-:Y:S01]  /*50950*/  IMAD.MOV.U32 R2, RZ, RZ, R19 ;  /* 0x000000ffff027224 */ /* 0x000fe200078e0013 */
[----:B----4-:R-:W-:Y:S02]  /*50960*/  HMMA.16816.F32 R4, R8, R18, R4 ;  /* 0x000000120804723c */ /* 0x010fe40000001804 */
[----:B------:R-:W-:Y:S04]  /*50970*/  STL.64 [R1+0x38c8], R20 ;  /* 0x0038c81401007387 */ /* 0x000fe80000100a00 */
[----:B0-----:R-:W4:Y:S04]  /*50980*/  LDL R22, [R1+0x8] ;  /* 0x0000080001167983 */ /* 0x001f280000100800 */
[----:B------:R-:W4:Y:S11]  /*50990*/  LDL R23, [R1+0xc] ;  /* 0x00000c0001177983 */ /* 0x000f360000100800 */
[----:B------:R-:W-:Y:S02]  /*509a0*/  @!UPT UIADD3 URZ, URZ, URZ, URZ ;  /* 0x0000003f3f3ff290 */ /* 0x000fe4000fffe03f */
[----:B------:R0:W-:Y:S04]  /*509b0*/  STL.64 [R1+0xf0], R4 ;  /* 0x0000f00401007387 */ /* 0x0001e80000100a00 */
[----:B------:R1:W-:Y:S01]  /*509c0*/  STL.64 [R1+0xf8], R6 ;  /* 0x0000f80601007387 */ /* 0x0003e20000100a00 */
[----:B0-----:R-:W-:-:S03]  /*509d0*/  MOV R4, R18 ;  /* 0x0000001200047202 */ /* 0x001fc60000000f00 */
[----:B-1----:R-:W2:Y:S04]  /*509e0*/  LDL.LU.64 R6, [R1+0x39f0] ;  /* 0x0039f00001067983 */ /* 0x002ea80000300a00 */
[----:B------:R-:W4:Y:S04]  /*509f0*/  LDL.LU.64 R18, [R1+0x39e8] ;  /* 0x0039e80001127983 */ /* 0x000f280000300a00 */
[----:B------:R-:W4:Y:S02]  /*50a00*/  LDL.LU.64 R16, [R1+0x39e0] ;  /* 0x0039e00001107983 */ /* 0x000f240000300a00 */
[C---:B----4-:R-:W-:Y:S11]  /*50a10*/  HMMA.16816.F32 R16, R8.reuse, R22, R16 ;  /* 0x000000160810723c */ /* 0x050ff60000001810 */
[----:B------:R-:W-:Y:S11]  /*50a20*/  @!UPT UIADD3 URZ, URZ, URZ, URZ ;  /* 0x0000003f3f3ff290 */ /* 0x000ff6000fffe03f */
[----:B------:R-:W-:Y:S01]  /*50a30*/  @!UPT UIADD3 URZ, URZ, URZ, URZ ;  /* 0x0000003f3f3ff290 */ /* 0x000fe2000fffe03f */
[----:B------:R-:W-:Y:S04]  /*50a40*/  STL.64 [R1+0x120], R16 ;  /* 0x0001201001007387 */ /* 0x000fe80000100a00 */
[----:B------:R0:W-:Y:S04]  /*50a50*/  STL.64 [R1+0x128], R18 ;  /* 0x0001281201007387 */ /* 0x0001e80000100a00 */
[----:B0-----:R-:W2:Y:S04]  /*50a60*/  LDL.LU.64 R18, [R1+0x39d8] ;  /* 0x0039d80001127983 */ /* 0x001ea80000300a00 */
[----:B------:R-:W2:Y:S04]  /*50a70*/  LDL.LU.64 R16, [R1+0x39d0] ;  /* 0x0039d00001107983 */ /* 0x000ea80000300a00 */
[----:B------:R0:W-:Y:S04]  /*50a80*/  STL.64 [R1+0x3960], R22 ;  /* 0x0039601601007387 */ /* 0x0001e80000100a00 */
[----:B------:R-:W4:Y:S04]  /*50a90*/  LDL.LU R20, [R1+0x480] ;  /* 0x0004800001147983 */ /* 0x000f280000300800 */
[----:B------:R-:W4:Y:S04]  /*50aa0*/  LDL.LU R21, [R1+0x484] ;  /* 0x0004840001157983 */ /* 0x000f280000300800 */
[----:B0-----:R-:W4:Y:S04]  /*50ab0*/  LDL.LU R22, [R1+0x488] ;  /* 0x0004880001167983 */ /* 0x001f280000300800 */
[----:B------:R-:W4:Y:S01]  /*50ac0*/  LDL.LU R23, [R1+0x48c] ;  /* 0x00048c0001177983 */ /* 0x000f220000300800 */
[C---:B--2---:R-:W-:Y:S11]  /*50ad0*/  HMMA.16816.F32 R16, R8.reuse, R6, R16 ;  /* 0x000000060810723c */ /* 0x044ff60000001810 */
[----:B------:R-:W-:Y:S11]  /*50ae0*/  @!UPT UIADD3 URZ, URZ, URZ, URZ ;  /* 0x0000003f3f3ff290 */ /* 0x000ff6000fffe03f */
[----:B------:R-:W-:Y:S01]  /*50af0*/  @!UPT UIADD3 URZ, URZ, URZ, URZ ;  /* 0x0000003f3f3ff290 */ /* 0x000fe2000fffe03f */
[----:B------:R-:W-:Y:S04]  /*50b00*/  STL.64 [R1+0x110], R16 ;  /* 0x0001101001007387 */ /* 0x000fe80000100a00 */
[----:B------:R0:W-:Y:S04]  /*50b10*/  STL.64 [R1+0x118], R18 ;  /* 0x0001181201007387 */ /* 0x0001e80000100a00 */
[----:B0-----:R-:W2:Y:S04]  /*50b20*/  LDL.LU.64 R18, [R1+0x39c8] ;  /* 0x0039c80001127983 */ /* 0x001ea80000300a00 */
[----:B------:R-:W2:Y:S01]  /*50b30*/  LDL.LU.64 R16, [R1+0x39c0] ;  /* 0x0039c00001107983 */ /* 0x000ea20000300a00 */
[C---:B----4-:R-:W-:Y:S03]  /*50b40*/  HMMA.16816.F32 R24, R8.reuse, R26, R20 ;  /* 0x0000001a0818723c */ /* 0x050fe60000001814 */
[----:B------:R-:W-:Y:S05]  /*50b50*/  STL.64 [R1+0x3980], R6 ;  /* 0x0039800601007387 */ /* 0x000fea0000100a00 */
[----:B--2---:R-:W-:Y:S01]  /*50b60*/  HMMA.16816.F32 R20, R8, R14, R16 ;  /* 0x0000000e0814723c */ /* 0x004fe20000001810 */
[----:B------:R-:W2:Y:S11]  /*50b70*/  LDL.LU R16, [R1+0x450] ;  /* 0x0004500001107983 */ /* 0x000eb60000300800 */
[----:B------:R-:W-:Y:S03]  /*50b80*/  @!UPT UIADD3 URZ, URZ, URZ, URZ ;  /* 0x0000003f3f3ff290 */ /* 0x000fe6000fffe03f */
[----:B------:R0:W-:Y:S04]  /*50b90*/  STL.64 [R1+0x140], R24 ;  /* 0x0001401801007387 */ /* 0x0001e80000100a00 */
[----:B------:R1:W-:Y:S04]  /*50ba0*/  STL.64 [R1+0x148], R26 ;  /* 0x0001481a01007387 */ /* 0x0003e80000100a00 */
[----:B------:R-:W-:Y:S04]  /*50bb0*/  STL.64 [R1+0x150], R20 ;  /* 0x0001501401007387 */ /* 0x000fe80000100a00 */
[----:B------:R-:W-:Y:S04]  /*50bc0*/  STL.64 [R1+0x158], R22 ;  /* 0x0001581601007387 */ /* 0x000fe80000100a00 */
[----:B------:R-:W2:Y:S04]  /*50bd0*/  LDL.LU R17, [R1+0x454] ;  /* 0x0004540001117983 */ /* 0x000ea80000300800 */
[----:B------:R-:W4:Y:S04]  /*50be0*/  LDL.LU R18, [R1+0x458] ;  /* 0x0004580001127983 */ /* 0x000f280000300800 */
[----:B------:R-:W4:Y:S04]  /*50bf0*/  LDL.LU R19, [R1+0x45c] ;  /* 0x00045c0001137983 */ /* 0x000f280000300800 */
[----:B0-----:R-:W2:Y:S04]  /*50c00*/  LDL.LU R24, [R1+0x460] ;  /* 0x0004600001187983 */ /* 0x001ea80000300800 */
[----:B------:R-:W3:Y:S04]  /*50c10*/  LDL.LU R25, [R1+0x464] ;  /* 0x0004640001197983 */ /* 0x000ee80000300800 */
[----:B-1----:R-:W3:Y:S04]  /*50c20*/  LDL.LU R26, [R1+0x468] ;  /* 0x00046800011a7983 */ /* 0x002ee80000300800 */
[----:B------:R-:W3:Y:S04]  /*50c30*/  LDL.LU R27, [R1+0x46c] ;  /* 0x00046c00011b7983 */ /* 0x000ee80000300800 */
[----:B----4-:R0:W-:Y:S04]  /*50c40*/  STL.64 [R1+0x39a8], R18 ;  /* 0x0039a81201007387 */ /* 0x0101e80000100a00 */
[----:B--2---:R-:W-:Y:S04]  /*50c50*/  STL.64 [R1+0x39a0], R16 ;  /* 0x0039a01001007387 */ /* 0x004fe80000100a00 */
[----:B0-----:R-:W2:Y:S04]  /*50c60*/  LDL.64 R18, [R1+0x68] ;  /* 0x0000680001127983 */ /* 0x001ea80000100a00 */
[----:B------:R0:W-:Y:S04]  /*50c70*/  STL.64 [R1+0x3930], R14 ;  /* 0x0039300e01007387 */ /* 0x0001e80000100a00 */
[----:B0-----:R-:W4:Y:S01]  /*50c80*/  LDL.64 R14, [R1+0x38] ;  /* 0x00003800010e7983 */ /* 0x001f220000100a00 */
[----:B------:R-:W-:-:S02]  /*50c90*/  MOV R13, R3 ;  /* 0x00000003000d7202 */ /* 0x000fc40000000f00 */
[----:B------:R-:W-:Y:S02]  /*50ca0*/  MOV R22, R4 ;  /* 0x0000000400167202 */ /* 0x000fe40000000f00 */
[----:B------:R-:W-:Y:S01]  /*50cb0*/  MOV R23, R2 ;  /* 0x0000000200177202 */ /* 0x000fe20000000f00 */
[----:B----4-:R3:W-:Y:S04]  /*50cc0*/  STL.64 [R1+0x3948], R14 ;  /* 0x0039480e01007387 */ /* 0x0107e80000100a00 */
[----:B------:R-:W4:Y:S04]  /*50cd0*/  LDL.LU R12, [R1+0x410] ;  /* 0x00041000010c7983 */ /* 0x000f280000300800 */
[----:B------:R-:W2:Y:S01]  /*50ce0*/  LDL.LU R3, [R1+0x39b8] ;  /* 0x0039b80001037983 */ /* 0x000ea20000300800 */
[----:B---3--:R-:W-:Y:S01]  /*50cf0*/  MOV R14, R28 ;  /* 0x0000001c000e7202 */ /* 0x008fe20000000f00 */
[----:B------:R-:W-:-:S02]  /*50d00*/  IMAD.MOV.U32 R15, RZ, RZ, R29 ;  /* 0x000000ffff0f7224 */ /* 0x000fc400078e001d */
[----:B------:R-:W3:Y:S04]  /*50d10*/  LDL.LU R28, [R1+0x39b4] ;  /* 0x0039b400011c7983 */ /* 0x000ee80000300800 */
[----:B------:R-:W2:Y:S04]  /*50d20*/  LDL.LU R29, [R1+0x39b0] ;  /* 0x0039b000011d7983 */ /* 0x000ea80000300800 */
[----:B------:R-:W2:Y:S04]  /*50d30*/  LDL.LU R4, [R1+0x440] ;  /* 0x0004400001047983 */ /* 0x000ea80000300800 */
[----:B------:R-:W2:Y:S04]  /*50d40*/  LDL.LU R5, [R1+0x444] ;  /* 0x0004440001057983 */ /* 0x000ea80000300800 */
[----:B------:R-:W3:Y:S04]  /*50d50*/  LDL.LU R6, [R1+0x448] ;  /* 0x0004480001067983 */ /* 0x000ee80000300800 */
[----:B------:R-:W3:Y:S04]  /*50d60*/  LDL.LU R7, [R1+0x44c] ;  /* 0x00044c0001077983 */ /* 0x000ee80000300800 */
[----:B------:R0:W-:Y:S04]  /*50d70*/  STL.64 [R1+0x3978], R22 ;  /* 0x0039781601007387 */ /* 0x0001e80000100a00 */
[----:B0-----:R-:W3:Y:S04]  /*50d80*/  LDL.64 R22, [R1+0x28] ;  /* 0x0000280001167983 */ /* 0x001ee80000100a00 */
[----:B------:R-:W-:Y:S04]  /*50d90*/  STL.64 [R1+0x3958], R14 ;  /* 0x0039580e01007387 */ /* 0x000fe80000100a00 */
[----:B----4-:R0:W-:Y:S04]  /*50da0*/  STL.64 [R1+0x3950], R12 ;  /* 0x0039500c01007387 */ /* 0x0101e80000100a00 */
[----:B0-----:R-:W4:Y:S04]  /*50db0*/  LDL.LU R12, [R1+0x420] ;  /* 0x00042000010c7983 */ /* 0x001f280000300800 */
[----:B------:R-:W4:Y:S04]  /*50dc0*/  LDL.LU R13, [R1+0x424] ;  /* 0x00042400010d7983 */ /* 0x000f280000300800 */
[----:B------:R-:W3:Y:S04]  /*50dd0*/  LDL.LU R14, [R1+0x428] ;  /* 0x00042800010e7983 */ /* 0x000ee80000300800 */
[----:B------:R-:W3:Y:S01]  /*50de0*/  LDL.LU R15, [R1+0x42c] ;  /* 0x00042c00010f7983 */ /* 0x000ee20000300800 */
[----:B--2---:R-:W-:Y:S01]  /*50df0*/  HMMA.16816.F32 R24, R8, R18, R24 ;  /* 0x000000120818723c */ /* 0x004fe20000001818 */
[----:B------:R-:W-:Y:S01]  /*50e00*/  IMAD.MOV.U32 R20, RZ, RZ, R18 ;  /* 0x000000ffff147224 */ /* 0x000fe200078e0012 */
[----:B------:R-:W-:Y:S01]  /*50e10*/  MOV R2, R19 ;  /* 0x0000001300027202 */ /* 0x000fe20000000f00 */
[----:B---3--:R0:W-:Y:S04]  /*50e20*/  STL.64 [R1+0x3970], R14 ;  /* 0x0039700e01007387 */ /* 0x0081e80000100a00 */
[----:B----4-:R1:W-:Y:S01]  /*50e30*/  STL.64 [R1+0x3968], R12 ;  /* 0x0039680c01007387 */ /* 0x0103e20000100a00 */
[----:B0-----:R-:W-:Y:S11]  /*50e40*/  MOV R14, R28 ;  /* 0x0000001c000e7202 */ /* 0x001ff60000000f00 */
[----:B------:R-:W-:Y:S05]  /*50e50*/  @!UPT UIADD3 URZ, URZ, URZ, URZ ;  /* 0x0000003f3f3ff290 */ /* 0x000fea000fffe03f */
[----:B------:R-:W-:Y:S01]  /*50e60*/  IMAD.MOV.U32 R28, RZ, RZ, R26 ;  /* 0x000000ffff1c7224 */ /* 0x000fe200078e001a */
[----:B------:R-:W-:Y:S01]  /*50e70*/  MOV R15, R3 ;  /* 0x00000003000f7202 */ /* 0x000fe20000000f00 */
[----:B-1----:R-:W2:Y:S01]  /*50e80*/  LDL.LU R12, [R1+0x430] ;  /* 0x00043000010c7983 */ /* 0x002ea20000300800 */
[----:B------:R-:W-:-:S03]  /*50e90*/  MOV R3, R27 ;  /* 0x0000001b00037202 */ /* 0x000fc60000000f00 */
[----:B------:R-:W3:Y:S04]  /*50ea0*/  LDL.LU.64 R18, [R1+0x39a8] ;  /* 0x0039a80001127983 */ /* 0x000ee80000300a00 */
[----:B------:R-:W3:Y:S04]  /*50eb0*/  LDL.LU.64 R16, [R1+0x39a0] ;  /* 0x0039a00001107983 */ /* 0x000ee80000300a00 */
[----:B------:R-:W-:Y:S04]  /*50ec0*/  STL [R1+0x550], R24 ;  /* 0x0005501801007387 */ /* 0x000fe80000100800 */
[----:B------:R-:W3:Y:S02]  /*50ed0*/  LDL.LU.64 R26, [R1+0x3998] ;  /* 0x00399800011a7983 */ /* 0x000ee40000300a00 */
[----:B---3--:R-:W-:Y:S02]  /*50ee0*/  HMMA.16816.F32 R8, R8, R26, R16 ;  /* 0x0000001a0808723c */ /* 0x008fe40000001810 */
[----:B------:R-:W3:Y:S04]  /*50ef0*/  LDL.LU.64 R18, [R1+0x3990] ;  /* 0x0039900001127983 */ /* 0x000ee80000300a00 */
[----:B------:R-:W3:Y:S04]  /*50f00*/  LDL.LU.64 R16, [R1+0x3988] ;  /* 0x0039880001107983 */ /* 0x000ee80000300a00 */
[----:B------:R-:W-:Y:S11]  /*50f10*/  STL.64 [R1+0x3920], R26 ;  /* 0x0039201a01007387 */ /* 0x000ff60000100a00 */
[----:B------:R-:W-:Y:S02]  /*50f20*/  @!UPT UIADD3 URZ, URZ, URZ, URZ ;  /* 0x0000003f3f3ff290 */ /* 0x000fe4000fffe03f */
[----:B------:R-:W-:Y:S04]  /*50f30*/  STL.64 [R1+0x540], R8 ;  /* 0x0005400801007387 */ /* 0x000fe80000100a00 */
[----:B------:R0:W-:Y:S02]  /*50f40*/  STL.64 [R1+0x548], R10 ;  /* 0x0005480a01007387 */ /* 0x0001e40000100a00 */
[----:B0-----:R-:W-:Y:S01]  /*50f50*/  MOV R10, R20 ;  /* 0x00000014000a7202 */ /* 0x001fe20000000f00 */
[----:B------:R-:W-:-:S05]  /*50f60*/  IMAD.MOV.U32 R11, RZ, RZ, R2 ;  /* 0x000000ffff0b7224 */ /* 0x000fca00078e0002 */
[----:B------:R0:W-:Y:S04]  /*50f70*/  STL.64 [R1+0x3928], R10 ;  /* 0x0039280a01007387 */ /* 0x0001e80000100a00 */
[----:B------:R-:W4:Y:S04]  /*50f80*/  LDL.LU R8, [R1+0x3f0] ;  /* 0x0003f00001087983 */ /* 0x000f280000300800 */
[----:B------:R-:W4:Y:S04]  /*50f90*/  LDL.LU R9, [R1+0x3f4] ;  /* 0x0003f40001097983 */ /* 0x000f280000300800 */
[----:B0-----:R-:W2:Y:S04]  /*50fa0*/  LDL.LU R10, [R1+0x3f8] ;  /* 0x0003f800010a7983 */ /* 0x001ea80000300800 */
[----:B------:R-:W2:Y:S01]  /*50fb0*/  LDL.LU R11, [R1+0x3fc] ;  /* 0x0003fc00010b7983 */ /* 0x000ea20000300800 */
[----:B------:R-:W-:Y:S01]  /*50fc0*/  IMAD.MOV.U32 R13, RZ, RZ, R29 ;  /* 0x000000ffff0d7224 */ /* 0x000fe200078e001d */
[----:B------:R-:W-:-:S02]  /*50fd0*/  MOV R29, R25 ;  /* 0x00000019001d7202 */ /* 0x000fc40000000f00 */
[----:B------:R-:W-:Y:S01]  /*50fe0*/  MOV R2, R23 ;  /* 0x0000001700027202 */ /* 0x000fe20000000f00 */
[----:B---3--:R-:W-:Y:S01]  /*50ff0*/  HMMA.16816.F32 R4, R16, R22, R4 ;  /* 0x000000161004723c */ /* 0x008fe20000001804 */
[----:B--2---:R-:W-:Y:S04]  /*51000*/  STL.64 [R1+0x3940], R10 ;  /* 0x0039400a01007387 */ /* 0x004fe80000100a00 */
[----:B----4-:R0:W-:Y:S04]  /*51010*/  STL.64 [R1+0x3938], R8 ;  /* 0x0039380801007387 */ /* 0x0101e80000100a00 */
        /* <DEDUP_REMOVED lines=9> */
[----:B------:R1:W-:Y:S01]  /*510b0*/  STL.64 [R1+0x638], R6 ;  /* 0x0006380601007387 */ /* 0x0003e20000100a00 */
[----:B0-----:R-:W-:-:S03]  /*510c0*/  MOV R4, R22 ;  /* 0x0000001600047202 */ /* 0x001fc60000000f00 */
[----:B-1----:R-:W4:Y:S04]  /*510d0*/  LDL.LU.64 R6, [R1+0x3980] ;  /* 0x0039800001067983 */ /* 0x002f280000300a00 */
[----:B------:R-:W2:Y:S02]  /*510e0*/  LDL.LU.64 R22, [R1+0x3978] ;  /* 0x0039780001167983 */ /* 0x000ea40000300a00 */
[C---:B--2---:R-:W-:Y:S02]  /*510f0*/  HMMA.16816.F32 R20, R16.reuse, R22, R12 ;  /* 0x000000161014723c */ /* 0x044fe4000000180c */
[----:B------:R-:W2:Y:S04]  /*51100*/  LDL.LU.64 R14, [R1+0x3970] ;  /* 0x00397000010e7983 */ /* 0x000ea80000300a00 */
[----:B------:R-:W2:Y:S11]  /*51110*/  LDL.LU.64 R12, [R1+0x3968] ;  /* 0x00396800010c7983 */ /* 0x000eb60000300a00 */
[----:B------:R-:W-:Y:S06]  /*51120*/  @!UPT UIADD3 URZ, URZ, URZ, URZ ;  /* 0x0000003f3f3ff290 */ /* 0x000fec000fffe03f */
[----:B------:R-:W-:Y:S04]  /*51130*/  STL.64 [R1+0x620], R20 ;  /* 0x0006201401007387 */ /* 0x000fe80000100a00 */
[----:B------:R0:W-:Y:S04]  /*51140*/  STL.64 [R1+0x628], R22 ;  /* 0x0006281601007387 */ /* 0x0001e80000100a00 */
[----:B0-----:R-:W2:Y:S02]  /*51150*/  LDL.LU.64 R22, [R1+0x3960] ;  /* 0x0039600001167983 */ /* 0x001ea40000300a00 */
[C---:B--2---:R-:W-:Y:S11]  /*51160*/  HMMA.16816.F32 R12, R16.reuse, R22, R12 ;  /* 0x00000016100c723c */ /* 0x044ff6000000180c */
        /* <DEDUP_REMOVED lines=8> */
[C---:B----4-:R-:W-:Y:S03]  /*511f0*/  HMMA.16816.F32 R12, R16.reuse, R6, R12 ;  /* 0x00000006100c723c */ /* 0x050fe6000000180c */
[----:B--2---:R-:W-:Y:S11]  /*51200*/  STL.64 [R1+0x38e8], R22 ;  /* 0x0038e81601007387 */ /* 0x004ff60000100a00 */
[----:B------:R-:W-:Y:S09]  /*51210*/  @!UPT UIADD3 URZ, URZ, URZ, URZ ;  /* 0x0000003f3f3ff290 */ /* 0x000ff2000fffe03f */
[----:B------:R-:W-:Y:S04]  /*51220*/  STL.64 [R1+0x600], R12 ;  /* 0x0006000c01007387 */ /* 0x000fe80000100a00 */
[----:B------:R0:W-:Y:S04]  /*51230*/  STL.64 [R1+0x608], R14 ;  /* 0x0006080e01007387 */ /* 0x0001e80000100a00 */
[----:B0-----:R-:W2:Y:S02]  /*51240*/  LDL.LU.64 R14, [R1+0x3948] ;  /* 0x00394800010e7983 */ /* 0x001ea40000300a00 */
[----:B--2---:R-:W-:Y:S01]  /*51250*/  HMMA.16816.F32 R8, R16, R14, R8 ;  /* 0x0000000e1008723c */ /* 0x004fe20000001808 */
[----:B------:R-:W-:Y:S01]  /*51260*/  MOV R20, R14 ;  /* 0x0000000e00147202 */ /* 0x000fe20000000f00 */
[----:B------:R-:W-:Y:S11]  /*51270*/  IMAD.MOV.U32 R5, RZ, RZ, R15 ;  /* 0x000000ffff057224 */ /* 0x000ff600078e000f */
[----:B------:R-:W-:Y:S10]  /*51280*/  @!UPT UIADD3 URZ, URZ, URZ, URZ ;  /* 0x0000003f3f3ff290 */ /* 0x000ff4000fffe03f */
[----:B------:R-:W-:Y:S04]  /*51290*/  STL.64 [R1+0x5f0], R8 ;  /* 0x0005f00801007387 */ /* 0x000fe80000100a00 */
[----:B------:R0:W-:Y:S04]  /*512a0*/  STL.64 [R1+0x5f8], R10 ;  /* 0x0005f80a01007387 */ /* 0x0001e80000100a00 */
[----:B0-----:R-:W2:Y:S04]  /*512b0*/  LDL.LU.64 R10, [R1+0x3940] ;  /* 0x00394000010a7983 */ /* 0x001ea80000300a00 */
[----:B------:R-:W2:Y:S04]  /*512c0*/  LDL.LU.64 R8, [R1+0x3938] ;  /* 0x0039380001087983 */ /* 0x000ea80000300a00 */
[----:B------:R-:W2:Y:S01]  /*512d0*/  LDL.LU.64 R14, [R1+0x3930] ;  /* 0x00393000010e7983 */ /* 0x000ea20000300a00 */
[----:B------:R-:W-:Y:S01]  /*512e0*/  IMAD.MOV.U32 R22, RZ, RZ, R4 ;  /* 0x000000ffff167224 */ /* 0x000fe200078e0004 */
[----:B------:R-:W-:-:S05]  /*512f0*/  MOV R23, R2 ;  /* 0x0000000200177202 */ /* 0x000fca0000000f00 */
[----:B------:R-:W-:Y:S04]  /*51300*/  STL.64 [R1+0x3918], R22 ;  /* 0x0039181601007387 */ /* 0x000fe80000100a00 */
[----:B------:R0:W-:Y:S04]  /*51310*/  STL [R1+0x3910], R20 ;  /* 0x0039101401007387 */ /* 0x0001e80000100800 */
[----:B0-----:R-:W4:Y:S04]  /*51320*/  LDL.LU R20, [R1+0x3d0] ;  /* 0x0003d00001147983 */ /* 0x001f280000300800 */
[----:B------:R-:W4:Y:S04]  /*51330*/  LDL.LU R21, [R1+0x3d4] ;  /* 0x0003d40001157983 */ /* 0x000f280000300800 */
[----:B------:R-:W4:Y:S04]  /*51340*/  LDL.LU R22, [R1+0x3d8] ;  /* 0x0003d80001167983 */ /* 0x000f280000300800 */
[----:B------:R-:W4:Y:S01]  /*51350*/  LDL.LU R23, [R1+0x3dc] ;  /* 0x0003dc0001177983 */ /* 0x000f220000300800 */
[C---:B--2---:R-:W-:Y:S11]  /*51360*/  HMMA.16816.F32 R8, R16.reuse, R14, R8 ;  /* 0x0000000e1008723c */ /* 0x044ff60000001808 */
[----:B------:R-:W-:Y:S11]  /*51370*/  @!UPT UIADD3 URZ, URZ, URZ, URZ ;  /* 0x0000003f3f3ff290 */ /* 0x000ff6000fffe03f */
[----:B------:R-:W-:Y:S01]  /*51380*/  @!UPT UIADD3 URZ, URZ, URZ, URZ ;  /* 0x0000003f3f3ff290 */ /* 0x000fe2000fffe03f */
[----:B------:R-:W-:Y:S04]  /*51390*/  STL.64 [R1+0x5e0], R8 ;  /* 0x0005e00801007387 */ /* 0x000fe80000100a00 */
[----:B------:R0:W-:Y:S04]  /*513a0*/  STL.64 [R1+0x5e8], R10 ;  /* 0x0005e80a01007387 */ /* 0x0001e80000100a00 */
[----:B0-----:R-:W3:Y:S04]  /*513b0*/  LDL.LU.64 R10, [R1+0x3928] ;  /* 0x00392800010a7983 */ /* 0x001ee80000300a00 */
[----:B------:R0:W-:Y:S04]  /*513c0*/  STL.64 [R1+0x38d8], R14 ;  /* 0x0038d80e01007387 */ /* 0x0001e80000100a00 */
[----:B------:R-:W2:Y:S04]  /*513d0*/  LDL.LU R12, [R1+0x3a0] ;  /* 0x0003a000010c7983 */ /* 0x000ea80000300800 */
[----:B------:R-:W2:Y:S04]  /*513e0*/  LDL.LU R13, [R1+0x3a4] ;  /* 0x0003a400010d7983 */ /* 0x000ea80000300800 */
[----:B0-----:R-:W2:Y:S04]  /*513f0*/  LDL.LU R14, [R1+0x3a8] ;  /* 0x0003a800010e7983 */ /* 0x001ea80000300800 */
        /* <DEDUP_REMOVED lines=8> */
[----:B------:R-:W-:Y:S04]  /*51480*/  STL.64 [R1+0x5d0], R24 ;  /* 0x0005d01801007387 */ /* 0x000fe80000100a00 */
[----:B------:R0:W-:Y:S04]  /*51490*/  STL.64 [R1+0x5d8], R26 ;  /* 0x0005d81a01007387 */ /* 0x0001e80000100a00 */
[----:B0-----:R-:W4:Y:S04]  /*514a0*/  LDL.LU.64 R26, [R1+0x3920] ;  /* 0x00392000011a7983 */ /* 0x001f280000300a00 */
[----:B------:R0:W-:Y:S04]  /*514b0*/  STL.64 [R1+0x38c0], R10 ;  /* 0x0038c00a01007387 */ /* 0x0001e80000100a00 */
[----:B------:R-:W3:Y:S04]  /*514c0*/  LDL.LU R8, [R1+0x3b0] ;  /* 0x0003b00001087983 */ /* 0x000ee80000300800 */
[----:B------:R-:W3:Y:S04]  /*514d0*/  LDL.LU R9, [R1+0x3b4] ;  /* 0x0003b40001097983 */ /* 0x000ee80000300800 */
[----:B0-----:R-:W3:Y:S04]  /*514e0*/  LDL.LU R10, [R1+0x3b8] ;  /* 0x0003b800010a7983 */ /* 0x001ee80000300800 */
[----:B------:R-:W3:Y:S01]  /*514f0*/  LDL.LU R11, [R1+0x3bc] ;  /* 0x0003bc00010b7983 */ /* 0x000ee20000300800 */
[----:B----4-:R-:W-:Y:S03]  /*51500*/  HMMA.16816.F32 R16, R16, R26, R20 ;  /* 0x0000001a1010723c */ /* 0x010fe60000001814 */
[----:B------:R-:W2:Y:S01]  /*51510*/  LDL.LU.64 R22, [R1+0x3918] ;  /* 0x0039180001167983 */ /* 0x000ea20000300a00 */
[----:B------:R-:W-:-:S03]  /*51520*/  MOV R4, R26 ;  /* 0x0000001a00047202 */ /* 0x000fc60000000f00 */
[----:B------:R-:W4:Y:S01]  /*51530*/  LDL.LU R20, [R1+0x3910] ;  /* 0x0039100001147983 */ /* 0x000f220000300800 */
[----:B------:R-:W-:Y:S11]  /*51540*/  MOV R2, R27 ;  /* 0x0000001b00027202 */ /* 0x000ff60000000f00 */
[----:B------:R-:W-:Y:S04]  /*51550*/  @!UPT UIADD3 URZ, URZ, URZ, URZ ;  /* 0x0000003f3f3ff290 */ /* 0x000fe8000fffe03f */
[----:B------:R-:W-:Y:S04]  /*51560*/  STL.64 [R1+0x530], R16 ;  /* 0x0005301001007387 */ /* 0x000fe80000100a00 */
[----:B------:R4:W-:Y:S04]  /*51570*/  STL.64 [R1+0x538], R18 ;  /* 0x0005381201007387 */ /* 0x0009e80000100a00 */
[----:B------:R-:W2:Y:S04]  /*51580*/  LDL.LU.64 R26, [R1+0x3908] ;  /* 0x00390800011a7983 */ /* 0x000ea80000300a00 */
[----:B------:R-:W2:Y:S01]  /*51590*/  LDL.LU.64 R24, [R1+0x3900] ;  /* 0x0039000001187983 */ /* 0x000ea20000300a00 */
[----:B----4-:R-:W-:-:S02]  /*515a0*/  IMAD.MOV.U32 R18, RZ, RZ, R20 ;  /* 0x000000ffff127224 */ /* 0x010fc400078e0014 */
[C---:B--2---:R-:W-:Y:S01]  /*515b0*/  HMMA.16816.F32 R20, R24.reuse, R22, R12 ;  /* 0x000000161814723c */ /* 0x044fe2000000180c */
[----:B------:R-:W2:Y:S04]  /*515c0*/  LDL.LU.64 R14, [R1+0x38f8] ;  /* 0x0038f800010e7983 */ /* 0x000ea80000300a00 */
[----:B------:R-:W2:Y:S11]  /*515d0*/  LDL.LU.64 R12, [R1+0x38f0] ;  /* 0x0038f000010c7983 */ /* 0x000eb60000300a00 */
[----:B------:R-:W-:Y:S07]  /*515e0*/  @!UPT UIADD3 URZ, URZ, URZ, URZ ;  /* 0x0000003f3f3ff290 */ /* 0x000fee000fffe03f */
[----:B------:R-:W-:Y:S04]  /*515f0*/  STL.64 [R1+0x520], R20 ;  /* 0x0005201401007387 */ /* 0x000fe80000100a00 */
[----:B------:R0:W-:Y:S04]  /*51600*/  STL.64 [R1+0x528], R22 ;  /* 0x0005281601007387 */ /* 0x0001e80000100a00 */
[----:B0-----:R-:W3:Y:S01]  /*51610*/  LDL.LU.64 R22, [R1+0x38e8] ;  /* 0x0038e80001167983 */ /* 0x001ee20000300a00 */
[----:B------:R-:W-:Y:S01]  /*51620*/  MOV R19, R5 ;  /* 0x0000000500137202 */ /* 0x000fe20000000f00 */
[----:B---3--:R-:W-:Y:S01]  /*51630*/  HMMA.16816.F32 R8, R24, R22, R8 ;  /* 0x000000161808723c */ /* 0x008fe20000001808 */
[----:B------:R-:W-:Y:S11]  /*51640*/  IMAD.MOV.U32 R5, RZ, RZ, R23 ;  /* 0x000000ffff057224 */ /* 0x000ff600078e0017 */
[----:B------:R-:W-:Y:S11]  /*51650*/  @!UPT UIADD3 URZ, URZ, URZ, URZ ;  /* 0x0000003f3f3ff290 */ /* 0x000ff6000fffe03f */
[----:B------:R0:W-:Y:S04]  /*51660*/  STL.64 [R1+0x510], R8 ;  /* 0x0005100801007387 */ /* 0x0001e80000100a00 */
[----:B------:R-:W-:Y:S01]  /*51670*/  STL.64 [R1+0x518], R10 ;  /* 0x0005180a01007387 */ /* 0x000fe20000100a00 */
[----:B0-----:R-:W-:-:S03]  /*51680*/  MOV R8, R22 ;  /* 0x0000001600087202 */ /* 0x001fc60000000f00 */
[----:B------:R-:W2:Y:S02]  /*51690*/  LDL.LU.64 R22, [R1+0x38e0] ;  /* 0x0038e00001167983 */ /* 0x000ea40000300a00 */
[C---:B--2---:R-:W-:Y:S02]  /*516a0*/  HMMA.16816.F32 R20, R24.reuse, R22, R12 ;  /* 0x000000161814723c */ /* 0x044fe4000000180c */
[----:B------:R-:W2:Y:S11]  /*516b0*/  LDL.LU.64 R14, [R1+0x38d8] ;  /* 0x0038d800010e7983 */ /* 0x000eb60000300a00 */
[----:B------:R-:W-:Y:S10]  /*516c0*/  @!UPT UIADD3 URZ, URZ, URZ, URZ ;  /* 0x0000003f3f3ff290 */ /* 0x000ff4000fffe03f */
[----:B------:R-:W-:Y:S04]  /*516d0*/  STL.64 [R1+0x500], R20 ;  /* 0x0005001401007387 */ /* 0x000fe80000100a00 */
[----:B------:R0:W-:Y:S04]  /*516e0*/  STL.64 [R1+0x508], R22 ;  /* 0x0005081601007387 */ /* 0x0001e80000100a00 */
[----:B0-----:R-:W3:Y:S04]  /*516f0*/  LDL.LU.64 R22, [R1+0x38d0] ;  /* 0x0038d00001167983 */ /* 0x001ee80000300a00 */
[----:B------:R-:W3:Y:S04]  /*51700*/  LDL.LU.64 R20, [R1+0x38c8] ;  /* 0x0038c80001147983 */ /* 0x000ee80000300a00 */
[----:B------:R-:W-:Y:S01]  /*51710*/  STL.64 [R1+0x3868], R6 ;  /* 0x0038680601007387 */ /* 0x000fe20000100a00 */
[C---:B---3--:R-:W-:Y:S11]  /*51720*/  HMMA.16816.F32 R20, R24.reuse, R6, R20 ;  /* 0x000000061814723c */ /* 0x048ff60000001814 */
[----:B------:R-:W-:Y:S11]  /*51730*/  @!UPT UIADD3 URZ, URZ, URZ, URZ ;  /* 0x0000003f3f3ff290 */ /* 0x000ff6000fffe03f */
[----:B------:R-:W-:Y:S01]  /*51740*/  @!UPT UIADD3 URZ, URZ, URZ, URZ ;  /* 0x0000003f3f3ff290 */ /* 0x000fe2000fffe03f */
[----:B------:R-:W-:Y:S04]  /*51750*/  STL.64 [R1+0x400], R20 ;  /* 0x0004001401007387 */ /* 0x000fe80000100a00 */
[----:B------:R-:W-:Y:S04]  /*51760*/  STL.64 [R1+0x408], R22 ;  /* 0x0004081601007387 */ /* 0x000fe80000100a00 */
[----:B------:R-:W0:Y:S04]  /*51770*/  LDSM.16.M88.4 R20, [R0+0x23000] ;  /* 0x023000000014783b */ /* 0x000e280000000200 */
[----:B0-----:R-:W-:Y:S04]  /*51780*/  STL.64 [R1+0x38a8], R22 ;  /* 0x0038a81601007387 */ /* 0x001fe80000100a00 */
[----:B------:R0:W-:Y:S04]  /*51790*/  STL.64 [R1+0x38a0], R20 ;  /* 0x0038a01401007387 */ /* 0x0001e80000100a00 */
[----:B0-----:R-:W3:Y:S04]  /*517a0*/  LDL.LU R20, [R1+0x380] ;  /* 0x0003800001147983 */ /* 0x001ee80000300800 */
[----:B------:R-:W3:Y:S04]  /*517b0*/  LDL.LU R21, [R1+0x384] ;  /* 0x0003840001157983 */ /* 0x000ee80000300800 */
[----:B------:R-:W3:Y:S04]  /*517c0*/  LDL.LU R22, [R1+0x388] ;  /* 0x0003880001167983 */ /* 0x000ee80000300800 */
[----:B------:R-:W3:Y:S04]  /*517d0*/  LDL.LU R23, [R1+0x38c] ;  /* 0x00038c0001177983 */ /* 0x000ee80000300800 */
[----:B------:R-:W4:Y:S01]  /*517e0*/  LDL.64 R6, [R1+0x8] ;  /* 0x0000080001067983 */ /* 0x000f220000100a00 */
[----:B---3--:R-:W-:Y:S03]  /*517f0*/  HMMA.16816.F32 R16, R24, R18, R20 ;  /* 0x000000121810723c */ /* 0x008fe60000001814 */
[----:B----4-:R0:W-:Y:S04]  /*51800*/  STL.64 [R1+0x3870], R6 ;  /* 0x0038700601007387 */ /* 0x0101e80000100a00 */
[----:B------:R-:W-:Y:S01]  /*51810*/  IMAD.MOV.U32 R22, RZ, RZ, R4 ;  /* 0x000000ffff167224 */ /* 0x000fe200078e0004 */
[----:B------:R-:W-:-:S02]  /*51820*/  MOV R23, R2 ;  /* 0x0000000200177202 */ /* 0x000fc40000000f00 */
[----:B0-----:R-:W-:Y:S11]  /*51830*/  MOV R6, R8 ;  /* 0x0000000800067202 */ /* 0x001ff60000000f00 */
[----:B------:R-:W-:Y:S02]  /*51840*/  @!UPT UIADD3 URZ, URZ, URZ, URZ ;  /* 0x0000003f3f3ff290 */ /* 0x000fe4000fffe03f */
[----:B------:R-:W-:Y:S04]  /*51850*/  STL.64 [R1+0x3f0], R16 ;  /* 0x0003f01001007387 */ /* 0x000fe80000100a00 */
[----:B------:R-:W-:Y:S04]  /*51860*/  STL.64 [R1+0x3f8], R18 ;  /* 0x0003f81201007387 */ /* 0x000fe80000100a00 */
[----:B------:R-:W2:Y:S01]  /*51870*/  LDL.LU R8, [R1+0x370] ;  /* 0x0003700001087983 */ /* 0x000ea20000300800 */
[----:B------:R-:W-:-:S03]  /*51880*/  MOV R7, R5 ;  /* 0x0000000500077202 */ /* 0x000fc60000000f00 */
[----:B------:R-:W2:Y:S04]  /*51890*/  LDL.LU R9, [R1+0x374] ;  /* 0x0003740001097983 */ /* 0x000ea80000300800 */
[----:B------:R-:W2:Y:S04]  /*518a0*/  LDL.LU R10, [R1+0x378] ;  /* 0x00037800010a7983 */ /* 0x000ea80000300800 */
[----:B------:R-:W2:Y:S04]  /*518b0*/  LDL.LU R11, [R1+0x37c] ;  /* 0x00037c00010b7983 */ /* 0x000ea80000300800 */
[----:B------:R0:W-:Y:S04]  /*518c0*/  STL.64 [R1+0x38b8], R22 ;  /* 0x0038b81601007387 */ /* 0x0001e80000100a00 */
[----:B------:R-:W3:Y:S04]  /*518d0*/  LDL.LU R20, [R1+0x360] ;  /* 0x0003600001147983 */ /* 0x000ee80000300800 */
[----:B------:R-:W3:Y:S04]  /*518e0*/  LDL.LU R21, [R1+0x364] ;  /* 0x0003640001157983 */ /* 0x000ee80000300800 */
[----:B0-----:R-:W3:Y:S04]  /*518f0*/  LDL.LU R22, [R1+0x368] ;  /* 0x0003680001167983 */ /* 0x001ee80000300800 */
[----:B------:R-:W3:Y:S04]  /*51900*/  LDL.LU R23, [R1+0x36c] ;  /* 0x00036c0001177983 */ /* 0x000ee80000300800 */
[----:B------:R0:W-:Y:S04]  /*51910*/  STL.64 [R1+0x3888], R6 ;  /* 0x0038880601007387 */ /* 0x0001e80000100a00 */
[----:B------:R-:W1:Y:S04]  /*51920*/  LDSM.16.M88.4 R16, [R0+0x24000] ;  /* 0x024000000010783b */ /* 0x000e680000000200 */
[----:B0-----:R-:W4:Y:S04]  /*51930*/  LDL.64 R6, [R1+0x28] ;  /* 0x0000280001067983 */ /* 0x001f280000100a00 */
[----:B----4-:R0:W-:Y:S04]  /*51940*/  STL.64 [R1+0x38b0], R6 ;  /* 0x0038b00601007387 */ /* 0x0101e80000100a00 */
[----:B------:R-:W4:Y:S04]  /*51950*/  LDL.LU R4, [R1+0x350] ;  /* 0x0003500001047983 */ /* 0x000f280000300800 */
[----:B------:R-:W4:Y:S04]  /*51960*/  LDL.LU R5, [R1+0x354] ;  /* 0x0003540001057983 */ /* 0x000f280000300800 */
[----:B0-----:R-:W4:Y:S04]  /*51970*/  LDL.LU R6, [R1+0x358] ;  /* 0x0003580001067983 */ /* 0x001f280000300800 */
[----:B------:R-:W4:Y:S04]  /*51980*/  LDL.LU R7, [R1+0x35c] ;  /* 0x00035c0001077983 */ /* 0x000f280000300800 */
[----:B-1----:R-:W-:Y:S04]  /*51990*/  STL.64 [R1+0x3828], R18 ;  /* 0x0038281201007387 */ /* 0x002fe80000100a00 */
        /* <DEDUP_REMOVED lines=11> */
[C---:B------:R-:W-:Y:S03]  /*51a50*/  HMMA.16816.F32 R12, R24.reuse, R14, R8 ;  /* 0x0000000e180c723c */ /* 0x040fe60000001808 */
        /* <DEDUP_REMOVED lines=11> */
[----:B------:R0:W-:Y:S04]  /*51b10*/  STL.64 [R1+0x37b0], R12 ;  /* 0x0037b00c01007387 */ /* 0x0001e80000100a00 */
[----:B0-----:R-:W2:Y:S04]  /*51b20*/  LDL.LU R12, [R1+0x310] ;  /* 0x00031000010c7983 */ /* 0x001ea80000300800 */
[----:B------:R-:W2:Y:S04]  /*51b30*/  LDL.LU R13, [R1+0x314] ;  /* 0x00031400010d7983 */ /* 0x000ea80000300800 */
[----:B------:R-:W2:Y:S04]  /*51b40*/  LDL.LU R14, [R1+0x318] ;  /* 0x00031800010e7983 */ /* 0x000ea80000300800 */
[----:B------:R-:W2:Y:S01]  /*51b50*/  LDL.LU R15, [R1+0x31c] ;  /* 0x00031c00010f7983 */ /* 0x000ea20000300800 */
[C---:B---3--:R-:W-:Y:S03]  /*51b60*/  HMMA.16816.F32 R8, R24.reuse, R10, R20 ;  /* 0x0000000a1808723c */ /* 0x048fe60000001814 */
[----:B------:R-:W4:Y:S11]  /*51b70*/  LDL.LU.64 R22, [R1+0x38b8] ;  /* 0x0038b80001167983 */ /* 0x000f360000300a00 */
[----:B------:R-:W-:Y:S09]  /*51b80*/  @!UPT UIADD3 URZ, URZ, URZ, URZ ;  /* 0x0000003f3f3ff290 */ /* 0x000ff2000fffe03f */
[----:B------:R-:W-:Y:S04]  /*51b90*/  STL.64 [R1+0x380], R8 ;  /* 0x0003800801007387 */ /* 0x000fe80000100a00 */
[----:B------:R-:W-:Y:S04]  /*51ba0*/  STL.64 [R1+0x388], R10 ;  /* 0x0003880a01007387 */ /* 0x000fe80000100a00 */
[----:B------:R-:W0:Y:S04]  /*51bb0*/  LDSM.16.M88.4 R8, [R0+0x26000] ;  /* 0x026000000008783b */ /* 0x000e280000000200 */
[----:B0-----:R0:W-:Y:S04]  /*51bc0*/  STL.64 [R1+0x3728], R10 ;  /* 0x0037280a01007387 */ /* 0x0011e80000100a00 */
[----:B------:R-:W-:Y:S04]  /*51bd0*/  STL.64 [R1+0x3720], R8 ;  /* 0x0037200801007387 */ /* 0x000fe80000100a00 */
[----:B0-----:R-:W3:Y:S01]  /*51be0*/  LDL.64 R10, [R1+0x38] ;  /* 0x00003800010a7983 */ /* 0x001ee20000100a00 */
[----:B----4-:R-:W-:Y:S03]  /*51bf0*/  HMMA.16816.F32 R24, R24, R22, R4 ;  /* 0x000000161818723c */ /* 0x010fe60000001804 */
[----:B------:R-:W2:Y:S04]  /*51c00*/  LDL.LU.64 R6, [R1+0x38b0] ;  /* 0x0038b00001067983 */ /* 0x000ea80000300a00 */
[----:B------:R-:W2:Y:S04]  /*51c10*/  LDL.LU.64 R22, [R1+0x38a8] ;  /* 0x0038a80001167983 */ /* 0x000ea80000300a00 */
[----:B------:R-:W2:Y:S11]  /*51c20*/  LDL.LU.64 R20, [R1+0x38a0] ;  /* 0x0038a00001147983 */ /* 0x000eb60000300a00 */
[----:B------:R-:W-:Y:S01]  /*51c30*/  @!UPT UIADD3 URZ, URZ, URZ, URZ ;  /* 0x0000003f3f3ff290 */ /* 0x000fe2000fffe03f */
[----:B------:R-:W-:Y:S04]  /*51c40*/  STL.64 [R1+0x370], R24 ;  /* 0x0003701801007387 */ /* 0x000fe80000100a00 */
[----:B------:R-:W-:Y:S04]  /*51c50*/  STL.64 [R1+0x378], R26 ;  /* 0x0003781a01007387 */ /* 0x000fe80000100a00 */
[----:B------:R-:W0:Y:S04]  /*51c60*/  LDSM.16.M88.4 R24, [R0+0x27000] ;  /* 0x027000000018783b */ /* 0x000e280000000200 */
[----:B0-----:R0:W-:Y:S04]  /*51c70*/  STL.64 [R1+0x36b8], R26 ;  /* 0x0036b81a01007387 */ /* 0x0011e80000100a00 */
[----:B------:R1:W-:Y:S04]  /*51c80*/  STL.64 [R1+0x36b0], R24 ;  /* 0x0036b01801007387 */ /* 0x0003e80000100a00 */
[----:B0-----:R-:W4:Y:S01]  /*51c90*/  LDL.LU.64 R26, [R1+0x78] ;  /* 0x00007800011a7983 */ /* 0x001f220000300a00 */
[C---:B--2---:R-:W-:Y:S01]  /*51ca0*/  HMMA.16816.F32 R16, R20.reuse, R6, R16 ;  /* 0x000000061410723c */ /* 0x044fe20000001810 */
[----:B------:R-:W-:Y:S01]  /*51cb0*/  MOV R2, R6 ;  /* 0x0000000600027202 */ /* 0x000fe20000000f00 */
[----:B------:R-:W-:Y:S01]  /*51cc0*/  IMAD.MOV.U32 R0, RZ, RZ, R7 ;  /* 0x000000ffff007224 */ /* 0x000fe200078e0007 */
[----:B----4-:R0:W-:Y:S04]  /*51cd0*/  STL.64 [R1+0x3830], R26 ;  /* 0x0038301a01007387 */ /* 0x0101e80000100a00 */
[----:B-1----:R-:W2:Y:S04]  /*51ce0*/  LDL.LU R24, [R1+0x320] ;  /* 0x0003200001187983 */ /* 0x002ea80000300800 */
[----:B------:R-:W2:Y:S04]  /*51cf0*/  LDL.LU R25, [R1+0x324] ;  /* 0x0003240001197983 */ /* 0x000ea80000300800 */
[----:B0-----:R-:W2:Y:S04]  /*51d00*/  LDL.LU R26, [R1+0x328] ;  /* 0x00032800011a7983 */ /* 0x001ea80000300800 */
[----:B------:R-:W2:Y:S04]  /*51d10*/  LDL.LU R27, [R1+0x32c] ;  /* 0x00032c00011b7983 */ /* 0x000ea80000300800 */
[----:B------:R-:W-:Y:S04]  /*51d20*/  STL.64 [R1+0x3d0], R16 ;  /* 0x0003d01001007387 */ /* 0x000fe80000100a00 */
[----:B------:R0:W-:Y:S04]  /*51d30*/  STL.64 [R1+0x3d8], R18 ;  /* 0x0003d81201007387 */ /* 0x0001e80000100a00 */
[----:B0-----:R-:W4:Y:S04]  /*51d40*/  LDL.LU.64 R18, [R1+0x3898] ;  /* 0x0038980001127983 */ /* 0x001f280000300a00 */
[----:B------:R-:W4:Y:S04]  /*51d50*/  LDL.LU.64 R16, [R1+0x3890] ;  /* 0x0038900001107983 */ /* 0x000f280000300a00 */
[----:B------:R-:W4:Y:S02]  /*51d60*/  LDL.LU.64 R6, [R1+0x3888] ;  /* 0x0038880001067983 */ /* 0x000f240000300a00 */
[C---:B----4-:R-:W-:Y:S02]  /*51d70*/  HMMA.16816.F32 R4, R20.reuse, R6, R16 ;  /* 0x000000061404723c */ /* 0x050fe40000001810 */
[----:B------:R-:W3:Y:S04]  /*51d80*/  LDL.LU.64 R18, [R1+0x3880] ;  /* 0x0038800001127983 */ /* 0x000ee80000300a00 */
[----:B------:R-:W3:Y:S11]  /*51d90*/  LDL.LU.64 R16, [R1+0x3878] ;  /* 0x0038780001107983 */ /* 0x000ef60000300a00 */
[----:B------:R-:W-:Y:S06]  /*51da0*/  @!UPT UIADD3 URZ, URZ, URZ, URZ ;  /* 0x0000003f3f3ff290 */ /* 0x000fec000fffe03f */
[----:B------:R-:W-:Y:S04]  /*51db0*/  STL.64 [R1+0x3c0], R4 ;  /* 0x0003c00401007387 */ /* 0x000fe80000100a00 */
[----:B------:R0:W-:Y:S04]  /*51dc0*/  STL.64 [R1+0x3c8], R6 ;  /* 0x0003c80601007387 */ /* 0x0001e80000100a00 */
[----:B0-----:R-:W2:Y:S02]  /*51dd0*/  LDL.LU.64 R6, [R1+0x3870] ;  /* 0x0038700001067983 */ /* 0x001ea40000300a00 */
[C---:B--2---:R-:W-:Y:S11]  /*51de0*/  HMMA.16816.F32 R24, R20.reuse, R6, R24 ;  /* 0x000000061418723c */ /* 0x044ff60000001818 */
[----:B------:R-:W-:Y:S11]  /*51df0*/  @!UPT UIADD3 URZ, URZ, URZ, URZ ;  /* 0x0000003f3f3ff290 */ /* 0x000ff6000fffe03f */
[----:B------:R-:W-:Y:S01]  /*51e00*/  @!UPT UIADD3 URZ, URZ, URZ, URZ ;  /* 0x0000003f3f3ff290 */ /* 0x000fe2000fffe03f */
[----:B------:R0:W-:Y:S04]  /*51e10*/  STL.64 [R1+0x3b0], R24 ;  /* 0x0003b01801007387 */ /* 0x0001e80000100a00 */
[----:B------:R-:W-:Y:S01]  /*51e20*/  STL.64 [R1+0x3b8], R26 ;  /* 0x0003b81a01007387 */ /* 0x000fe20000100a00 */
[----:B0-----:R-:W-:Y:S02]  /*51e30*/  MOV R25, R6 ;  /* 0x0000000600197202 */ /* 0x001fe40000000f00 */
[----:B------:R-:W-:Y:S02]  /*51e40*/  MOV R24, R7 ;  /* 0x0000000700187202 */ /* 0x000fe40000000f00 */
[----:B------:R-:W2:Y:S02]  /*51e50*/  LDL.LU.64 R6, [R1+0x3868] ;  /* 0x0038680001067983 */ /* 0x000ea40000300a00 */
[C---:B--2---:R-:W-:Y:S02]  /*51e60*/  HMMA.16816.F32 R12, R20.reuse, R6, R12 ;  /* 0x00000006140c723c */ /* 0x044fe4000000180c */
[----:B------:R3:W-:Y:S06]  /*51e70*/  STL.64 [R1+0x3800], R6 ;  /* 0x0038000601007387 */ /* 0x0007ec0000100a00 */
[----:B---3--:R-:W-:Y:S11]  /*51e80*/  HMMA.16816.F32 R4, R20, R10, R16 ;  /* 0x0000000a1404723c */ /* 0x008ff60000001810 */
[----:B------:R-:W-:Y:S04]  /*51e90*/  @!UPT UIADD3 URZ, URZ, URZ, URZ ;  /* 0x0000003f3f3ff290 */ /* 0x000fe8000fffe03f */
[----:B------:R-:W-:Y:S04]  /*51ea0*/  STL.64 [R1+0x3a0], R12 ;  /* 0x0003a00c01007387 */ /* 0x000fe80000100a00 */
[----:B------:R-:W-:Y:S04]  /*51eb0*/  STL.64 [R1+0x3a8], R14 ;  /* 0x0003a80e01007387 */ /* 0x000fe80000100a00 */
[----:B------:R0:W-:Y:S04]  /*51ec0*/  STL.64 [R1+0x37d0], R10 ;  /* 0x0037d00a01007387 */ /* 0x0001e80000100a00 */
[----:B------:R-:W2:Y:S04]  /*51ed0*/  LDL.LU R8, [R1+0x290] ;  /* 0x0002900001087983 */ /* 0x000ea80000300800 */
[----:B------:R1:W-:Y:S04]  /*51ee0*/  STL.64 [R1+0x360], R4 ;  /* 0x0003600401007387 */ /* 0x0003e80000100a00 */
[----:B------:R3:W-:Y:S04]  /*51ef0*/  STL.64 [R1+0x368], R6 ;  /* 0x0003680601007387 */ /* 0x0007e80000100a00 */
[----:B------:R-:W2:Y:S04]  /*51f00*/  LDL.LU R9, [R1+0x294] ;  /* 0x0002940001097983 */ /* 0x000ea80000300800 */
[----:B0-----:R-:W4:Y:S04]  /*51f10*/  LDL.LU R10, [R1+0x298] ;  /* 0x00029800010a7983 */ /* 0x001f280000300800 */
[----:B------:R-:W4:Y:S04]  /*51f20*/  LDL.LU R11, [R1+0x29c] ;  /* 0x00029c00010b7983 */ /* 0x000f280000300800 */
[----:B------:R-:W2:Y:S04]  /*51f30*/  LDL.LU R12, [R1+0x2f0] ;  /* 0x0002f000010c7983 */ /* 0x000ea80000300800 */
[----:B------:R-:W2:Y:S04]  /*51f40*/  LDL.LU R13, [R1+0x2f4] ;  /* 0x0002f400010d7983 */ /* 0x000ea80000300800 */
[----:B------:R-:W2:Y:S04]  /*51f50*/  LDL.LU R14, [R1+0x2f8] ;  /* 0x0002f800010e7983 */ /* 0x000ea80000300800 */
[----:B------:R-:W2:Y:S04]  /*51f60*/  LDL.LU R15, [R1+0x2fc] ;  /* 0x0002fc00010f7983 */ /* 0x000ea80000300800 */
[----:B-1----:R-:W2:Y:S04]  /*51f70*/  LDL.LU R4, [R1+0x2b0] ;  /* 0x0002b00001047983 */ /* 0x002ea80000300800 */
[----:B------:R-:W2:Y:S04]  /*51f80*/  LDL.LU R5, [R1+0x2b4] ;  /* 0x0002b40001057983 */ /* 0x000ea80000300800 */
[----:B---3--:R-:W3:Y:S04]  /*51f90*/  LDL.LU R6, [R1+0x2b8] ;  /* 0x0002b80001067983 */ /* 0x008ee80000300800 */
[----:B------:R-:W3:Y:S04]  /*51fa0*/  LDL.LU R7, [R1+0x2bc] ;  /* 0x0002bc0001077983 */ /* 0x000ee80000300800 */
        /* <DEDUP_REMOVED lines=12> */
[----:B0-----:R-:W2:Y:S04]  /*52070*/  LDL.64 R18, [R1+0x58] ;  /* 0x0000580001127983 */ /* 0x001ea80000100a00 */
[----:B------:R-:W2:Y:S04]  /*52080*/  LDL.LU.64 R26, [R1+0x68] ;  /* 0x00006800011a7983 */ /* 0x000ea80000300a00 */
[----:B---3--:R0:W-:Y:S04]  /*52090*/  STL.64 [R1+0x3810], R6 ;  /* 0x0038100601007387 */ /* 0x0081e80000100a00 */
[----:B------:R-:W-:Y:S01]  /*520a0*/  STL.64 [R1+0x3808], R4 ;  /* 0x0038080401007387 */ /* 0x000fe20000100a00 */
[----:B0-----:R-:W-:Y:S01]  /*520b0*/  IMAD.MOV.U32 R6, RZ, RZ, R2 ;  /* 0x000000ffff067224 */ /* 0x001fe200078e0002 */
[----:B------:R-:W-:-:S02]  /*520c0*/  MOV R7, R0 ;  /* 0x0000000000077202 */ /* 0x000fc40000000f00 */
[----:B------:R-:W3:Y:S04]  /*520d0*/  LDL.LU R2, [R1+0x3864] ;  /* 0x0038640001027983 */ /* 0x000ee80000300800 */
[----:B------:R-:W3:Y:S04]  /*520e0*/  LDL.LU R0, [R1+0x3860] ;  /* 0x0038600001007983 */ /* 0x000ee80000300800 */
[----:B----4-:R0:W-:Y:S04]  /*520f0*/  STL.64 [R1+0x37e0], R10 ;  /* 0x0037e00a01007387 */ /* 0x0101e80000100a00 */
[----:B------:R-:W-:Y:S01]  /*52100*/  STL.64 [R1+0x37d8], R8 ;  /* 0x0037d80801007387 */ /* 0x000fe20000100a00 */
[----:B0-----:R-:W-:Y:S01]  /*52110*/  MOV R10, R25 ;  /* 0x00000019000a7202 */ /* 0x001fe20000000f00 */
[----:B------:R-:W-:-:S05]  /*52120*/  IMAD.MOV.U32 R11, RZ, RZ, R24 ;  /* 0x000000ffff0b7224 */ /* 0x000fca00078e0018 */
[----:B------:R0:W-:Y:S04]  /*52130*/  STL.64 [R1+0x37f8], R10 ;  /* 0x0037f80a01007387 */ /* 0x0001e80000100a00 */
[----:B0-----:R-:W4:Y:S01]  /*52140*/  LDL.64 R10, [R1+0x18] ;  /* 0x00001800010a7983 */ /* 0x001f220000100a00 */
[----:B--2---:R-:W-:Y:S03]  /*52150*/  HMMA.16816.F32 R12, R20, R18, R12 ;  /* 0x00000012140c723c */ /* 0x004fe6000000180c */
[----:B----4-:R0:W-:Y:S04]  /*52160*/  STL.64 [R1+0x3818], R10 ;  /* 0x0038180a01007387 */ /* 0x0101e80000100a00 */
[----:B------:R-:W2:Y:S04]  /*52170*/  LDL.LU R8, [R1+0x2c0] ;  /* 0x0002c00001087983 */ /* 0x000ea80000300800 */
[----:B------:R-:W2:Y:S04]  /*52180*/  LDL.LU R9, [R1+0x2c4] ;  /* 0x0002c40001097983 */ /* 0x000ea80000300800 */
[----:B0-----:R-:W2:Y:S04]  /*52190*/  LDL.LU R10, [R1+0x2c8] ;  /* 0x0002c800010a7983 */ /* 0x001ea80000300800 */
[----:B------:R-:W2:Y:S04]  /*521a0*/  LDL.LU R11, [R1+0x2cc] ;  /* 0x0002cc00010b7983 */ /* 0x000ea80000300800 */
[----:B------:R0:W-:Y:S04]  /*521b0*/  STL.64 [R1+0x350], R12 ;  /* 0x0003500c01007387 */ /* 0x0001e80000100a00 */
[----:B------:R1:W-:Y:S01]  /*521c0*/  STL.64 [R1+0x358], R14 ;  /* 0x0003580e01007387 */ /* 0x0003e20000100a00 */
[----:B0-----:R-:W-:-:S02]  /*521d0*/  MOV R13, R19 ;  /* 0x00000013000d7202 */ /* 0x001fc40000000f00 */
[----:B-1----:R-:W-:Y:S02]  /*521e0*/  MOV R14, R18 ;  /* 0x00000012000e7202 */ /* 0x002fe40000000f00 */
[----:B------:R-:W4:Y:S04]  /*521f0*/  LDL.LU.64 R18, [R1+0x3858] ;  /* 0x0038580001127983 */ /* 0x000f280000300a00 */
[----:B------:R-:W4:Y:S04]  /*52200*/  LDL.LU.64 R16, [R1+0x3850] ;  /* 0x0038500001107983 */ /* 0x000f280000300a00 */
[----:B------:R3:W-:Y:S04]  /*52210*/  STL [R1+0x37cc], R14 ;  /* 0x0037cc0e01007387 */ /* 0x0007e80000100800 */
[----:B------:R0:W-:Y:S04]  /*52220*/  STL [R1+0x37c8], R13 ;  /* 0x0037c80d01007387 */ /* 0x0001e80000100800 */
[----:B------:R-:W2:Y:S01]  /*52230*/  LDL.LU R12, [R1+0x280] ;  /* 0x00028000010c7983 */ /* 0x000ea20000300800 */
[----:B---3--:R-:W-:-:S03]  /*52240*/  IMAD.MOV.U32 R14, RZ, RZ, R0 ;  /* 0x000000ffff0e7224 */ /* 0x008fc600078e0000 */
[----:B0-----:R-:W2:Y:S04]  /*52250*/  LDL.LU R13, [R1+0x284] ;  /* 0x00028400010d7983 */ /* 0x001ea80000300800 */
[----:B------:R-:W3:Y:S04]  /*52260*/  LDL.LU R0, [R1+0x3848] ;  /* 0x0038480001007983 */ /* 0x000ee80000300800 */
[----:B------:R-:W2:Y:S01]  /*52270*/  LDL.LU R15, [R1+0x28c] ;  /* 0x00028c00010f7983 */ /* 0x000ea20000300800 */
[----:B------:R-:W-:Y:S01]  /*52280*/  MOV R4, R26 ;  /* 0x0000001a00047202 */ /* 0x000fe20000000f00 */
[----:B----4-:R-:W-:Y:S02]  /*52290*/  HMMA.16816.F32 R16, R20, R26, R16 ;  /* 0x0000001a1410723c */ /* 0x010fe40000001810 */
[----:B--2---:R-:W-:Y:S04]  /*522a0*/  STL.64 [R1+0x37f0], R14 ;  /* 0x0037f00e01007387 */ /* 0x004fe80000100a00 */
[----:B------:R0:W-:Y:S04]  /*522b0*/  STL.64 [R1+0x37e8], R12 ;  /* 0x0037e80c01007387 */ /* 0x0001e80000100a00 */
[----:B0-----:R-:W2:Y:S04]  /*522c0*/  LDL.LU R12, [R1+0x2a0] ;  /* 0x0002a000010c7983 */ /* 0x001ea80000300800 */
[----:B------:R-:W2:Y:S01]  /*522d0*/  LDL.LU R13, [R1+0x2a4] ;  /* 0x0002a400010d7983 */ /* 0x000ea20000300800 */
[----:B---3--:R-:W-:-:S03]  /*522e0*/  MOV R15, R0 ;  /* 0x00000000000f7202 */ /* 0x008fc60000000f00 */
[----:B------:R-:W2:Y:S01]  /*522f0*/  LDL.LU R14, [R1+0x2a8] ;  /* 0x0002a800010e7983 */ /* 0x000ea20000300800 */
[----:B------:R-:W-:-:S04]  /*52300*/  IMAD.MOV.U32 R0, RZ, RZ, R27 ;  /* 0x000000ffff007224 */ /* 0x000fc800078e001b */
[----:B------:R-:W-:Y:S04]  /*52310*/  STL.64 [R1+0x340], R16 ;  /* 0x0003401001007387 */ /* 0x000fe80000100a00 */
[----:B------:R0:W-:Y:S04]  /*52320*/  STL.64 [R1+0x348], R18 ;  /* 0x0003481201007387 */ /* 0x0001e80000100a00 */
[----:B0-----:R-:W3:Y:S04]  /*52330*/  LDL.LU.64 R18, [R1+0x3840] ;  /* 0x0038400001127983 */ /* 0x001ee80000300a00 */
[----:B------:R-:W3:Y:S04]  /*52340*/  LDL.LU.64 R16, [R1+0x3838] ;  /* 0x0038380001107983 */ /* 0x000ee80000300a00 */
[----:B------:R-:W3:Y:S02]  /*52350*/  LDL.LU.64 R26, [R1+0x3830] ;  /* 0x00383000011a7983 */ /* 0x000ee40000300a00 */
[----:B---3--:R-:W-:Y:S02]  /*52360*/  HMMA.16816.F32 R20, R20, R26, R16 ;  /* 0x0000001a1414723c */ /* 0x008fe40000001810 */
[----:B------:R-:W3:Y:S04]  /*52370*/  LDL.LU.64 R18, [R1+0x3828] ;  /* 0x0038280001127983 */ /* 0x000ee80000300a00 */
[----:B------:R-:W3:Y:S04]  /*52380*/  LDL.LU.64 R16, [R1+0x3820] ;  /* 0x0038200001107983 */ /* 0x000ee80000300a00 */
[----:B------:R0:W-:Y:S04]  /*52390*/  STL.64 [R1+0x37c0], R26 ;  /* 0x0037c01a01007387 */ /* 0x0001e80000100a00 */
[----:B------:R-:W4:Y:S09]  /*523a0*/  LDL.LU R24, [R1+0x270] ;  /* 0x0002700001187983 */ /* 0x000f320000300800 */
[----:B------:R-:W-:Y:S04]  /*523b0*/  STL.64 [R1+0x330], R20 ;  /* 0x0003301401007387 */ /* 0x000fe80000100a00 */
[----:B------:R1:W-:Y:S04]  /*523c0*/  STL.64 [R1+0x338], R22 ;  /* 0x0003381601007387 */ /* 0x0003e80000100a00 */
[----:B------:R-:W4:Y:S04]  /*523d0*/  LDL.LU R25, [R1+0x274] ;  /* 0x0002740001197983 */ /* 0x000f280000300800 */
[----:B0-----:R-:W4:Y:S01]  /*523e0*/  LDL.LU R26, [R1+0x278] ;  /* 0x00027800011a7983 */ /* 0x001f220000300800 */
[----:B-1----:R-:W-:-:S03]  /*523f0*/  MOV R22, R4 ;  /* 0x0000000400167202 */ /* 0x002fc60000000f00 */
[----:B------:R-:W4:Y:S01]  /*52400*/  LDL.LU R27, [R1+0x27c] ;  /* 0x00027c00011b7983 */ /* 0x000f220000300800 */
[C---:B---3--:R-:W-:Y:S03]  /*52410*/  HMMA.16816.F32 R4, R16.reuse, R6, R8 ;  /* 0x000000061004723c */ /* 0x048fe60000001808 */
[----:B------:R-:W3:Y:S11]  /*52420*/  LDL.LU.64 R10, [R1+0x3818] ;  /* 0x00381800010a7983 */ /* 0x000ef60000300a00 */
[----:B------:R-:W-:Y:S09]  /*52430*/  @!UPT UIADD3 URZ, URZ, URZ, URZ ;  /* 0x0000003f3f3ff290 */ /* 0x000ff2000fffe03f */
        /* <DEDUP_REMOVED lines=9> */
[----:B0-----:R-:W-:Y:S01]  /*524d0*/  IMAD.MOV.U32 R5, RZ, RZ, R10 ;  /* 0x000000ffff057224 */ /* 0x001fe200078e000a */
[----:B------:R-:W-:Y:S02]  /*524e0*/  MOV R4, R11 ;  /* 0x0000000b00047202 */ /* 0x000fe40000000f00 */
[----:B-1----:R-:W3:Y:S04]  /*524f0*/  LDL.LU.64 R6, [R1+0x3800] ;  /* 0x0038000001067983 */ /* 0x002ee80000300a00 */
[----:B------:R-:W2:Y:S02]  /*52500*/  LDL.LU.64 R10, [R1+0x37f8] ;  /* 0x0037f800010a7983 */ /* 0x000ea40000300a00 */
[C---:B--2---:R-:W-:Y:S02]  /*52510*/  HMMA.16816.F32 R8, R16.reuse, R10, R12 ;  /* 0x0000000a1008723c */ /* 0x044fe4000000180c */
[----:B------:R-:W2:Y:S04]  /*52520*/  LDL.LU.64 R14, [R1+0x37f0] ;  /* 0x0037f000010e7983 */ /* 0x000ea80000300a00 */
[----:B------:R-:W2:Y:S11]  /*52530*/  LDL.LU.64 R12, [R1+0x37e8] ;  /* 0x0037e800010c7983 */ /* 0x000eb60000300a00 */
[----:B------:R-:W-:Y:S06]  /*52540*/  @!UPT UIADD3 URZ, URZ, URZ, URZ ;  /* 0x0000003f3f3ff290 */ /* 0x000fec000fffe03f */
[----:B------:R-:W-:Y:S04]  /*52550*/  STL.64 [R1+0x300], R8 ;  /* 0x0003000801007387 */ /* 0x000fe80000100a00 */
[----:B------:R0:W-:Y:S04]  /*52560*/  STL.64 [R1+0x308], R10 ;  /* 0x0003080a01007387 */ /* 0x0001e80000100a00 */
[----:B0-----:R-:W3:Y:S04]  /*52570*/  LDL.LU.64 R10, [R1+0x37e0] ;  /* 0x0037e000010a7983 */ /* 0x001ee80000300a00 */
[----:B------:R-:W3:Y:S01]  /*52580*/  LDL.LU.64 R8, [R1+0x37d8] ;  /* 0x0037d80001087983 */ /* 0x000ee20000300a00 */
[----:B------:R-:W-:Y:S01]  /*52590*/  MOV R23, R0 ;  /* 0x0000000000177202 */ /* 0x000fe20000000f00 */
[----:B---3--:R-:W-:Y:S11]  /*525a0*/  HMMA.16816.F32 R8, R16, R6, R8 ;  /* 0x000000061008723c */ /* 0x008ff60000001808 */
[----:B------:R-:W-:Y:S11]  /*525b0*/  @!UPT UIADD3 URZ, URZ, URZ, URZ ;  /* 0x0000003f3f3ff290 */ /* 0x000ff6000fffe03f */
[----:B------:R-:W-:Y:S01]  /*525c0*/  @!UPT UIADD3 URZ, URZ, URZ, URZ ;  /* 0x0000003f3f3ff290 */ /* 0x000fe2000fffe03f */
[----:B------:R-:W-:Y:S01]  /*525d0*/  STL.64 [R1+0x2f0], R8 ;  /* 0x0002f00801007387 */ /* 0x000fe20000100a00 */
[----:B------:R-:W-:-:S03]  /*525e0*/  MOV R0, R11 ;  /* 0x0000000b00007202 */ /* 0x000fc60000000f00 */
[----:B------:R0:W-:Y:S04]  /*525f0*/  STL [R1+0x2f8], R10 ;  /* 0x0002f80a01007387 */ /* 0x0001e80000100800 */
[----:B0-----:R-:W2:Y:S04]  /*52600*/  LDL.LU.64 R10, [R1+0x37d0] ;  /* 0x0037d000010a7983 */ /* 0x001ea80000300a00 */
[----:B------:R-:W-:Y:S04]  /*52610*/  STL.64 [R1+0x3778], R6 ;  /* 0x0037780601007387 */ /* 0x000fe80000100a00 */
[----:B------:R0:W-:Y:S01]  /*52620*/  STL [R1+0x3420], R0 ;  /* 0x0034200001007387 */ /* 0x0001e20000100800 */
[----:B--2---:R-:W-:Y:S01]  /*52630*/  HMMA.16816.F32 R12, R16, R10, R12 ;  /* 0x0000000a100c723c */ /* 0x004fe2000000180c */
[----:B0-----:R-:W-:Y:S11]  /*52640*/  MOV R0, R11 ;  /* 0x0000000b00007202 */ /* 0x001ff60000000f00 */
[----:B------:R-:W-:Y:S11]  /*52650*/  @!UPT UIADD3 URZ, URZ, URZ, URZ ;  /* 0x0000003f3f3ff290 */ /* 0x000ff6000fffe03f */
[----:B------:R0:W-:Y:S04]  /*52660*/  STL.64 [R1+0x2a0], R12 ;  /* 0x0002a00c01007387 */ /* 0x0001e80000100a00 */
[----:B------:R1:W-:Y:S01]  /*52670*/  STL.64 [R1+0x2a8], R14 ;  /* 0x0002a80e01007387 */ /* 0x0003e20000100a00 */
[----:B0-----:R-:W-:-:S03]  /*52680*/  IMAD.MOV.U32 R12, RZ, RZ, R10 ;  /* 0x000000ffff0c7224 */ /* 0x001fc600078e000a */
[----:B-1----:R-:W2:Y:S04]  /*52690*/  LDL.LU R14, [R1+0x37cc] ;  /* 0x0037cc00010e7983 */ /* 0x002ea80000300800 */
        /* <DEDUP_REMOVED lines=11> */
[----:B--2---:R0:W-:Y:S02]  /*52750*/  STL.64 [R1+0x3748], R10 ;  /* 0x0037480a01007387 */ /* 0x0041e40000100a00 */
[----:B0-----:R-:W-:Y:S01]  /*52760*/  MOV R10, R14 ;  /* 0x0000000e000a7202 */ /* 0x001fe20000000f00 */
[----:B---3--:R-:W-:-:S07]  /*52770*/  IMAD.MOV.U32 R11, RZ, RZ, R13 ;  /* 0x000000ffff0b7224 */ /* 0x008fce00078e000d */
[----:B----4-:R-:W-:Y:S01]  /*52780*/  HMMA.16816.F32 R24, R16, R10, R24 ;  /* 0x0000000a1018723c */ /* 0x010fe20000001818 */
[----:B------:R-:W-:Y:S11]  /*52790*/  STL.64 [R1+0x3740], R8 ;  /* 0x0037400801007387 */ /* 0x000ff60000100a00 */
[----:B------:R-:W-:Y:S11]  /*527a0*/  @!UPT UIADD3 URZ, URZ, URZ, URZ ;  /* 0x0000003f3f3ff290 */ /* 0x000ff6000fffe03f */
[----:B------:R0:W-:Y:S04]  /*527b0*/  STL.64 [R1+0x290], R24 ;  /* 0x0002901801007387 */ /* 0x0001e80000100a00 */
[----:B------:R1:W-:Y:S04]  /*527c0*/  STL.64 [R1+0x298], R26 ;  /* 0x0002981a01007387 */ /* 0x0003e80000100a00 */
[----:B0-----:R-:W2:Y:S04]  /*527d0*/  LDL.LU R24, [R1+0x260] ;  /* 0x0002600001187983 */ /* 0x001ea80000300800 */
[----:B------:R-:W2:Y:S04]  /*527e0*/  LDL.LU R25, [R1+0x264] ;  /* 0x0002640001197983 */ /* 0x000ea80000300800 */
[----:B-1----:R-:W2:Y:S04]  /*527f0*/  LDL.LU R26, [R1+0x268] ;  /* 0x00026800011a7983 */ /* 0x002ea80000300800 */
[----:B------:R-:W2:Y:S04]  /*52800*/  LDL.LU R27, [R1+0x26c] ;  /* 0x00026c00011b7983 */ /* 0x000ea80000300800 */
[----:B------:R-:W3:Y:S04]  /*52810*/  LDL.LU.64 R6, [R1+0x8] ;  /* 0x0000080001067983 */ /* 0x000ee80000300a00 */
[----:B---3--:R0:W-:Y:S04]  /*52820*/  STL.64 [R1+0x3790], R6 ;  /* 0x0037900601007387 */ /* 0x0081e80000100a00 */
[----:B------:R1:W-:Y:S01]  /*52830*/  STL.64 [R1+0x3758], R10 ;  /* 0x0037580a01007387 */ /* 0x0003e20000100a00 */
[----:B0-----:R-:W-:Y:S01]  /*52840*/  IMAD.MOV.U32 R6, RZ, RZ, R5 ;  /* 0x000000ffff067224 */ /* 0x001fe200078e0005 */
[----:B------:R-:W-:-:S02]  /*52850*/  MOV R7, R4 ;  /* 0x0000000400077202 */ /* 0x000fc40000000f00 */
[----:B-1----:R-:W-:Y:S02]  /*52860*/  MOV R10, R12 ;  /* 0x0000000c000a7202 */ /* 0x002fe40000000f00 */
[----:B------:R-:W-:Y:S01]  /*52870*/  MOV R11, R0 ;  /* 0x00000000000b7202 */ /* 0x000fe20000000f00 */
[----:B------:R-:W3:Y:S04]  /*52880*/  LDL.LU R12, [R1+0x250] ;  /* 0x00025000010c7983 */ /* 0x000ee80000300800 */
[----:B------:R-:W3:Y:S04]  /*52890*/  LDL.LU R13, [R1+0x254] ;  /* 0x00025400010d7983 */ /* 0x000ee80000300800 */
[----:B------:R-:W3:Y:S04]  /*528a0*/  LDL.LU R14, [R1+0x258] ;  /* 0x00025800010e7983 */ /* 0x000ee80000300800 */
[----:B------:R-:W3:Y:S04]  /*528b0*/  LDL.LU R15, [R1+0x25c] ;  /* 0x00025c00010f7983 */ /* 0x000ee80000300800 */
[----:B------:R-:W-:Y:S04]  /*528c0*/  STL.64 [R1+0x37a8], R6 ;  /* 0x0037a80601007387 */ /* 0x000fe80000100a00 */
[----:B------:R0:W-:Y:S04]  /*528d0*/  STL.64 [R1+0x3770], R10 ;  /* 0x0037700a01007387 */ /* 0x0001e80000100a00 */
[----:B------:R-:W4:Y:S04]  /*528e0*/  LDL.LU R8, [R1+0x210] ;  /* 0x0002100001087983 */ /* 0x000f280000300800 */
[----:B------:R-:W4:Y:S04]  /*528f0*/  LDL.LU R9, [R1+0x214] ;  /* 0x0002140001097983 */ /* 0x000f280000300800 */
[----:B0-----:R-:W2:Y:S04]  /*52900*/  LDL.LU R10, [R1+0x218] ;  /* 0x00021800010a7983 */ /* 0x001ea80000300800 */
[----:B------:R-:W2:Y:S04]  /*52910*/  LDL.LU R11, [R1+0x21c] ;  /* 0x00021c00010b7983 */ /* 0x000ea80000300800 */
[----:B------:R-:W3:Y:S04]  /*52920*/  LDL.LU R4, [R1+0x240] ;  /* 0x0002400001047983 */ /* 0x000ee80000300800 */
[----:B------:R-:W3:Y:S04]  /*52930*/  LDL.LU R5, [R1+0x244] ;  /* 0x0002440001057983 */ /* 0x000ee80000300800 */
[----:B------:R-:W3:Y:S04]  /*52940*/  LDL.LU R6, [R1+0x248] ;  /* 0x0002480001067983 */ /* 0x000ee80000300800 */
[----:B------:R-:W3:Y:S04]  /*52950*/  LDL.LU R7, [R1+0x24c] ;  /* 0x00024c0001077983 */ /* 0x000ee80000300800 */
[----:B--2---:R-:W-:Y:S04]  /*52960*/  STL.64 [R1+0x3788], R10 ;  /* 0x0037880a01007387 */ /* 0x004fe80000100a00 */
[----:B----4-:R0:W-:Y:S04]  /*52970*/  STL.64 [R1+0x3780], R8 ;  /* 0x0037800801007387 */ /* 0x0101e80000100a00 */
        /* <DEDUP_REMOVED lines=13> */
[----:B0-----:R-:W3:Y:S04]  /*52a50*/  LDL.LU.64 R26, [R1+0x37c0] ;  /* 0x0037c000011a7983 */ /* 0x001ee80000300a00 */
[----:B------:R0:W-:Y:S04]  /*52a60*/  STL.64 [R1+0x3750], R22 ;  /* 0x0037501601007387 */ /* 0x0001e80000100a00 */
[----:B------:R-:W4:Y:S04]  /*52a70*/  LDL.LU R20, [R1+0x1f0] ;  /* 0x0001f00001147983 */ /* 0x000f280000300800 */
[----:B------:R-:W4:Y:S04]  /*52a80*/  LDL.LU R21, [R1+0x1f4] ;  /* 0x0001f40001157983 */ /* 0x000f280000300800 */
[----:B0-----:R-:W2:Y:S04]  /*52a90*/  LDL.LU R22, [R1+0x1f8] ;  /* 0x0001f80001167983 */ /* 0x001ea80000300800 */
[----:B------:R-:W2:Y:S01]  /*52aa0*/  LDL.LU R23, [R1+0x1fc] ;  /* 0x0001fc0001177983 */ /* 0x000ea20000300800 */
[----:B---3--:R-:W-:Y:S03]  /*52ab0*/  HMMA.16816.F32 R16, R16, R26, R12 ;  /* 0x0000001a1010723c */ /* 0x008fe6000000180c */
[----:B--2---:R-:W-:Y:S04]  /*52ac0*/  STL.64 [R1+0x3768], R22 ;  /* 0x0037681601007387 */ /* 0x004fe80000100a00 */
[----:B----4-:R0:W-:Y:S04]  /*52ad0*/  STL.64 [R1+0x3760], R20 ;  /* 0x0037601401007387 */ /* 0x0101e80000100a00 */
        /* <DEDUP_REMOVED lines=8> */
[----:B0-----:R-:W4:Y:S04]  /*52b60*/  LDL.LU R16, [R1+0x1a0] ;  /* 0x0001a00001107983 */ /* 0x001f280000300800 */
[----:B------:R-:W4:Y:S04]  /*52b70*/  LDL.LU R17, [R1+0x1a4] ;  /* 0x0001a40001117983 */ /* 0x000f280000300800 */
[----:B-1----:R-:W2:Y:S04]  /*52b80*/  LDL.LU R18, [R1+0x1a8] ;  /* 0x0001a80001127983 */ /* 0x002ea80000300800 */
[----:B------:R-:W2:Y:S04]  /*52b90*/  LDL.LU R19, [R1+0x1ac] ;  /* 0x0001ac0001137983 */ /* 0x000ea80000300800 */
[----:B--2---:R0:W-:Y:S04]  /*52ba0*/  STL.64 [R1+0x3708], R18 ;  /* 0x0037081201007387 */ /* 0x0041e80000100a00 */
[----:B----4-:R-:W-:Y:S04]  /*52bb0*/  STL.64 [R1+0x3700], R16 ;  /* 0x0037001001007387 */ /* 0x010fe80000100a00 */
[----:B0-----:R-:W3:Y:S02]  /*52bc0*/  LDL.LU.64 R18, [R1+0x28] ;  /* 0x0000280001127983 */ /* 0x001ee40000300a00 */
        /* <DEDUP_REMOVED lines=12> */
[----:B0-----:R-:W2:Y:S02]  /*52c90*/  LDL.LU.64 R6, [R1+0x3790] ;  /* 0x0037900001067983 */ /* 0x001ea40000300a00 */
[C---:B--2---:R-:W-:Y:S01]  /*52ca0*/  HMMA.16816.F32 R8, R12.reuse, R6, R8 ;  /* 0x000000060c08723c */ /* 0x044fe20000001808 */
[----:B------:R-:W-:Y:S01]  /*52cb0*/  MOV R17, R6 ;  /* 0x0000000600117202 */ /* 0x000fe20000000f00 */
[----:B------:R-:W-:Y:S11]  /*52cc0*/  IMAD.MOV.U32 R16, RZ, RZ, R7 ;  /* 0x000000ffff107224 */ /* 0x000ff600078e0007 */
[----:B------:R-:W-:Y:S10]  /*52cd0*/  @!UPT UIADD3 URZ, URZ, URZ, URZ ;  /* 0x0000003f3f3ff290 */ /* 0x000ff4000fffe03f */
[----:B------:R-:W-:Y:S04]  /*52ce0*/  STL.64 [R1+0x240], R8 ;  /* 0x0002400801007387 */ /* 0x000fe80000100a00 */
[----:B------:R0:W-:Y:S04]  /*52cf0*/  STL.64 [R1+0x248], R10 ;  /* 0x0002480a01007387 */ /* 0x0001e80000100a00 */
[----:B0-----:R-:W2:Y:S04]  /*52d00*/  LDL.LU.64 R10, [R1+0x3788] ;  /* 0x00378800010a7983 */ /* 0x001ea80000300a00 */
[----:B------:R-:W2:Y:S04]  /*52d10*/  LDL.LU.64 R8, [R1+0x3780] ;  /* 0x0037800001087983 */ /* 0x000ea80000300a00 */
[----:B------:R-:W2:Y:S02]  /*52d20*/  LDL.LU.64 R6, [R1+0x3778] ;  /* 0x0037780001067983 */ /* 0x000ea40000300a00 */
[----:B--2---:R-:W-:Y:S11]  /*52d30*/  HMMA.16816.F32 R8, R12, R6, R8 ;  /* 0x000000060c08723c */ /* 0x004ff60000001808 */
[----:B------:R-:W-:Y:S11]  /*52d40*/  @!UPT UIADD3 URZ, URZ, URZ, URZ ;  /* 0x0000003f3f3ff290 */ /* 0x000ff6000fffe03f */
[----:B------:R-:W-:Y:S01]  /*52d50*/  @!UPT UIADD3 URZ, URZ, URZ, URZ ;  /* 0x0000003f3f3ff290 */ /* 0x000fe2000fffe03f */
[----:B------:R-:W-:Y:S01]  /*52d60*/  STL.64 [R1+0x230], R8 ;  /* 0x0002300801007387 */ /* 0x000fe20000100a00 */
[----:B------:R-:W-:-:S03]  /*52d70*/  MOV R0, R11 ;  /* 0x0000000b00007202 */ /* 0x000fc60000000f00 */
[----:B------:R0:W-:Y:S04]  /*52d80*/  STL [R1+0x238], R10 ;  /* 0x0002380a01007387 */ /* 0x0001e80000100800 */
[----:B0-----:R-:W2:Y:S04]  /*52d90*/  LDL.LU.64 R10, [R1+0x3770] ;  /* 0x00377000010a7983 */ /* 0x001ea80000300a00 */
[----:B------:R0:W-:Y:S04]  /*52da0*/  STL.64 [R1+0x3710], R6 ;  /* 0x0037100601007387 */ /* 0x0001e80000100a00 */
[----:B------:R-:W3:Y:S04]  /*52db0*/  LDL.LU R4, [R1+0x1c0] ;  /* 0x0001c00001047983 */ /* 0x000ee80000300800 */
[----:B------:R-:W3:Y:S04]  /*52dc0*/  LDL.LU R5, [R1+0x1c4] ;  /* 0x0001c40001057983 */ /* 0x000ee80000300800 */
[----:B0-----:R-:W3:Y:S04]  /*52dd0*/  LDL.LU R6, [R1+0x1c8] ;  /* 0x0001c80001067983 */ /* 0x001ee80000300800 */
[----:B------:R-:W3:Y:S04]  /*52de0*/  LDL.LU R7, [R1+0x1cc] ;  /* 0x0001cc0001077983 */ /* 0x000ee80000300800 */
[----:B------:R-:W-:Y:S01]  /*52df0*/  STL [R1+0x3424], R0 ;  /* 0x0034240001007387 */ /* 0x000fe20000100800 */
[C---:B--2---:R-:W-:Y:S03]  /*52e00*/  HMMA.16816.F32 R8, R12.reuse, R10, R20 ;  /* 0x0000000a0c08723c */ /* 0x044fe60000001814 */
[----:B------:R-:W2:Y:S04]  /*52e10*/  LDL.LU.64 R22, [R1+0x3768] ;  /* 0x0037680001167983 */ /* 0x000ea80000300a00 */
[----:B------:R-:W2:Y:S11]  /*52e20*/  LDL.LU.64 R20, [R1+0x3760] ;  /* 0x0037600001147983 */ /* 0x000eb60000300a00 */
[----:B------:R-:W-:Y:S05]  /*52e30*/  @!UPT UIADD3 URZ, URZ, URZ, URZ ;  /* 0x0000003f3f3ff290 */ /* 0x000fea000fffe03f */
[----:B------:R-:W-:Y:S04]  /*52e40*/  STL.64 [R1+0x4a0], R8 ;  /* 0x0004a00801007387 */ /* 0x000fe80000100a00 */
[----:B------:R0:W-:Y:S04]  /*52e50*/  STL.64 [R1+0x4a8], R10 ;  /* 0x0004a80a01007387 */ /* 0x0001e80000100a00 */
[----:B0-----:R-:W2:Y:S02]  /*52e60*/  LDL.LU.64 R10, [R1+0x3758] ;  /* 0x00375800010a7983 */ /* 0x001ea40000300a00 */
[----:B--2---:R-:W-:Y:S02]  /*52e70*/  HMMA.16816.F32 R8, R12, R10, R20 ;  /* 0x0000000a0c08723c */ /* 0x004fe40000001814 */
[----:B------:R-:W2:Y:S11]  /*52e80*/  LDL.LU.64 R22, [R1+0x3750] ;  /* 0x0037500001167983 */ /* 0x000eb60000300a00 */
[----:B------:R-:W-:Y:S10]  /*52e90*/  @!UPT UIADD3 URZ, URZ, URZ, URZ ;  /* 0x0000003f3f3ff290 */ /* 0x000ff4000fffe03f */
        /* <DEDUP_REMOVED lines=14> */
[----:B0-----:R-:W4:Y:S01]  /*52f80*/  LDL.LU.64 R22, [R1+0x18] ;  /* 0x0000180001167983 */ /* 0x001f220000300a00 */
[----:B--2---:R-:W-:Y:S03]  /*52f90*/  HMMA.16816.F32 R12, R12, R26, R8 ;  /* 0x0000001a0c0c723c */ /* 0x004fe60000001808 */
[----:B------:R-:W3:Y:S04]  /*52fa0*/  LDL.LU.64 R10, [R1+0x3728] ;  /* 0x00372800010a7983 */ /* 0x000ee80000300a00 */
[----:B------:R-:W3:Y:S04]  /*52fb0*/  LDL.LU.64 R8, [R1+0x3720] ;  /* 0x0037200001087983 */ /* 0x000ee80000300a00 */
[----:B------:R0:W-:Y:S04]  /*52fc0*/  STL.64 [R1+0x36c0], R26 ;  /* 0x0036c01a01007387 */ /* 0x0001e80000100a00 */
[----:B------:R-:W4:Y:S08]  /*52fd0*/  LDL.LU R24, [R1+0x1b0] ;  /* 0x0001b00001187983 */ /* 0x000f300000300800 */
[----:B------:R1:W-:Y:S04]  /*52fe0*/  STL.64 [R1+0x4e0], R12 ;  /* 0x0004e00c01007387 */ /* 0x0003e80000100a00 */
[----:B------:R2:W-:Y:S04]  /*52ff0*/  STL.64 [R1+0x4e8], R14 ;  /* 0x0004e80e01007387 */ /* 0x0005e80000100a00 */
[----:B------:R-:W4:Y:S04]  /*53000*/  LDL.LU R25, [R1+0x1b4] ;  /* 0x0001b40001197983 */ /* 0x000f280000300800 */
[----:B0-----:R-:W4:Y:S04]  /*53010*/  LDL.LU R26, [R1+0x1b8] ;  /* 0x0001b800011a7983 */ /* 0x001f280000300800 */
[----:B------:R-:W4:Y:S04]  /*53020*/  LDL.LU R27, [R1+0x1bc] ;  /* 0x0001bc00011b7983 */ /* 0x000f280000300800 */
[----:B-1----:R-:W4:Y:S04]  /*53030*/  LDL.LU R12, [R1+0x40] ;  /* 0x00004000010c7983 */ /* 0x002f280000300800 */
[----:B------:R-:W4:Y:S04]  /*53040*/  LDL.LU R13, [R1+0x44] ;  /* 0x00004400010d7983 */ /* 0x000f280000300800 */
[----:B--2---:R-:W2:Y:S01]  /*53050*/  LDL.LU R14, [R1+0x48] ;  /* 0x00004800010e7983 */ /* 0x004ea20000300800 */
[----:B------:R-:W-:-:S03]  /*53060*/  IMAD.MOV.U32 R15, RZ, RZ, R2 ;  /* 0x000000ffff0f7224 */ /* 0x000fc600078e0002 */
[----:B------:R-:W4:Y:S01]  /*53070*/  LDL.LU R2, [R1+0x3718] ;  /* 0x0037180001027983 */ /* 0x000f220000300800 */
[----:B---3--:R-:W-:Y:S03]  /*53080*/  HMMA.16816.F32 R4, R8, R18, R4 ;  /* 0x000000120804723c */ /* 0x008fe60000001804 */
[----:B--2---:R0:W-:Y:S04]  /*53090*/  STL.64 [R1+0x3668], R14 ;  /* 0x0036680e01007387 */ /* 0x0041e80000100a00 */
[----:B----4-:R-:W-:Y:S04]  /*530a0*/  STL.64 [R1+0x3660], R12 ;  /* 0x0036600c01007387 */ /* 0x010fe80000100a00 */
[----:B------:R-:W2:Y:S11]  /*530b0*/  LDL R0, [R1+0x1554] ;  /* 0x0015540001007983 */ /* 0x000eb60000100800 */
[----:B------:R-:W-:Y:S01]  /*530c0*/  @!UPT UIADD3 URZ, URZ, URZ, URZ ;  /* 0x0000003f3f3ff290 */ /* 0x000fe2000fffe03f */
[----:B------:R1:W-:Y:S01]  /*530d0*/  STL.64 [R1+0x5c0], R4 ;  /* 0x0005c00401007387 */ /* 0x0003e20000100a00 */
[----:B0-----:R-:W-:-:S03]  /*530e0*/  MOV R14, R17 ;  /* 0x00000011000e7202 */ /* 0x001fc60000000f00 */
[----:B------:R0:W-:Y:S01]  /*530f0*/  STL.64 [R1+0x5c8], R6 ;  /* 0x0005c80601007387 */ /* 0x0001e20000100a00 */
[----:B------:R-:W-:Y:S01]  /*53100*/  MOV R15, R16 ;  /* 0x00000010000f7202 */ /* 0x000fe20000000f00 */
[----:B-1----:R-:W-:Y:S01]  /*53110*/  IMAD.MOV.U32 R5, RZ, RZ, R18 ;  /* 0x000000ffff057224 */ /* 0x002fe200078e0012 */
[----:B------:R-:W-:Y:S01]  /*53120*/  MOV R4, R19 ;  /* 0x0000001300047202 */ /* 0x000fe20000000f00 */
[----:B0-----:R-:W3:Y:S04]  /*53130*/  LDL.LU.64 R6, [R1+0x3710] ;  /* 0x0037100001067983 */ /* 0x001ee80000300a00 */
[----:B------:R-:W4:Y:S04]  /*53140*/  LDL.LU.64 R18, [R1+0x3708] ;  /* 0x0037080001127983 */ /* 0x000f280000300a00 */
[----:B------:R-:W4:Y:S01]  /*53150*/  LDL.LU.64 R16, [R1+0x3700] ;  /* 0x0037000001107983 */ /* 0x000f220000300a00 */
[C---:B------:R-:W-:Y:S01]  /*53160*/  HMMA.16816.F32 R24, R8.reuse, R22, R24 ;  /* 0x000000160818723c */ /* 0x040fe20000001818 */
[----:B------:R-:W-:Y:S01]  /*53170*/  MOV R13, R22 ;  /* 0x00000016000d7202 */ /* 0x000fe20000000f00 */
[----:B------:R-:W-:Y:S11]  /*53180*/  IMAD.MOV.U32 R12, RZ, RZ, R23 ;  /* 0x000000ffff0c7224 */ /* 0x000ff600078e0017 */
[----:B------:R-:W-:Y:S10]  /*53190*/  @!UPT UIADD3 URZ, URZ, URZ, URZ ;  /* 0x0000003f3f3ff290 */ /* 0x000ff4000fffe03f */
[----:B------:R-:W-:Y:S04]  /*531a0*/  STL.64 [R1+0x5b0], R24 ;  /* 0x0005b01801007387 */ /* 0x000fe80000100a00 */
[----:B------:R-:W-:Y:S01]  /*531b0*/  STL.64 [R1+0x5b8], R26 ;  /* 0x0005b81a01007387 */ /* 0x000fe20000100a00 */
[C---:B----4-:R-:W-:Y:S03]  /*531c0*/  HMMA.16816.F32 R20, R8.reuse, R14, R16 ;  /* 0x0000000e0814723c */ /* 0x050fe60000001810 */
[----:B------:R-:W4:Y:S11]  /*531d0*/  LDL.LU R16, [R1+0x170] ;  /* 0x0001700001107983 */ /* 0x000f360000300800 */
[----:B------:R-:W-:Y:S09]  /*531e0*/  @!UPT UIADD3 URZ, URZ, URZ, URZ ;  /* 0x0000003f3f3ff290 */ /* 0x000ff2000fffe03f */
[----:B------:R-:W-:Y:S04]  /*531f0*/  STL.64 [R1+0x5a0], R20 ;  /* 0x0005a01401007387 */ /* 0x000fe80000100a00 */
[----:B------:R-:W-:Y:S04]  /*53200*/  STL.64 [R1+0x5a8], R22 ;  /* 0x0005a81601007387 */ /* 0x000fe80000100a00 */
[----:B------:R-:W4:Y:S04]  /*53210*/  LDL.LU R17, [R1+0x174] ;  /* 0x0001740001117983 */ /* 0x000f280000300800 */
[----:B------:R-:W2:Y:S04]  /*53220*/  LDL.LU R18, [R1+0x178] ;  /* 0x0001780001127983 */ /* 0x000ea80000300800 */
[----:B------:R-:W2:Y:S04]  /*53230*/  LDL.LU R19, [R1+0x17c] ;  /* 0x00017c0001137983 */ /* 0x000ea80000300800 */
[----:B--2---:R0:W-:Y:S04]  /*53240*/  STL.64 [R1+0x36e8], R18 ;  /* 0x0036e81201007387 */ /* 0x0041e80000100a00 */
[----:B----4-:R1:W-:Y:S04]  /*53250*/  STL.64 [R1+0x36e0], R16 ;  /* 0x0036e01001007387 */ /* 0x0103e80000100a00 */
[----:B0-----:R-:W2:Y:S04]  /*53260*/  LDL.LU.64 R18, [R1+0x38] ;  /* 0x0000380001127983 */ /* 0x001ea80000300a00 */
[----:B--2---:R0:W-:Y:S04]  /*53270*/  STL.64 [R1+0x36f8], R18 ;  /* 0x0036f81201007387 */ /* 0x0041e80000100a00 */
[----:B-1----:R-:W3:Y:S04]  /*53280*/  LDL.LU R16, [R1+0x190] ;  /* 0x0001900001107983 */ /* 0x002ee80000300800 */
[----:B------:R-:W3:Y:S04]  /*53290*/  LDL.LU R17, [R1+0x194] ;  /* 0x0001940001117983 */ /* 0x000ee80000300800 */
[----:B0-----:R-:W3:Y:S04]  /*532a0*/  LDL.LU R18, [R1+0x198] ;  /* 0x0001980001127983 */ /* 0x001ee80000300800 */
[----:B------:R-:W3:Y:S04]  /*532b0*/  LDL.LU R19, [R1+0x19c] ;  /* 0x00019c0001137983 */ /* 0x000ee80000300800 */
[----:B------:R-:W2:Y:S01]  /*532c0*/  LDL.LU.64 R22, [R1+0x58] ;  /* 0x0000580001167983 */ /* 0x000ea20000300a00 */
[----:B---3--:R-:W-:Y:S03]  /*532d0*/  HMMA.16816.F32 R16, R8, R6, R16 ;  /* 0x000000060810723c */ /* 0x008fe60000001810 */
[----:B--2---:R0:W-:Y:S04]  /*532e0*/  STL.64 [R1+0x36f0], R22 ;  /* 0x0036f01601007387 */ /* 0x0041e80000100a00 */
        /* <DEDUP_REMOVED lines=8> */
[----:B------:R0:W-:Y:S02]  /*53370*/  STL.64 [R1+0x3680], R14 ;  /* 0x0036800e01007387 */ /* 0x0001e40000100a00 */
[----:B0-----:R-:W-:-:S02]  /*53380*/  MOV R14, R13 ;  /* 0x0000000d000e7202 */ /* 0x001fc40000000f00 */
[----:B------:R-:W-:-:S05]  /*53390*/  MOV R15, R12 ;  /* 0x0000000c000f7202 */ /* 0x000fca0000000f00 */
[----:B------:R-:W-:Y:S04]  /*533a0*/  STL.64 [R1+0x3698], R14 ;  /* 0x0036980e01007387 */ /* 0x000fe80000100a00 */
[----:B------:R-:W-:Y:S04]  /*533b0*/  STL.64 [R1+0x590], R16 ;  /* 0x0005901001007387 */ /* 0x000fe80000100a00 */
[----:B------:R0:W-:Y:S04]  /*533c0*/  STL.64 [R1+0x598], R18 ;  /* 0x0005981201007387 */ /* 0x0001e80000100a00 */
[----:B0-----:R-:W2:Y:S01]  /*533d0*/  LDL.LU.64 R18, [R1+0x36f8] ;  /* 0x0036f80001127983 */ /* 0x001ea20000300a00 */
[----:B------:R-:W-:Y:S01]  /*533e0*/  MOV R15, R4 ;  /* 0x00000004000f7202 */ /* 0x000fe20000000f00 */
        /* <DEDUP_REMOVED lines=8> */
[----:B------:R-:W2:Y:S04]  /*53470*/  LDL.LU.64 R16, [R1+0x36e0] ;  /* 0x0036e00001107983 */ /* 0x000ea80000300a00 */
[----:B------:R-:W4:Y:S01]  /*53480*/  LDL R4, [R1+0x155c] ;  /* 0x00155c0001047983 */ /* 0x000f220000100800 */
[----:B------:R-:W-:Y:S01]  /*53490*/  IMAD.MOV.U32 R14, RZ, RZ, R5 ;  /* 0x000000ffff0e7224 */ /* 0x000fe200078e0005 */
[----:B------:R-:W-:-:S02]  /*534a0*/  MOV R5, R2 ;  /* 0x0000000200057202 */ /* 0x000fc40000000f00 */
[----:B------:R-:W-:Y:S04]  /*534b0*/  STL.64 [R1+0x3678], R6 ;  /* 0x0036780601007387 */ /* 0x000fe80000100a00 */
[----:B----4-:R0:W-:Y:S04]  /*534c0*/  STL [R1+0x3670], R4 ;  /* 0x0036700401007387 */ /* 0x0101e80000100800 */
[----:B0-----:R-:W4:Y:S04]  /*534d0*/  LDL.LU R4, [R1+0xb0] ;  /* 0x0000b00001047983 */ /* 0x001f280000300800 */
[----:B------:R-:W3:Y:S04]  /*534e0*/  LDL.LU R2, [R1+0x36d8] ;  /* 0x0036d80001027983 */ /* 0x000ee80000300800 */
[----:B------:R-:W3:Y:S04]  /*534f0*/  LDL.LU R6, [R1+0xb8] ;  /* 0x0000b80001067983 */ /* 0x000ee80000300800 */
[----:B------:R-:W3:Y:S01]  /*53500*/  LDL.LU R7, [R1+0xbc] ;  /* 0x0000bc0001077983 */ /* 0x000ee20000300800 */
[----:B--2---:R-:W-:Y:S03]  /*53510*/  HMMA.16816.F32 R16, R8, R22, R16 ;  /* 0x000000160810723c */ /* 0x004fe60000001810 */
[----:B---3--:R0:W-:Y:S04]  /*53520*/  STL.64 [R1+0x3690], R6 ;  /* 0x0036900601007387 */ /* 0x0081e80000100a00 */
[----:B----4-:R1:W-:Y:S01]  /*53530*/  STL.64 [R1+0x3688], R4 ;  /* 0x0036880401007387 */ /* 0x0103e20000100a00 */
[----:B0-----:R-:W-:-:S03]  /*53540*/  MOV R6, R2 ;  /* 0x0000000200067202 */ /* 0x001fc60000000f00 */
[----:B-1----:R-:W2:Y:S04]  /*53550*/  LDL.LU R4, [R1+0xe0] ;  /* 0x0000e00001047983 */ /* 0x002ea80000300800 */
[----:B------:R-:W2:Y:S04]  /*53560*/  LDL.LU R5, [R1+0xe4] ;  /* 0x0000e40001057983 */ /* 0x000ea80000300800 */
[----:B------:R-:W3:Y:S04]  /*53570*/  LDL.LU R2, [R1+0x36d4] ;  /* 0x0036d40001027983 */ /* 0x000ee80000300800 */
[----:B------:R-:W4:Y:S04]  /*53580*/  LDL.LU R7, [R1+0xec] ;  /* 0x0000ec0001077983 */ /* 0x000f280000300800 */
[----:B----4-:R3:W-:Y:S04]  /*53590*/  STL.64 [R1+0x36a8], R6 ;  /* 0x0036a80601007387 */ /* 0x0107e80000100a00 */
[----:B--2---:R0:W-:Y:S01]  /*535a0*/  STL.64 [R1+0x36a0], R4 ;  /* 0x0036a00401007387 */ /* 0x0041e20000100a00 */
[----:B---3--:R-:W-:-:S03]  /*535b0*/  IMAD.MOV.U32 R7, RZ, RZ, R2 ;  /* 0x000000ffff077224 */ /* 0x008fc600078e0002 */
[----:B0-----:R-:W2:Y:S04]  /*535c0*/  LDL.LU R4, [R1+0x100] ;  /* 0x0001000001047983 */ /* 0x001ea80000300800 */
[----:B------:R-:W2:Y:S04]  /*535d0*/  LDL.LU R5, [R1+0x104] ;  /* 0x0001040001057983 */ /* 0x000ea80000300800 */
[----:B------:R-:W2:Y:S04]  /*535e0*/  LDL.LU R6, [R1+0x108] ;  /* 0x0001080001067983 */ /* 0x000ea80000300800 */
[----:B------:R-:W3:Y:S04]  /*535f0*/  LDL.LU R2, [R1+0x36d0] ;  /* 0x0036d00001027983 */ /* 0x000ee80000300800 */
[----:B------:R0:W-:Y:S04]  /*53600*/  STL.64 [R1+0x570], R16 ;  /* 0x0005701001007387 */ /* 0x0001e80000100a00 */
[----:B------:R-:W-:Y:S01]  /*53610*/  STL.64 [R1+0x578], R18 ;  /* 0x0005781201007387 */ /* 0x000fe20000100a00 */
[----:B0-----:R-:W-:-:S02]  /*53620*/  MOV R17, R22 ;  /* 0x0000001600117202 */ /* 0x001fc40000000f00 */
[----:B------:R-:W-:Y:S02]  /*53630*/  MOV R16, R23 ;  /* 0x0000001700107202 */ /* 0x000fe40000000f00 */
[----:B------:R-:W4:Y:S02]  /*53640*/  LDL.LU.64 R22, [R1+0x36c8] ;  /* 0x0036c80001167983 */ /* 0x000f240000300a00 */
[----:B----4-:R-:W-:Y:S11]  /*53650*/  HMMA.16816.F32 R24, R8, R22, R24 ;  /* 0x000000160818723c */ /* 0x010ff60000001818 */
[----:B------:R-:W-:Y:S11]  /*53660*/  @!UPT UIADD3 URZ, URZ, URZ, URZ ;  /* 0x0000003f3f3ff290 */ /* 0x000ff6000fffe03f */
[----:B------:R-:W-:Y:S01]  /*53670*/  @!UPT UIADD3 URZ, URZ, URZ, URZ ;  /* 0x0000003f3f3ff290 */ /* 0x000fe2000fffe03f */
[----:B------:R-:W-:Y:S04]  /*53680*/  STL.64 [R1+0x560], R24 ;  /* 0x0005601801007387 */ /* 0x000fe80000100a00 */
[----:B------:R0:W-:Y:S04]  /*53690*/  STL.64 [R1+0x568], R26 ;  /* 0x0005681a01007387 */ /* 0x0001e80000100a00 */
[----:B0-----:R-:W4:Y:S04]  /*536a0*/  LDL.LU.64 R26, [R1+0x36c0] ;  /* 0x0036c000011a7983 */ /* 0x001f280000300a00 */
[----:B------:R0:W-:Y:S04]  /*536b0*/  STL.64 [R1+0x3658], R22 ;  /* 0x0036581601007387 */ /* 0x0001e80000100a00 */
[----:B------:R-:W4:Y:S04]  /*536c0*/  LDL.LU R20, [R1+0x130] ;  /* 0x0001300001147983 */ /* 0x000f280000300800 */
[----:B------:R-:W4:Y:S04]  /*536d0*/  LDL.LU R21, [R1+0x134] ;  /* 0x0001340001157983 */ /* 0x000f280000300800 */
[----:B0-----:R-:W4:Y:S01]  /*536e0*/  LDL.LU R22, [R1+0x138] ;  /* 0x0001380001167983 */ /* 0x001f220000300800 */
[----:B---3--:R-:W-:-:S07]  /*536f0*/  IMAD.MOV.U32 R23, RZ, RZ, R2 ;  /* 0x000000ffff177224 */ /* 0x008fce00078e0002 */
[----:B----4-:R-:W-:Y:S07]  /*53700*/  HMMA.16816.F32 R8, R8, R26, R20 ;  /* 0x0000001a0808723c */ /* 0x010fee0000001814 */
[----:B------:R-:W-:Y:S02]  /*53710*/  MOV R21, R26 ;  /* 0x0000001a00157202 */ /* 0x000fe40000000f00 */
[----:B------:R-:W-:Y:S02]  /*53720*/  MOV R20, R27 ;  /* 0x0000001b00147202 */ /* 0x000fe40000000f00 */
[----:B------:R-:W2:Y:S04]  /*53730*/  LDL.LU.64 R26, [R1+0x36b8] ;  /* 0x0036b800011a7983 */ /* 0x000ea80000300a00 */
[----:B------:R-:W2:Y:S08]  /*53740*/  LDL.LU.64 R24, [R1+0x36b0] ;  /* 0x0036b00001187983 */ /* 0x000eb00000300a00 */
[----:B------:R-:W-:Y:S01]  /*53750*/  STL.64 [R1+0x4d0], R8 ;  /* 0x0004d00801007387 */ /* 0x000fe20000100a00 */
[----:B------:R-:W-:Y:S01]  /*53760*/  IMAD.MOV.U32 R2, RZ, RZ, R11 ;  /* 0x000000ffff027224 */ /* 0x000fe200078e000b */
[----:B------:R-:W-:-:S02]  /*53770*/  MOV R11, R12 ;  /* 0x0000000c000b7202 */ /* 0x000fc40000000f00 */
[----:B------:R0:W-:Y:S02]  /*53780*/  STL [R1+0x4d8], R10 ;  /* 0x0004d80a01007387 */ /* 0x0001e40000100800 */
[----:B0-----:R-:W-:Y:S02]  /*53790*/  MOV R10, R13 ;  /* 0x0000000d000a7202 */ /* 0x001fe40000000f00 */
        /* <DEDUP_REMOVED lines=15> */
[C---:B--2---:R-:W-:Y:S02]  /*53890*/  HMMA.16816.F32 R12, R24.reuse, R14, R4 ;  /* 0x0000000e180c723c */ /* 0x044fe40000001804 */
[----:B------:R-:W2:Y:S04]  /*538a0*/  LDL.LU.64 R6, [R1+0x3678] ;  /* 0x0036780001067983 */ /* 0x000ea80000300a00 */
[----:B------:R-:W3:Y:S11]  /*538b0*/  LDL.LU R4, [R1+0x3670] ;  /* 0x0036700001047983 */ /* 0x000ef60000300800 */
[----:B------:R-:W-:Y:S06]  /*538c0*/  @!UPT UIADD3 URZ, URZ, URZ, URZ ;  /* 0x0000003f3f3ff290 */ /* 0x000fec000fffe03f */
[----:B------:R-:W-:Y:S04]  /*538d0*/  STL.64 [R1+0x480], R12 ;  /* 0x0004800c01007387 */ /* 0x000fe80000100a00 */
[----:B------:R0:W-:Y:S04]  /*538e0*/  STL.64 [R1+0x488], R14 ;  /* 0x0004880e01007387 */ /* 0x0001e80000100a00 */
[----:B0-----:R-:W2:Y:S04]  /*538f0*/  LDL.LU.64 R14, [R1+0x3668] ;  /* 0x00366800010e7983 */ /* 0x001ea80000300a00 */
[----:B------:R-:W2:Y:S02]  /*53900*/  LDL.LU.64 R12, [R1+0x3660] ;  /* 0x00366000010c7983 */ /* 0x000ea40000300a00 */
[C---:B--2---:R-:W-:Y:S02]  /*53910*/  HMMA.16816.F32 R12, R24.reuse, R6, R12 ;  /* 0x00000006180c723c */ /* 0x044fe4000000180c */
[----:B---3--:R-:W0:Y:S04]  /*53920*/  LDSM.16.M88.4 R4, [R4+0x20000] ;  /* 0x020000000404783b */ /* 0x008e280000000200 */
[----:B0-----:R-:W-:Y:S11]  /*53930*/  STL.64 [R1+0x3638], R6 ;  /* 0x0036380601007387 */ /* 0x001ff60000100a00 */
[----:B------:R-:W-:Y:S06]  /*53940*/  @!UPT UIADD3 URZ, URZ, URZ, URZ ;  /* 0x0000003f3f3ff290 */ /* 0x000fec000fffe03f */
[----:B------:R-:W-:Y:S04]  /*53950*/  STL.64 [R1+0x470], R12 ;  /* 0x0004700c01007387 */ /* 0x000fe80000100a00 */
[----:B------:R-:W-:Y:S04]  /*53960*/  STL.64 [R1+0x478], R14 ;  /* 0x0004780e01007387 */ /* 0x000fe80000100a00 */
[----:B------:R0:W-:Y:S04]  /*53970*/  STL.64 [R1+0x3630], R4 ;  /* 0x0036300401007387 */ /* 0x0001e80000100a00 */
[----:B------:R-:W1:Y:S04]  /*53980*/  LDSM.16.M88.4 R12, [R0+0x10000] ;  /* 0x01000000000c783b */ /* 0x000e680000000200 */
[----:B0-----:R-:W2:Y:S04]  /*53990*/  LDL.LU R4, [R1+0xa0] ;  /* 0x0000a00001047983 */ /* 0x001ea80000300800 */
[----:B------:R-:W2:Y:S04]  /*539a0*/  LDL.LU R5, [R1+0xa4] ;  /* 0x0000a40001057983 */ /* 0x000ea80000300800 */
[----:B------:R-:W2:Y:S04]  /*539b0*/  LDL.LU R6, [R1+0xa8] ;  /* 0x0000a80001067983 */ /* 0x000ea80000300800 */
[----:B------:R-:W2:Y:S01]  /*539c0*/  LDL.LU R7, [R1+0xac] ;  /* 0x0000ac0001077983 */ /* 0x000ea20000300800 */
[----:B------:R-:W-:Y:S01]  /*539d0*/  MOV R23, R16 ;  /* 0x0000001000177202 */ /* 0x000fe20000000f00 */
[----:B------:R-:W-:Y:S01]  /*539e0*/  IMAD.MOV.U32 R22, RZ, RZ, R17 ;  /* 0x000000ffff167224 */ /* 0x000fe200078e0011 */
[C---:B--2---:R-:W-:Y:S11]  /*539f0*/  HMMA.16816.F32 R4, R24.reuse, R10, R4 ;  /* 0x0000000a1804723c */ /* 0x044ff60000001804 */
[----:B------:R-:W-:Y:S11]  /*53a00*/  @!UPT UIADD3 URZ, URZ, URZ, URZ ;  /* 0x0000003f3f3ff290 */ /* 0x000ff6000fffe03f */
[----:B------:R-:W-:Y:S01]  /*53a10*/  @!UPT UIADD3 URZ, URZ, URZ, URZ ;  /* 0x0000003f3f3ff290 */ /* 0x000fe2000fffe03f */
[----:B------:R-:W-:Y:S04]  /*53a20*/  STL.64 [R1+0x220], R4 ;  /* 0x0002200401007387 */ /* 0x000fe80000100a00 */
[----:B------:R-:W-:Y:S04]  /*53a30*/  STL.64 [R1+0x228], R6 ;  /* 0x0002280601007387 */ /* 0x000fe80000100a00 */
[----:B------:R-:W2:Y:S04]  /*53a40*/  LDL.LU R8, [R1+0x90] ;  /* 0x0000900001087983 */ /* 0x000ea80000300800 */
[----:B------:R-:W2:Y:S04]  /*53a50*/  LDL.LU R9, [R1+0x94] ;  /* 0x0000940001097983 */ /* 0x000ea80000300800 */
[----:B------:R-:W2:Y:S04]  /*53a60*/  LDL.LU R10, [R1+0x98] ;  /* 0x00009800010a7983 */ /* 0x000ea80000300800 */
[----:B------:R-:W2:Y:S04]  /*53a70*/  LDL.LU R11, [R1+0x9c] ;  /* 0x00009c00010b7983 */ /* 0x000ea80000300800 */
[----:B------:R-:W3:Y:S04]  /*53a80*/  LDL.LU R16, [R1+0x150] ;  /* 0x0001500001107983 */ /* 0x000ee80000300800 */
[----:B------:R-:W3:Y:S04]  /*53a90*/  LDL.LU R17, [R1+0x154] ;  /* 0x0001540001117983 */ /* 0x000ee80000300800 */
[----:B-1----:R-:W-:Y:S04]  /*53aa0*/  STL.64 [R1+0x40], R12 ;  /* 0x0000400c01007387 */ /* 0x002fe80000100a00 */
[----:B------:R-:W-:Y:S04]  /*53ab0*/  STL.64 [R1+0x48], R14 ;  /* 0x0000480e01007387 */ /* 0x000fe80000100a00 */
[----:B------:R0:W-:Y:S04]  /*53ac0*/  STL.64 [R1+0x3640], R12 ;  /* 0x0036400c01007387 */ /* 0x0001e80000100a00 */
[----:B------:R-:W4:Y:S04]  /*53ad0*/  LDL.LU R18, [R1+0x158] ;  /* 0x0001580001127983 */ /* 0x000f280000300800 */
[----:B------:R-:W4:Y:S04]  /*53ae0*/  LDL.LU R19, [R1+0x15c] ;  /* 0x00015c0001137983 */ /* 0x000f280000300800 */
        /* <DEDUP_REMOVED lines=21> */
[----:B------:R-:W4:Y:S01]  /*53c40*/  LDL.LU R19, [R1+0x11c] ;  /* 0x00011c0001137983 */ /* 0x000f220000300800 */
[----:B------:R-:W-:Y:S01]  /*53c50*/  MOV R6, R21 ;  /* 0x0000001500067202 */ /* 0x000fe20000000f00 */
[----:B------:R-:W-:Y:S01]  /*53c60*/  IMAD.MOV.U32 R7, RZ, RZ, R20 ;  /* 0x000000ffff077224 */ /* 0x000fe200078e0014 */
[----:B------:R-:W-:Y:S01]  /*53c70*/  HMMA.16816.F32 R8, R24, R22, R8 ;  /* 0x000000161808723c */ /* 0x000fe20000001808 */
[----:B------:R-:W-:Y:S04]  /*53c80*/  LDSM.16.M88.4 R20, [R0+0x16000] ;  /* 0x016000000014783b */ /* 0x000fe80000000200 */
[----:B----4-:R-:W-:Y:S04]  /*53c90*/  STL.64 [R1+0x35f8], R18 ;  /* 0x0035f81201007387 */ /* 0x010fe80000100a00 */
[----:B---3--:R-:W-:Y:S04]  /*53ca0*/  STL.64 [R1+0x35f0], R16 ;  /* 0x0035f01001007387 */ /* 0x008fe80000100a00 */
[----:B------:R-:W0:Y:S04]  /*53cb0*/  LDSM.16.M88.4 R16, [R0+0x12000] ;  /* 0x012000000010783b */ /* 0x000e280000000200 */
[----:B0-----:R-:W-:Y:S04]  /*53cc0*/  STL.64 [R1+0x20], R16 ;  /* 0x0000201001007387 */ /* 0x001fe80000100a00 */
[----:B------:R-:W-:Y:S04]  /*53cd0*/  STL.64 [R1+0x28], R18 ;  /* 0x0000281201007387 */ /* 0x000fe80000100a00 */
[----:B------:R-:W-:Y:S04]  /*53ce0*/  STL.64 [R1+0x2e0], R8 ;  /* 0x0002e00801007387 */ /* 0x000fe80000100a00 */
[----:B------:R-:W-:Y:S04]  /*53cf0*/  STL.64 [R1+0x2e8], R10 ;  /* 0x0002e80a01007387 */ /* 0x000fe80000100a00 */
[----:B------:R-:W-:Y:S04]  /*53d00*/  STL.64 [R1], R20 ;  /* 0x0000001401007387 */ /* 0x000fe80000100a00 */
[----:B------:R0:W-:Y:S04]  /*53d10*/  STL.64 [R1+0x8], R22 ;  /* 0x0000081601007387 */ /* 0x0001e80000100a00 */
[----:B0-----:R-:W2:Y:S01]  /*53d20*/  LDL.LU.64 R22, [R1+0x3658] ;  /* 0x0036580001167983 */ /* 0x001ea20000300a00 */
[----:B------:R-:W-:Y:S01]  /*53d30*/  IMAD.MOV.U32 R8, RZ, RZ, R20 ;  /* 0x000000ffff087224 */ /* 0x000fe200078e0014 */
[----:B------:R-:W-:-:S02]  /*53d40*/  MOV R2, R21 ;  /* 0x0000001500027202 */ /* 0x000fc40000000f00 */
[----:B------:R-:W-:Y:S02]  /*53d50*/  MOV R5, R16 ;  /* 0x0000001000057202 */ /* 0x000fe40000000f00 */
[----:B------:R-:W-:Y:S02]  /*53d60*/  MOV R4, R17 ;  /* 0x0000001100047202 */ /* 0x000fe40000000f00 */
[----:B------:R-:W-:Y:S01]  /*53d70*/  LDSM.16.M88.4 R16, [R0+0x14000] ;  /* 0x014000000010783b */ /* 0x000fe20000000200 */
[C---:B--2---:R-:W-:Y:S03]  /*53d80*/  HMMA.16816.F32 R20, R24.reuse, R22, R12 ;  /* 0x000000161814723c */ /* 0x044fe6000000180c */
[----:B------:R-:W2:Y:S04]  /*53d90*/  LDL.LU.64 R14, [R1+0x3650] ;  /* 0x00365000010e7983 */ /* 0x000ea80000300a00 */
[----:B------:R-:W2:Y:S11]  /*53da0*/  LDL.LU.64 R12, [R1+0x3648] ;  /* 0x00364800010c7983 */ /* 0x000eb60000300a00 */
[----:B------:R-:W-:Y:S05]  /*53db0*/  @!UPT UIADD3 URZ, URZ, URZ, URZ ;  /* 0x0000003f3f3ff290 */ /* 0x000fea000fffe03f */
        /* <DEDUP_REMOVED lines=9> */
[----:B------:R-:W-:Y:S04]  /*53e50*/  STL.64 [R1+0x10], R16 ;  /* 0x0000101001007387 */ /* 0x000fe80000100a00 */
[----:B------:R-:W-:Y:S04]  /*53e60*/  STL.64 [R1+0x18], R18 ;  /* 0x0000181201007387 */ /* 0x000fe80000100a00 */
[----:B------:R0:W-:Y:S02]  /*53e70*/  STL.64 [R1+0x3608], R16 ;  /* 0x0036081001007387 */ /* 0x0001e40000100a00 */
[----:B0-----:R-:W-:Y:S01]  /*53e80*/  MOV R16, R5 ;  /* 0x0000000500107202 */ /* 0x001fe20000000f00 */
[----:B------:R-:W-:Y:S01]  /*53e90*/  IMAD.MOV.U32 R17, RZ, RZ, R4 ;  /* 0x000000ffff117224 */ /* 0x000fe200078e0004 */
[----:B--2---:R-:W-:Y:S01]  /*53ea0*/  HMMA.16816.F32 R24, R24, R6, R12 ;  /* 0x000000061818723c */ /* 0x004fe2000000180c */
[----:B------:R-:W3:Y:S04]  /*53eb0*/  LDL.LU.64 R12, [R1+0x3640] ;  /* 0x00364000010c7983 */ /* 0x000ee80000300a00 */
[----:B------:R-:W3:Y:S04]  /*53ec0*/  LDL.LU.64 R6, [R1+0x3638] ;  /* 0x0036380001067983 */ /* 0x000ee80000300a00 */
[----:B------:R-:W3:Y:S11]  /*53ed0*/  LDL.LU.64 R4, [R1+0x3630] ;  /* 0x0036300001047983 */ /* 0x000ef60000300a00 */
[----:B------:R-:W-:Y:S03]  /*53ee0*/  @!UPT UIADD3 URZ, URZ, URZ, URZ ;  /* 0x0000003f3f3ff290 */ /* 0x000fe6000fffe03f */
[----:B------:R0:W-:Y:S04]  /*53ef0*/  STL.64 [R1+0x420], R24 ;  /* 0x0004201801007387 */ /* 0x0001e80000100a00 */
[----:B------:R-:W-:Y:S01]  /*53f00*/  STL.64 [R1+0x428], R26 ;  /* 0x0004281a01007387 */ /* 0x000fe20000100a00 */
[----:B0-----:R-:W-:Y:S02]  /*53f10*/  MOV R24, R8 ;  /* 0x0000000800187202 */ /* 0x001fe40000000f00 */
[----:B------:R-:W-:Y:S01]  /*53f20*/  MOV R25, R2 ;  /* 0x0000000200197202 */ /* 0x000fe20000000f00 */
[----:B------:R-:W-:Y:S04]  /*53f30*/  LDSM.16.M88.4 R8, [R0+0x1a000] ;  /* 0x01a000000008783b */ /* 0x000fe80000000200 */
[----:B------:R0:W-:Y:S04]  /*53f40*/  STL.64 [R1+0x3600], R24 ;  /* 0x0036001801007387 */ /* 0x0001e80000100a00 */
[----:B0-----:R-:W2:Y:S04]  /*53f50*/  LDL.LU R24, [R1+0x120] ;  /* 0x0001200001187983 */ /* 0x001ea80000300800 */
[----:B------:R-:W2:Y:S04]  /*53f60*/  LDL.LU R25, [R1+0x124] ;  /* 0x0001240001197983 */ /* 0x000ea80000300800 */
[----:B------:R-:W4:Y:S04]  /*53f70*/  LDL.LU R26, [R1+0x128] ;  /* 0x00012800011a7983 */ /* 0x000f280000300800 */
[----:B------:R-:W4:Y:S01]  /*53f80*/  LDL.LU R27, [R1+0x12c] ;  /* 0x00012c00011b7983 */ /* 0x000f220000300800 */
[C---:B---3--:R-:W-:Y:S03]  /*53f90*/  HMMA.16816.F32 R12, R4.reuse, R12, R20 ;  /* 0x0000000c040c723c */ /* 0x048fe60000001814 */
[----:B----4-:R-:W-:Y:S04]  /*53fa0*/  STL.64 [R1+0x3618], R26 ;  /* 0x0036181a01007387 */ /* 0x010fe80000100a00 */
[----:B--2---:R0:W-:Y:S04]  /*53fb0*/  STL.64 [R1+0x3610], R24 ;  /* 0x0036101801007387 */ /* 0x0041e80000100a00 */
[----:B0-----:R-:W2:Y:S04]  /*53fc0*/  LDL.LU R24, [R1+0xf0] ;  /* 0x0000f00001187983 */ /* 0x001ea80000300800 */
[----:B------:R-:W2:Y:S04]  /*53fd0*/  LDL.LU R25, [R1+0xf4] ;  /* 0x0000f40001197983 */ /* 0x000ea80000300800 */
[----:B------:R-:W2:Y:S04]  /*53fe0*/  LDL.LU R26, [R1+0xf8] ;  /* 0x0000f800011a7983 */ /* 0x000ea80000300800 */
[----:B------:R-:W2:Y:S04]  /*53ff0*/  LDL.LU R27, [R1+0xfc] ;  /* 0x0000fc00011b7983 */ /* 0x000ea80000300800 */
[----:B------:R-:W3:Y:S04]  /*54000*/  LDL.LU.64 R22, [R1+0x3628] ;  /* 0x0036280001167983 */ /* 0x000ee80000300a00 */
[----:B------:R-:W4:Y:S01]  /*54010*/  LDL.LU.64 R20, [R1+0x3620] ;  /* 0x0036200001147983 */ /* 0x000f220000300a00 */
[----:B--2---:R-:W-:Y:S03]  /*54020*/  HMMA.16816.F32 R16, R4, R16, R24 ;  /* 0x000000100410723c */ /* 0x004fe60000001818 */
[----:B----4-:R-:W-:Y:S04]  /*54030*/  STL.64 [R1+0x30], R20 ;  /* 0x0000301401007387 */ /* 0x010fe80000100a00 */
[----:B---3--:R-:W-:Y:S04]  /*54040*/  STL.64 [R1+0x38], R22 ;  /* 0x0000381601007387 */ /* 0x008fe80000100a00 */
[----:B------:R-:W-:Y:S04]  /*54050*/  STL.64 [R1+0x460], R12 ;  /* 0x0004600c01007387 */ /* 0x000fe80000100a00 */
[----:B------:R-:W-:Y:S04]  /*54060*/  STL.64 [R1+0x468], R14 ;  /* 0x0004680e01007387 */ /* 0x000fe80000100a00 */
[----:B------:R-:W2:Y:S04]  /*54070*/  LDL.LU.64 R26, [R1+0x3618] ;  /* 0x00361800011a7983 */ /* 0x000ea80000300a00 */
[----:B------:R-:W2:Y:S04]  /*54080*/  LDL.LU.64 R24, [R1+0x3610] ;  /* 0x0036100001187983 */ /* 0x000ea80000300a00 */
[----:B------:R-:W-:Y:S04]  /*54090*/  STL.64 [R1+0x450], R16 ;  /* 0x0004501001007387 */ /* 0x000fe80000100a00 */
[----:B------:R-:W-:Y:S04]  /*540a0*/  STL.64 [R1+0x458], R18 ;  /* 0x0004581201007387 */ /* 0x000fe80000100a00 */
[----:B------:R-:W0:Y:S04]  /*540b0*/  LDSM.16.M88.4 R16, [R0+0x1e000] ;  /* 0x01e000000010783b */ /* 0x000e280000000200 */
[----:B------:R-:W1:Y:S04]  /*540c0*/  LDSM.16.M88.4 R12, [R0+0x1c000] ;  /* 0x01c00000000c783b */ /* 0x000e680000000200 */
[----:B0-----:R0:W-:Y:S04]  /*540d0*/  STL.64 [R1+0x70], R16 ;  /* 0x0000701001007387 */ /* 0x0011e80000100a00 */
[----:B------:R-:W-:Y:S04]  /*540e0*/  STL.64 [R1+0x78], R18 ;  /* 0x0000781201007387 */ /* 0x000fe80000100a00 */
[----:B0-----:R-:W2:Y:S01]  /*540f0*/  LDL.LU.64 R16, [R1+0x3608] ;  /* 0x0036080001107983 */ /* 0x001ea20000300a00 */
[----:B------:R-:W-:-:S03]  /*54100*/  IMAD.MOV.U32 R2, RZ, RZ, R19 ;  /* 0x000000ffff027224 */ /* 0x000fc600078e0013 */
[----:B-1----:R-:W-:Y:S04]  /*54110*/  STL.64 [R1+0x60], R12 ;  /* 0x0000600c01007387 */ /* 0x002fe80000100a00 */
[----:B------:R-:W-:Y:S04]  /*54120*/  STL.64 [R1+0x68], R14 ;  /* 0x0000680e01007387 */ /* 0x000fe80000100a00 */
[----:B------:R0:W-:Y:S04]  /*54130*/  STL [R1+0x3340], R2 ;  /* 0x0033400201007387 */ /* 0x0001e80000100800 */
[----:B0-----:R-:W3:Y:S01]  /*54140*/  LDL R2, [R1+0x155c] ;  /* 0x00155c0001027983 */ /* 0x001ee20000100800 */
[C---:B--2---:R-:W-:Y:S01]  /*54150*/  HMMA.16816.F32 R24, R4.reuse, R16, R24 ;  /* 0x000000100418723c */ /* 0x044fe20000001818 */
[----:B------:R-:W-:Y:S11]  /*54160*/  MOV R0, R17 ;  /* 0x0000001100007202 */ /* 0x000ff60000000f00 */
[----:B------:R-:W-:Y:S11]  /*54170*/  @!UPT UIADD3 URZ, URZ, URZ, URZ ;  /* 0x0000003f3f3ff290 */ /* 0x000ff6000fffe03f */
[----:B------:R0:W-:Y:S04]  /*54180*/  STL.64 [R1+0x440], R24 ;  /* 0x0004401801007387 */ /* 0x0001e80000100a00 */
[----:B------:R1:W-:Y:S04]  /*54190*/  STL.64 [R1+0x448], R26 ;  /* 0x0004481a01007387 */ /* 0x0003e80000100a00 */
[----:B0-----:R-:W1:Y:S04]  /*541a0*/  LDL.LU.64 R24, [R1+0x3600] ;  /* 0x0036000001187983 */ /* 0x001e680000300a00 */
[----:B------:R-:W1:Y:S04]  /*541b0*/  LDL.LU.64 R18, [R1+0x35f8] ;  /* 0x0035f80001127983 */ /* 0x000e680000300a00 */
[----:B------:R-:W1:Y:S04]  /*541c0*/  LDL.LU.64 R16, [R1+0x35f0] ;  /* 0x0035f00001107983 */ /* 0x000e680000300a00 */
[----:B------:R0:W-:Y:S01]  /*541d0*/  STL [R1+0x35cc], R0 ;  /* 0x0035cc0001007387 */ /* 0x0001e20000100800 */
[----:B-1----:R-:W-:Y:S03]  /*541e0*/  HMMA.16816.F32 R24, R4, R24, R16 ;  /* 0x000000180418723c */ /* 0x002fe60000001810 */
[----:B------:R-:W2:Y:S04]  /*541f0*/  LDL.LU.64 R18, [R1+0x35e8] ;  /* 0x0035e80001127983 */ /* 0x000ea80000300a00 */
[----:B------:R-:W2:Y:S11]  /*54200*/  LDL.LU.64 R16, [R1+0x35e0] ;  /* 0x0035e00001107983 */ /* 0x000eb60000300a00 */
[----:B------:R-:W-:Y:S05]  /*54210*/  @!UPT UIADD3 URZ, URZ, URZ, URZ ;  /* 0x0000003f3f3ff290 */ /* 0x000fea000fffe03f */
[----:B------:R-:W-:Y:S04]  /*54220*/  STL.64 [R1+0x410], R24 ;  /* 0x0004101801007387 */ /* 0x000fe80000100a00 */
[----:B------:R-:W-:Y:S01]  /*54230*/  STL.64 [R1+0x418], R26 ;  /* 0x0004181a01007387 */ /* 0x000fe20000100a00 */
[----:B0-----:R-:W-:-:S03]  /*54240*/  MOV R0, R21 ;  /* 0x0000001500007202 */ /* 0x001fc60000000f00 */
[----:B---3--:R-:W-:Y:S01]  /*54250*/  LDSM.16.M88.4 R24, [R2+0x21000] ;  /* 0x021000000218783b */ /* 0x008fe20000000200 */
[C---:B--2---:R-:W-:Y:S03]  /*54260*/  HMMA.16816.F32 R16, R4.reuse, R20, R16 ;  /* 0x000000140410723c */ /* 0x044fe60000001810 */
[----:B------:R-:W0:Y:S11]  /*54270*/  LDSM.16.M88.4 R20, [R2+0x22000] ;  /* 0x022000000214783b */ /* 0x000e360000000200 */
[----:B------:R-:W-:Y:S09]  /*54280*/  @!UPT UIADD3 URZ, URZ, URZ, URZ ;  /* 0x0000003f3f3ff290 */ /* 0x000ff2000fffe03f */
[----:B------:R-:W-:Y:S04]  /*54290*/  STL.64 [R1+0x390], R16 ;  /* 0x0003901001007387 */ /* 0x000fe80000100a00 */
[----:B------:R1:W-:Y:S04]  /*542a0*/  STL.64 [R1+0x398], R18 ;  /* 0x0003981201007387 */ /* 0x0003e80000100a00 */
[----:B-1----:R-:W2:Y:S04]  /*542b0*/  LDL.LU.64 R18, [R1+0x35d8] ;  /* 0x0035d80001127983 */ /* 0x002ea80000300a00 */
[----:B------:R-:W2:Y:S04]  /*542c0*/  LDL.LU.64 R16, [R1+0x35d0] ;  /* 0x0035d00001107983 */ /* 0x000ea80000300a00 */
[----:B0-----:R-:W-:Y:S04]  /*542d0*/  STL.64 [R1+0x3540], R22 ;  /* 0x0035401601007387 */ /* 0x001fe80000100a00 */
[----:B------:R0:W-:Y:S04]  /*542e0*/  STL.64 [R1+0x3538], R20 ;  /* 0x0035381401007387 */ /* 0x0001e80000100a00 */
[----:B0-----:R-:W3:Y:S04]  /*542f0*/  LDL.LU R20, [R1+0x540] ;  /* 0x0005400001147983 */ /* 0x001ee80000300800 */
[----:B------:R-:W3:Y:S04]  /*54300*/  LDL.LU R21, [R1+0x544] ;  /* 0x0005440001157983 */ /* 0x000ee80000300800 */
[----:B------:R-:W3:Y:S04]  /*54310*/  LDL.LU R22, [R1+0x548] ;  /* 0x0005480001167983 */ /* 0x000ee80000300800 */
[----:B------:R-:W3:Y:S04]  /*54320*/  LDL.LU R23, [R1+0x54c] ;  /* 0x00054c0001177983 */ /* 0x000ee80000300800 */
[----:B------:R-:W-:Y:S04]  /*54330*/  STL.64 [R1+0x3568], R10 ;  /* 0x0035680a01007387 */ /* 0x000fe80000100a00 */
[----:B------:R0:W-:Y:S01]  /*54340*/  STL.64 [R1+0x3560], R8 ;  /* 0x0035600801007387 */ /* 0x0001e20000100a00 */
[----:B--2---:R-:W-:Y:S11]  /*54350*/  HMMA.16816.F32 R16, R4, R8, R16 ;  /* 0x000000080410723c */ /* 0x004ff60000001810 */
[----:B------:R-:W-:Y:S11]  /*54360*/  @!UPT UIADD3 URZ, URZ, URZ, URZ ;  /* 0x0000003f3f3ff290 */ /* 0x000ff6000fffe03f */
[----:B------:R-:W-:Y:S01]  /*54370*/  @!UPT UIADD3 URZ, URZ, URZ, URZ ;  /* 0x0000003f3f3ff290 */ /* 0x000fe2000fffe03f */
[----:B------:R-:W-:Y:S04]  /*54380*/  STL.64 [R1+0x2d0], R16 ;  /* 0x0002d01001007387 */ /* 0x000fe80000100a00 */
[----:B------:R-:W-:Y:S04]  /*54390*/  STL.64 [R1+0x2d8], R18 ;  /* 0x0002d81201007387 */ /* 0x000fe80000100a00 */
[----:B------:R-:W1:Y:S04]  /*543a0*/  LDSM.16.M88.4 R16, [R2+0x23000] ;  /* 0x023000000210783b */ /* 0x000e680000000200 */
[----:B0-----:R-:W3:Y:S04]  /*543b0*/  LDL.64 R8, [R1+0x70] ;  /* 0x0000700001087983 */ /* 0x001ee80000100a00 */
[----:B-1----:R-:W-:Y:S04]  /*543c0*/  STL.64 [R1+0x34b0], R18 ;  /* 0x0034b01201007387 */ /* 0x002fe80000100a00 */
[----:B------:R0:W-:Y:S04]  /*543d0*/  STL.64 [R1+0x34a8], R16 ;  /* 0x0034a81001007387 */ /* 0x0001e80000100a00 */
[----:B0-----:R-:W2:Y:S01]  /*543e0*/  LDL.LU R16, [R1+0x550] ;  /* 0x0005500001107983 */ /* 0x001ea20000300800 */
[----:B------:R-:W-:Y:S01]  /*543f0*/  IMAD.MOV.U32 R17, RZ, RZ, R29 ;  /* 0x000000ffff117224 */ /* 0x000fe200078e001d */
[----:B------:R-:W-:-:S02]  /*54400*/  MOV R18, R28 ;  /* 0x0000001c00127202 */ /* 0x000fc40000000f00 */
[----:B------:R-:W-:-:S07]  /*54410*/  MOV R19, R3 ;  /* 0x0000000300137202 */ /* 0x000fce0000000f00 */
[C---:B--2---:R-:W-:Y:S11]  /*54420*/  HMMA.16816.F32 R12, R4.reuse, R12, R16 ;  /* 0x0000000c040c723c */ /* 0x044ff60000001810 */
[----:B------:R-:W-:Y:S11]  /*54430*/  @!UPT UIADD3 URZ, URZ, URZ, URZ ;  /* 0x0000003f3f3ff290 */ /* 0x000ff6000fffe03f */
[----:B------:R-:W-:Y:S01]  /*54440*/  @!UPT UIADD3 URZ, URZ, URZ, URZ ;  /* 0x0000003f3f3ff290 */ /* 0x000fe2000fffe03f */
[----:B------:R-:W-:Y:S01]  /*54450*/  STL [R1+0x2c0], R12 ;  /* 0x0002c00c01007387 */ /* 0x000fe20000100800 */
[----:B------:R-:W-:Y:S01]  /*54460*/  IMAD.MOV.U32 R29, RZ, RZ, R13 ;  /* 0x000000ffff1d7224 */ /* 0x000fe200078e000d */
[----:B------:R-:W-:Y:S02]  /*54470*/  MOV R28, R14 ;  /* 0x0000000e001c7202 */ /* 0x000fe40000000f00 */
[----:B------:R-:W-:Y:S02]  /*54480*/  MOV R3, R15 ;  /* 0x0000000f00037202 */ /* 0x000fe40000000f00 */
[----:B------:R-:W0:Y:S04]  /*54490*/  LDSM.16.M88.4 R12, [R2+0x24000] ;  /* 0x02400000020c783b */ /* 0x000e280000000200 */
[----:B------:R-:W-:Y:S04]  /*544a0*/  STL [R1+0x3290], R3 ;  /* 0x0032900301007387 */ /* 0x000fe80000100800 */
[----:B------:R-:W-:Y:S04]  /*544b0*/  STL [R1+0x328c], R28 ;  /* 0x00328c1c01007387 */ /* 0x000fe80000100800 */
[----:B------:R-:W-:Y:S04]  /*544c0*/  STL [R1+0x3288], R29 ;  /* 0x0032881d01007387 */ /* 0x000fe80000100800 */
[----:B0-----:R-:W-:Y:S04]  /*544d0*/  STL.64 [R1+0x3430], R14 ;  /* 0x0034300e01007387 */ /* 0x001fe80000100a00 */
[----:B------:R0:W-:Y:S04]  /*544e0*/  STL.64 [R1+0x3428], R12 ;  /* 0x0034280c01007387 */ /* 0x0001e80000100a00 */
[----:B0-----:R-:W2:Y:S01]  /*544f0*/  LDL.64 R12, [R1+0x60] ;  /* 0x00006000010c7983 */ /* 0x001ea20000100a00 */
[----:B---3--:R-:W-:Y:S03]  /*54500*/  HMMA.16816.F32 R4, R4, R8, R20 ;  /* 0x000000080404723c */ /* 0x008fe60000001814 */
[----:B--2---:R-:W-:Y:S11]  /*54510*/  STL.64 [R1+0x3558], R12 ;  /* 0x0035580c01007387 */ /* 0x004ff60000100a00 */
[----:B------:R-:W-:Y:S09]  /*54520*/  @!UPT UIADD3 URZ, URZ, URZ, URZ ;  /* 0x0000003f3f3ff290 */ /* 0x000ff2000fffe03f */
[----:B------:R-:W-:Y:S04]  /*54530*/  STL.64 [R1+0x210], R4 ;  /* 0x0002100401007387 */ /* 0x000fe80000100a00 */
[----:B------:R-:W-:Y:S04]  /*54540*/  STL.64 [R1+0x218], R6 ;  /* 0x0002180601007387 */ /* 0x000fe80000100a00 */
[----:B------:R-:W2:Y:S04]  /*54550*/  LDL.LU R16, [R1+0x3e0] ;  /* 0x0003e00001107983 */ /* 0x000ea80000300800 */
[----:B------:R-:W2:Y:S04]  /*54560*/  LDL.LU R17, [R1+0x3e4] ;  /* 0x0003e40001117983 */ /* 0x000ea80000300800 */
[----:B------:R-:W3:Y:S04]  /*54570*/  LDL.LU R18, [R1+0x3e8] ;  /* 0x0003e80001127983 */ /* 0x000ee80000300800 */
[----:B------:R-:W3:Y:S01]  /*54580*/  LDL.LU R19, [R1+0x3ec] ;  /* 0x0003ec0001137983 */ /* 0x000ee20000300800 */
[----:B------:R-:W-:Y:S01]  /*54590*/  IMAD.MOV.U32 R22, RZ, RZ, R8 ;  /* 0x000000ffff167224 */ /* 0x000fe200078e0008 */
[----:B------:R-:W-:-:S02]  /*545a0*/  MOV R3, R9 ;  /* 0x0000000900037202 */ /* 0x000fc40000000f00 */
[----:B------:R-:W0:Y:S04]  /*545b0*/  LDSM.16.M88.4 R4, [R2+0x25000] ;  /* 0x025000000204783b */ /* 0x000e280000000200 */
        /* <DEDUP_REMOVED lines=10> */
[----:B------:R-:W3:Y:S02]  /*54660*/  LDL.LU R18, [R1+0x408] ;  /* 0x0004080001127983 */ /* 0x000ee40000300800 */
[----:B------:R-:W3:Y:S01]  /*54670*/  LDL.LU R19, [R1+0x40c] ;  /* 0x00040c0001137983 */ /* 0x000ee20000300800 */
[----:B------:R-:W4:Y:S01]  /*54680*/  LDL R8, [R1+0x30] ;  /* 0x0000300001087983 */ /* 0x000f220000100800 */
[----:B------:R-:W-:-:S02]  /*54690*/  MOV R9, R0 ;  /* 0x0000000000097202 */ /* 0x000fc40000000f00 */
[----:B------:R-:W2:Y:S03]  /*546a0*/  LDL.LU R0, [R1+0x35cc] ;  /* 0x0035cc0001007983 */ /* 0x000ea60000300800 */
[----:B----4-:R1:W-:Y:S01]  /*546b0*/  STL.64 [R1+0x3580], R8 ;  /* 0x0035800801007387 */ /* 0x0103e20000100a00 */
[----:B------:R-:W4:Y:S02]  /*546c0*/  LDL.LU R12, [R1+0x5e0] ;  /* 0x0005e000010c7983 */ /* 0x000f240000300800 */
[----:B------:R-:W4:Y:S02]  /*546d0*/  LDL.LU R13, [R1+0x5e4] ;  /* 0x0005e400010d7983 */ /* 0x000f240000300800 */
[----:B------:R-:W2:Y:S01]  /*546e0*/  LDL.LU R14, [R1+0x5e8] ;  /* 0x0005e800010e7983 */ /* 0x000ea20000300800 */
[----:B------:R-:W2:Y:S04]  /*546f0*/  LDL.LU R15, [R1+0x5ec] ;  /* 0x0005ec00010f7983 */ /* 0x000ea80000300800 */
[----:B-1----:R-:W2:Y:S04]  /*54700*/  LDL.64 R8, [R1] ;  /* 0x0000000001087983 */ /* 0x002ea80000100a00 */
[----:B--2---:R1:W-:Y:S04]  /*54710*/  STL.64 [R1+0x3598], R8 ;  /* 0x0035980801007387 */ /* 0x0043e80000100a00 */
[----:B-1----:R-:W2:Y:S01]  /*54720*/  LDL.LU R8, [R1+0x610] ;  /* 0x0006100001087983 */ /* 0x002ea20000300800 */
[----:B------:R-:W2:Y:S02]  /*54730*/  LDL.LU R9, [R1+0x614] ;  /* 0x0006140001097983 */ /* 0x000ea40000300800 */
[----:B------:R-:W2:Y:S02]  /*54740*/  LDL.LU R10, [R1+0x618] ;  /* 0x00061800010a7983 */ /* 0x000ea40000300800 */
[----:B------:R-:W2:Y:S01]  /*54750*/  LDL.LU R11, [R1+0x61c] ;  /* 0x00061c00010b7983 */ /* 0x000ea20000300800 */
[----:B------:R-:W3:Y:S04]  /*54760*/  LDL R20, [R1+0x40] ;  /* 0x0000400001147983 */ /* 0x000ee80000100800 */
[----:B------:R-:W3:Y:S04]  /*54770*/  LDL R21, [R1+0x44] ;  /* 0x0000440001157983 */ /* 0x000ee80000100800 */
[----:B--2---:R-:W-:Y:S01]  /*54780*/  STL.64 [R1+0x35a8], R10 ;  /* 0x0035a80a01007387 */ /* 0x004fe20000100a00 */
[----:B------:R1:W-:Y:S03]  /*54790*/  STL.64 [R1+0x35a0], R8 ;  /* 0x0035a00801007387 */ /* 0x0003e60000100a00 */
[----:B-1----:R-:W2:Y:S04]  /*547a0*/  LDL R8, [R1+0x20] ;  /* 0x0000200001087983 */ /* 0x002ea80000100800 */
[----:B------:R-:W2:Y:S04]  /*547b0*/  LDL R9, [R1+0x24] ;  /* 0x0000240001097983 */ /* 0x000ea80000100800 */
[----:B--2---:R1:W-:Y:S04]  /*547c0*/  STL.64 [R1+0x35c0], R8 ;  /* 0x0035c00801007387 */ /* 0x0043e80000100a00 */
[----:B-1----:R-:W2:Y:S01]  /*547d0*/  LDL.LU R8, [R1+0x630] ;  /* 0x0006300001087983 */ /* 0x002ea20000300800 */
[----:B------:R-:W2:Y:S02]  /*547e0*/  LDL.LU R9, [R1+0x634] ;  /* 0x0006340001097983 */ /* 0x000ea40000300800 */
[----:B------:R-:W2:Y:S02]  /*547f0*/  LDL.LU R10, [R1+0x638] ;  /* 0x00063800010a7983 */ /* 0x000ea40000300800 */
[----:B------:R-:W2:Y:S01]  /*54800*/  LDL.LU R11, [R1+0x63c] ;  /* 0x00063c00010b7983 */ /* 0x000ea20000300800 */
[----:B------:R-:W-:Y:S01]  /*54810*/  STL.64 [R1+0x3578], R14 ;  /* 0x0035780e01007387 */ /* 0x000fe20000100a00 */
[----:B----4-:R1:W-:Y:S03]  /*54820*/  STL.64 [R1+0x3570], R12 ;  /* 0x0035700c01007387 */ /* 0x0103e60000100a00 */
[----:B-1----:R-:W4:Y:S01]  /*54830*/  LDL.LU R12, [R1+0x5f0] ;  /* 0x0005f000010c7983 */ /* 0x002f220000300800 */
[----:B------:R-:W4:Y:S02]  /*54840*/  LDL.LU R13, [R1+0x5f4] ;  /* 0x0005f400010d7983 */ /* 0x000f240000300800 */
[----:B------:R-:W2:Y:S02]  /*54850*/  LDL.LU R14, [R1+0x5f8] ;  /* 0x0005f800010e7983 */ /* 0x000ea40000300800 */
[----:B------:R-:W2:Y:S02]  /*54860*/  LDL.LU R15, [R1+0x5fc] ;  /* 0x0005fc00010f7983 */ /* 0x000ea40000300800 */
[----:B--2---:R-:W-:Y:S01]  /*54870*/  STL.64 [R1+0x3590], R14 ;  /* 0x0035900e01007387 */ /* 0x004fe20000100a00 */
[----:B----4-:R1:W-:Y:S03]  /*54880*/  STL.64 [R1+0x3588], R12 ;  /* 0x0035880c01007387 */ /* 0x0103e60000100a00 */
[----:B-1----:R-:W2:Y:S01]  /*54890*/  LDL.LU R12, [R1+0x600] ;  /* 0x00060000010c7983 */ /* 0x002ea20000300800 */
[----:B------:R-:W2:Y:S02]  /*548a0*/  LDL.LU R13, [R1+0x604] ;  /* 0x00060400010d7983 */ /* 0x000ea40000300800 */
[----:B------:R-:W4:Y:S02]  /*548b0*/  LDL.LU R14, [R1+0x608] ;  /* 0x00060800010e7983 */ /* 0x000f240000300800 */
[----:B------:R-:W4:Y:S02]  /*548c0*/  LDL.LU R15, [R1+0x60c] ;  /* 0x00060c00010f7983 */ /* 0x000f240000300800 */
[----:B----4-:R-:W-:Y:S01]  /*548d0*/  STL.64 [R1+0x35b8], R14 ;  /* 0x0035b80e01007387 */ /* 0x010fe20000100a00 */
[----:B--2---:R1:W-:Y:S03]  /*548e0*/  STL.64 [R1+0x35b0], R12 ;  /* 0x0035b00c01007387 */ /* 0x0043e60000100a00 */
[----:B-1----:R-:W2:Y:S01]  /*548f0*/  LDL.LU R12, [R1+0x620] ;  /* 0x00062000010c7983 */ /* 0x002ea20000300800 */
[----:B------:R-:W2:Y:S02]  /*54900*/  LDL.LU R13, [R1+0x624] ;  /* 0x00062400010d7983 */ /* 0x000ea40000300800 */
[----:B------:R-:W2:Y:S02]  /*54910*/  LDL.LU R14, [R1+0x628] ;  /* 0x00062800010e7983 */ /* 0x000ea40000300800 */
[----:B------:R-:W2:Y:S01]  /*54920*/  LDL.LU R15, [R1+0x62c] ;  /* 0x00062c00010f7983 */ /* 0x000ea20000300800 */
[----:B---3--:R-:W-:Y:S01]  /*54930*/  STL.64 [R1+0x34f0], R18 ;  /* 0x0034f01201007387 */ /* 0x008fe20000100a00 */
[----:B------:R1:W-:Y:S03]  /*54940*/  STL.64 [R1+0x34e8], R16 ;  /* 0x0034e81001007387 */ /* 0x0003e60000100a00 */
[----:B-1----:R-:W3:Y:S01]  /*54950*/  LDL R16, [R1+0x10] ;  /* 0x0000100001107983 */ /* 0x002ee20000100800 */
[----:B------:R-:W-:-:S02]  /*54960*/  IMAD.MOV.U32 R17, RZ, RZ, R0 ;  /* 0x000000ffff117224 */ /* 0x000fc400078e0000 */
[----:B------:R-:W4:Y:S02]  /*54970*/  LDL.LU R0, [R1+0x35c8] ;  /* 0x0035c80001007983 */ /* 0x000f240000300800 */
[----:B0-----:R-:W-:Y:S01]  /*54980*/  STL.64 [R1+0x33b8], R6 ;  /* 0x0033b80601007387 */ /* 0x001fe20000100a00 */
[----:B------:R0:W-:Y:S02]  /*54990*/  STL.64 [R1+0x33b0], R4 ;  /* 0x0033b00401007387 */ /* 0x0001e40000100a00 */
[----:B0-----:R-:W-:Y:S02]  /*549a0*/  MOV R4, R22 ;  /* 0x0000001600047202 */ /* 0x001fe40000000f00 */
[C---:B------:R-:W-:Y:S01]  /*549b0*/  HMMA.16816.F32 R20, R24.reuse, R20, R8 ;  /* 0x000000141814723c */ /* 0x040fe20000001808 */
[----:B------:R-:W2:Y:S11]  /*549c0*/  LDL.LU.64 R8, [R1+0x35c0] ;  /* 0x0035c00001087983 */ /* 0x000eb60000300a00 */
[----:B------:R-:W-:Y:S11]  /*549d0*/  @!UPT UIADD3 URZ, URZ, URZ, URZ ;  /* 0x0000003f3f3ff290 */ /* 0x000ff6000fffe03f */
[----:B------:R0:W-:Y:S01]  /*549e0*/  STL.64 [R1+0x200], R20 ;  /* 0x0002001401007387 */ /* 0x0001e20000100a00 */
[----:B------:R1:W-:Y:S03]  /*549f0*/  STL.64 [R1+0x208], R22 ;  /* 0x0002081601007387 */ /* 0x0003e60000100a00 */
[----:B0-----:R-:W3:Y:S01]  /*54a00*/  LDL.LU R20, [R1+0x530] ;  /* 0x0005300001147983 */ /* 0x001ee20000300800 */
[----:B------:R-:W3:Y:S02]  /*54a10*/  LDL.LU R21, [R1+0x534] ;  /* 0x0005340001157983 */ /* 0x000ee40000300800 */
[----:B-1----:R-:W3:Y:S02]  /*54a20*/  LDL.LU R22, [R1+0x538] ;  /* 0x0005380001167983 */ /* 0x002ee40000300800 */
[----:B------:R-:W3:Y:S01]  /*54a30*/  LDL.LU R23, [R1+0x53c] ;  /* 0x00053c0001177983 */ /* 0x000ee20000300800 */
[C---:B--2---:R-:W-:Y:S01]  /*54a40*/  HMMA.16816.F32 R8, R24.reuse, R8, R12 ;  /* 0x000000081808723c */ /* 0x044fe2000000180c */
[----:B---3--:R-:W-:Y:S01]  /*54a50*/  STL.64 [R1+0x3550], R22 ;  /* 0x0035501601007387 */ /* 0x008fe20000100a00 */
[----:B------:R0:W-:Y:S03]  /*54a60*/  STL.64 [R1+0x3548], R20 ;  /* 0x0035481401007387 */ /* 0x0001e60000100a00 */
[----:B0-----:R-:W2:Y:S01]  /*54a70*/  LDL.LU R20, [R1+0x5d0] ;  /* 0x0005d00001147983 */ /* 0x001ea20000300800 */
[----:B------:R-:W2:Y:S02]  /*54a80*/  LDL.LU R21, [R1+0x5d4] ;  /* 0x0005d40001157983 */ /* 0x000ea40000300800 */
[----:B------:R-:W2:Y:S02]  /*54a90*/  LDL.LU R22, [R1+0x5d8] ;  /* 0x0005d80001167983 */ /* 0x000ea40000300800 */
[----:B------:R-:W2:Y:S01]  /*54aa0*/  LDL.LU R23, [R1+0x5dc] ;  /* 0x0005dc0001177983 */ /* 0x000ea20000300800 */
[----:B------:R-:W3:Y:S01]  /*54ab0*/  LDL.LU.64 R14, [R1+0x35b8] ;  /* 0x0035b800010e7983 */ /* 0x000ee20000300a00 */
[----:B------:R-:W3:Y:S11]  /*54ac0*/  LDL.LU.64 R12, [R1+0x35b0] ;  /* 0x0035b000010c7983 */ /* 0x000ef60000300a00 */
[----:B------:R-:W-:Y:S02]  /*54ad0*/  STL.64 [R1+0x1f0], R8 ;  /* 0x0001f00801007387 */ /* 0x000fe40000100a00 */
[----:B------:R0:W-:Y:S02]  /*54ae0*/  STL.64 [R1+0x1f8], R10 ;  /* 0x0001f80a01007387 */ /* 0x0001e40000100a00 */
[----:B0-----:R-:W2:Y:S01]  /*54af0*/  LDL.LU.64 R10, [R1+0x35a8] ;  /* 0x0035a800010a7983 */ /* 0x001ea20000300a00 */
[----:B------:R-:W2:Y:S02]  /*54b00*/  LDL.LU.64 R8, [R1+0x35a0] ;  /* 0x0035a00001087983 */ /* 0x000ea40000300a00 */
[C---:B--2---:R-:W-:Y:S11]  /*54b10*/  HMMA.16816.F32 R8, R24.reuse, R16, R8 ;  /* 0x000000101808723c */ /* 0x044ff60000001808 */
[----:B------:R-:W-:Y:S11]  /*54b20*/  @!UPT UIADD3 URZ, URZ, URZ, URZ ;  /* 0x0000003f3f3ff290 */ /* 0x000ff6000fffe03f */
[----:B------:R-:W-:Y:S01]  /*54b30*/  @!UPT UIADD3 URZ, URZ, URZ, URZ ;  /* 0x0000003f3f3ff290 */ /* 0x000fe2000fffe03f */
[----:B------:R0:W-:Y:S01]  /*54b40*/  STL.64 [R1+0x1e0], R8 ;  /* 0x0001e00801007387 */ /* 0x0001e20000100a00 */
[----:B------:R-:W-:Y:S03]  /*54b50*/  STL.64 [R1+0x1e8], R10 ;  /* 0x0001e80a01007387 */ /* 0x000fe60000100a00 */
[----:B0-----:R-:W3:Y:S01]  /*54b60*/  LDL.LU.64 R8, [R1+0x3598] ;  /* 0x0035980001087983 */ /* 0x001ee20000300a00 */
[----:B------:R0:W-:Y:S03]  /*54b70*/  STL.64 [R1+0x3508], R16 ;  /* 0x0035081001007387 */ /* 0x0001e60000100a00 */
[----:B0-----:R-:W2:Y:S01]  /*54b80*/  LDL.64 R16, [R1+0x20] ;  /* 0x0000200001107983 */ /* 0x001ea20000100a00 */
[----:B------:R-:W-:Y:S01]  /*54b90*/  MOV R5, R3 ;  /* 0x0000000300057202 */ /* 0x000fe20000000f00 */
[C---:B---3--:R-:W-:Y:S01]  /*54ba0*/  HMMA.16816.F32 R12, R24.reuse, R8, R12 ;  /* 0x00000008180c723c */ /* 0x048fe2000000180c */
[----:B------:R-:W-:Y:S01]  /*54bb0*/  IMAD.MOV.U32 R6, RZ, RZ, R8 ;  /* 0x000000ffff067224 */ /* 0x000fe200078e0008 */
[----:B------:R-:W-:Y:S01]  /*54bc0*/  MOV R3, R9 ;  /* 0x0000000900037202 */ /* 0x000fe20000000f00 */
[----:B--2---:R0:W-:Y:S04]  /*54bd0*/  STL.64 [R1+0x3520], R16 ;  /* 0x0035201001007387 */ /* 0x0041e80000100a00 */
[----:B0-----:R-:W2:Y:S11]  /*54be0*/  LDL.64 R16, [R1+0x40] ;  /* 0x0000400001107983 */ /* 0x001eb60000100a00 */
[----:B------:R-:W-:Y:S05]  /*54bf0*/  @!UPT UIADD3 URZ, URZ, URZ, URZ ;  /* 0x0000003f3f3ff290 */ /* 0x000fea000fffe03f */
[----:B------:R-:W-:Y:S02]  /*54c00*/  STL.64 [R1+0x1d0], R12 ;  /* 0x0001d00c01007387 */ /* 0x000fe40000100a00 */
[----:B------:R0:W-:Y:S02]  /*54c10*/  STL.64 [R1+0x1d8], R14 ;  /* 0x0001d80e01007387 */ /* 0x0001e40000100a00 */
[----:B0-----:R-:W3:Y:S01]  /*54c20*/  LDL.LU.64 R14, [R1+0x3590] ;  /* 0x00359000010e7983 */ /* 0x001ee20000300a00 */
[----:B------:R-:W3:Y:S02]  /*54c30*/  LDL.LU.64 R12, [R1+0x3588] ;  /* 0x00358800010c7983 */ /* 0x000ee40000300a00 */
        /* <DEDUP_REMOVED lines=8> */
[----:B------:R-:W3:Y:S02]  /*54cc0*/  LDL.LU.64 R8, [R1+0x3560] ;  /* 0x0035600001087983 */ /* 0x000ee40000300a00 */
[C---:B---3--:R-:W-:Y:S11]  /*54cd0*/  HMMA.16816.F32 R12, R24.reuse, R8, R12 ;  /* 0x00000008180c723c */ /* 0x048ff6000000180c */
[----:B------:R-:W-:Y:S11]  /*54ce0*/  @!UPT UIADD3 URZ, URZ, URZ, URZ ;  /* 0x0000003f3f3ff290 */ /* 0x000ff6000fffe03f */
[----:B------:R-:W-:Y:S01]  /*54cf0*/  @!UPT UIADD3 URZ, URZ, URZ, URZ ;  /* 0x0000003f3f3ff290 */ /* 0x000fe2000fffe03f */
[----:B------:R0:W-:Y:S01]  /*54d00*/  STL.64 [R1+0x1b0], R12 ;  /* 0x0001b00c01007387 */ /* 0x0001e20000100a00 */
[----:B------:R-:W-:Y:S03]  /*54d10*/  STL.64 [R1+0x1b8], R14 ;  /* 0x0001b80e01007387 */ /* 0x000fe60000100a00 */
[----:B0-----:R-:W3:Y:S01]  /*54d20*/  LDL.LU.64 R12, [R1+0x3558] ;  /* 0x00355800010c7983 */ /* 0x001ee20000300a00 */
[----:B--2---:R-:W-:Y:S02]  /*54d30*/  STL.64 [R1+0x3500], R10 ;  /* 0x0035000a01007387 */ /* 0x004fe40000100a00 */
        /* <DEDUP_REMOVED lines=21> */
[----:B0-----:R-:W3:Y:S01]  /*54e90*/  LDL.LU.64 R22, [R1+0x3550] ;  /* 0x0035500001167983 */ /* 0x001ee20000300a00 */
[----:B------:R-:W3:Y:S02]  /*54ea0*/  LDL.LU.64 R20, [R1+0x3548] ;  /* 0x0035480001147983 */ /* 0x000ee40000300a00 */
[----:B---3--:R-:W-:Y:S01]  /*54eb0*/  HMMA.16816.F32 R24, R24, R4, R20 ;  /* 0x000000041818723c */ /* 0x008fe20000001814 */
[----:B------:R-:W2:Y:S01]  /*54ec0*/  LDL.LU.64 R22, [R1+0x3540] ;  /* 0x0035400001167983 */ /* 0x000ea20000300a00 */
[----:B------:R-:W2:Y:S01]  /*54ed0*/  LDL.LU.64 R20, [R1+0x3538] ;  /* 0x0035380001147983 */ /* 0x000ea20000300a00 */
[----:B------:R-:W-:-:S02]  /*54ee0*/  MOV R14, R16 ;  /* 0x00000010000e7202 */ /* 0x000fc40000000f00 */
[----:B------:R-:W-:Y:S11]  /*54ef0*/  MOV R7, R17 ;  /* 0x0000001100077202 */ /* 0x000ff60000000f00 */
[----:B------:R-:W-:Y:S07]  /*54f00*/  @!UPT UIADD3 URZ, URZ, URZ, URZ ;  /* 0x0000003f3f3ff290 */ /* 0x000fee000fffe03f */
        /* <DEDUP_REMOVED lines=9> */
[----:B------:R-:W2:Y:S01]  /*54fa0*/  LDL.LU.64 R16, [R1+0x3520] ;  /* 0x0035200001107983 */ /* 0x000ea20000300a00 */
[----:B------:R-:W-:Y:S01]  /*54fb0*/  MOV R24, R6 ;  /* 0x0000000600187202 */ /* 0x000fe20000000f00 */
[----:B------:R-:W-:Y:S01]  /*54fc0*/  IMAD.MOV.U32 R25, RZ, RZ, R3 ;  /* 0x000000ffff197224 */ /* 0x000fe200078e0003 */
[C---:B--2---:R-:W-:Y:S01]  /*54fd0*/  HMMA.16816.F32 R8, R20.reuse, R16, R8 ;  /* 0x000000101408723c */ /* 0x044fe20000001808 */
[----:B------:R-:W-:Y:S01]  /*54fe0*/  IMAD.MOV.U32 R6, RZ, RZ, R16 ;  /* 0x000000ffff067224 */ /* 0x000fe200078e0010 */
[----:B------:R-:W-:Y:S11]  /*54ff0*/  MOV R3, R17 ;  /* 0x0000001100037202 */ /* 0x000ff60000000f00 */
[----:B------:R-:W-:Y:S10]  /*55000*/  @!UPT UIADD3 URZ, URZ, URZ, URZ ;  /* 0x0000003f3f3ff290 */ /* 0x000ff4000fffe03f */
[----:B------:R-:W-:Y:S01]  /*55010*/  STL.64 [R1+0xe0], R8 ;  /* 0x0000e00801007387 */ /* 0x000fe20000100a00 */
[----:B------:R0:W-:Y:S03]  /*55020*/  STL.64 [R1+0xe8], R10 ;  /* 0x0000e80a01007387 */ /* 0x0001e60000100a00 */
[----:B0-----:R-:W2:Y:S01]  /*55030*/  LDL.LU.64 R10, [R1+0x3518] ;  /* 0x00351800010a7983 */ /* 0x001ea20000300a00 */
[----:B------:R-:W2:Y:S02]  /*55040*/  LDL.LU.64 R8, [R1+0x3510] ;  /* 0x0035100001087983 */ /* 0x000ea40000300a00 */
[----:B------:R-:W2:Y:S02]  /*55050*/  LDL.LU.64 R16, [R1+0x3508] ;  /* 0x0035080001107983 */ /* 0x000ea40000300a00 */
[C---:B--2---:R-:W-:Y:S01]  /*55060*/  HMMA.16816.F32 R16, R20.reuse, R16, R8 ;  /* 0x000000101410723c */ /* 0x044fe20000001808 */
[----:B------:R-:W2:Y:S01]  /*55070*/  LDL.LU.64 R10, [R1+0x3500] ;  /* 0x00350000010a7983 */ /* 0x000ea20000300a00 */
[----:B------:R-:W3:Y:S11]  /*55080*/  LDL.LU.64 R8, [R1+0x34f8] ;  /* 0x0034f80001087983 */ /* 0x000ef60000300a00 */
[----:B------:R-:W-:Y:S10]  /*55090*/  @!UPT UIADD3 URZ, URZ, URZ, URZ ;  /* 0x0000003f3f3ff290 */ /* 0x000ff4000fffe03f */
[----:B------:R-:W-:Y:S01]  /*550a0*/  STL.64 [R1+0xd0], R16 ;  /* 0x0000d01001007387 */ /* 0x000fe20000100a00 */
[----:B------:R0:W-:Y:S03]  /*550b0*/  STL.64 [R1+0xd8], R18 ;  /* 0x0000d81201007387 */ /* 0x0001e60000100a00 */
[----:B0-----:R-:W2:Y:S01]  /*550c0*/  LDL.LU.64 R18, [R1+0x34f0] ;  /* 0x0034f00001127983 */ /* 0x001ea20000300a00 */
[----:B------:R-:W2:Y:S02]  /*550d0*/  LDL.LU.64 R16, [R1+0x34e8] ;  /* 0x0034e80001107983 */ /* 0x000ea40000300a00 */
[----:B--2---:R-:W-:Y:S11]  /*550e0*/  HMMA.16816.F32 R16, R20, R24, R16 ;  /* 0x000000181410723c */ /* 0x004ff60000001810 */
[----:B------:R-:W-:Y:S11]  /*550f0*/  @!UPT UIADD3 URZ, URZ, URZ, URZ ;  /* 0x0000003f3f3ff290 */ /* 0x000ff6000fffe03f */
[----:B------:R-:W-:Y:S01]  /*55100*/  @!UPT UIADD3 URZ, URZ, URZ, URZ ;  /* 0x0000003f3f3ff290 */ /* 0x000fe2000fffe03f */
[----:B------:R-:W-:Y:S01]  /*55110*/  STL.64 [R1+0xc0], R16 ;  /* 0x0000c01001007387 */ /* 0x000fe20000100a00 */
[----:B------:R0:W-:Y:S03]  /*55120*/  STL.64 [R1+0xc8], R18 ;  /* 0x0000c81201007387 */ /* 0x0001e60000100a00 */
[----:B0-----:R-:W2:Y:S01]  /*55130*/  LDL.LU.64 R18, [R1+0x34e0] ;  /* 0x0034e00001127983 */ /* 0x001ea20000300a00 */
[----:B------:R-:W2:Y:S02]  /*55140*/  LDL.LU.64 R16, [R1+0x34d8] ;  /* 0x0034d80001107983 */ /* 0x000ea40000300a00 */
[----:B------:R0:W-:Y:S02]  /*55150*/  STL.64 [R1+0x3460], R24 ;  /* 0x0034601801007387 */ /* 0x0001e40000100a00 */
[----:B0-----:R-:W2:Y:S04]  /*55160*/  LDL.64 R24, [R1+0x10] ;  /* 0x0000100001187983 */ /* 0x001ea80000100a00 */
[----:B--2---:R0:W-:Y:S02]  /*55170*/  STL.64 [R1+0x3478], R24 ;  /* 0x0034781801007387 */ /* 0x0041e40000100a00 */
[----:B0-----:R-:W-:Y:S01]  /*55180*/  MOV R24, R6 ;  /* 0x0000000600187202 */ /* 0x001fe20000000f00 */
[----:B------:R-:W-:-:S05]  /*55190*/  IMAD.MOV.U32 R25, RZ, RZ, R3 ;  /* 0x000000ffff197224 */ /* 0x000fca00078e0003 */
[----:B------:R0:W-:Y:S04]  /*551a0*/  STL.64 [R1+0x3490], R24 ;  /* 0x0034901801007387 */ /* 0x0001e80000100a00 */
[----:B0-----:R-:W2:Y:S02]  /*551b0*/  LDL.64 R24, [R1+0x30] ;  /* 0x0000300001187983 */ /* 0x001ea40000100a00 */
[----:B--2---:R-:W-:Y:S11]  /*551c0*/  HMMA.16816.F32 R16, R20, R24, R16 ;  /* 0x000000181410723c */ /* 0x004ff60000001810 */
[----:B------:R-:W-:Y:S11]  /*551d0*/  @!UPT UIADD3 URZ, URZ, URZ, URZ ;  /* 0x0000003f3f3ff290 */ /* 0x000ff6000fffe03f */
[----:B------:R-:W-:Y:S01]  /*551e0*/  @!UPT UIADD3 URZ, URZ, URZ, URZ ;  /* 0x0000003f3f3ff290 */ /* 0x000fe2000fffe03f */
[----:B------:R-:W-:Y:S01]  /*551f0*/  STL.64 [R1+0x190], R16 ;  /* 0x0001901001007387 */ /* 0x000fe20000100a00 */
[----:B------:R0:W-:Y:S03]  /*55200*/  STL.64 [R1+0x198], R18 ;  /* 0x0001981201007387 */ /* 0x0001e60000100a00 */
[----:B0-----:R-:W3:Y:S01]  /*55210*/  LDL.LU.64 R18, [R1+0x34d0] ;  /* 0x0034d00001127983 */ /* 0x001ee20000300a00 */
[----:B------:R-:W3:Y:S01]  /*55220*/  LDL.LU.64 R16, [R1+0x34c8] ;  /* 0x0034c80001107983 */ /* 0x000ee20000300a00 */
[----:B------:R-:W-:-:S05]  /*55230*/  MOV R6, R24 ;  /* 0x0000001800067202 */ /* 0x000fca0000000f00 */
[----:B------:R-:W-:Y:S01]  /*55240*/  STL [R1+0x34c0], R6 ;  /* 0x0034c00601007387 */ /* 0x000fe20000100800 */
[----:B------:R0:W-:Y:S01]  /*55250*/  STL.64 [R1+0x34b8], R4 ;  /* 0x0034b80401007387 */ /* 0x0001e20000100a00 */
[----:B------:R-:W-:Y:S01]  /*55260*/  MOV R3, R25 ;  /* 0x0000001900037202 */ /* 0x000fe20000000f00 */
[----:B------:R-:W-:Y:S01]  /*55270*/  MOV R25, R7 ;  /* 0x0000000700197202 */ /* 0x000fe20000000f00 */
[C---:B---3--:R-:W-:Y:S11]  /*55280*/  HMMA.16816.F32 R16, R20.reuse, R8, R16 ;  /* 0x000000081410723c */ /* 0x048ff60000001810 */
[----:B------:R-:W-:Y:S11]  /*55290*/  @!UPT UIADD3 URZ, URZ, URZ, URZ ;  /* 0x0000003f3f3ff290 */ /* 0x000ff6000fffe03f */
[----:B------:R-:W-:Y:S01]  /*552a0*/  @!UPT UIADD3 URZ, URZ, URZ, URZ ;  /* 0x0000003f3f3ff290 */ /* 0x000fe2000fffe03f */
[----:B------:R-:W-:Y:S01]  /*552b0*/  STL.64 [R1+0x2b0], R16 ;  /* 0x0002b01001007387 */ /* 0x000fe20000100a00 */
[----:B------:R-:W-:Y:S02]  /*552c0*/  STL.64 [R1+0x2b8], R18 ;  /* 0x0002b81201007387 */ /* 0x000fe40000100a00 */
[----:B0-----:R-:W2:Y:S02]  /*552d0*/  LDL.LU R4, [R1+0x380] ;  /* 0x0003800001047983 */ /* 0x001ea40000300800 */
[----:B------:R-:W2:Y:S01]  /*552e0*/  LDL.LU R5, [R1+0x384] ;  /* 0x0003840001057983 */ /* 0x000ea20000300800 */
[----:B------:R-:W2:Y:S01]  /*552f0*/  LDL.LU R6, [R1+0x388] ;  /* 0x0003880001067983 */ /* 0x000ea20000300800 */
[----:B------:R-:W2:Y:S02]  /*55300*/  LDL.LU R7, [R1+0x38c] ;  /* 0x00038c0001077983 */ /* 0x000ea40000300800 */
[----:B------:R-:W-:Y:S02]  /*55310*/  STL.64 [R1+0x3448], R10 ;  /* 0x0034480a01007387 */ /* 0x000fe40000100a00 */
[----:B------:R0:W-:Y:S02]  /*55320*/  STL.64 [R1+0x3440], R8 ;  /* 0x0034400801007387 */ /* 0x0001e40000100a00 */
[----:B0-----:R-:W3:Y:S01]  /*55330*/  LDL.LU R8, [R1+0x360] ;  /* 0x0003600001087983 */ /* 0x001ee20000300800 */
[----:B------:R-:W3:Y:S02]  /*55340*/  LDL.LU R9, [R1+0x364] ;  /* 0x0003640001097983 */ /* 0x000ee40000300800 */
[----:B------:R-:W2:Y:S02]  /*55350*/  LDL.LU R10, [R1+0x368] ;  /* 0x00036800010a7983 */ /* 0x000ea40000300800 */
[----:B------:R-:W2:Y:S01]  /*55360*/  LDL.LU R11, [R1+0x36c] ;  /* 0x00036c00010b7983 */ /* 0x000ea20000300800 */
[----:B------:R-:W3:Y:S01]  /*55370*/  LDL.LU R16, [R1+0x370] ;  /* 0x0003700001107983 */ /* 0x000ee20000300800 */
[----:B------:R-:W4:Y:S02]  /*55380*/  LDL.LU R17, [R1+0x374] ;  /* 0x0003740001117983 */ /* 0x000f240000300800 */
[----:B------:R-:W4:Y:S02]  /*55390*/  LDL.LU R18, [R1+0x378] ;  /* 0x0003780001127983 */ /* 0x000f240000300800 */
[----:B------:R-:W4:Y:S01]  /*553a0*/  LDL.LU R19, [R1+0x37c] ;  /* 0x00037c0001137983 */ /* 0x000f220000300800 */
        /* <DEDUP_REMOVED lines=12> */
[C---:B------:R-:W-:Y:S01]  /*55470*/  HMMA.16816.F32 R4, R20.reuse, R12, R4 ;  /* 0x0000000c1404723c */ /* 0x040fe20000001804 */
        /* <DEDUP_REMOVED lines=14> */
[----:B0-----:R-:W3:Y:S01]  /*55560*/  LDL.LU R6, [R1+0x34c0] ;  /* 0x0034c00001067983 */ /* 0x001ee20000300800 */
[----:B------:R-:W4:Y:S02]  /*55570*/  LDL.LU.64 R4, [R1+0x34b8] ;  /* 0x0034b80001047983 */ /* 0x000f240000300a00 */
[----:B------:R0:W-:Y:S02]  /*55580*/  STL.64 [R1+0x3438], R12 ;  /* 0x0034380c01007387 */ /* 0x0001e40000100a00 */
[----:B------:R-:W-:Y:S01]  /*55590*/  IMAD.MOV.U32 R24, RZ, RZ, R14 ;  /* 0x000000ffff187224 */ /* 0x000fe200078e000e */
[----:B0-----:R-:W2:Y:S01]  /*555a0*/  LDL.LU R12, [R1+0x350] ;  /* 0x00035000010c7983 */ /* 0x001ea20000300800 */
[----:B------:R-:W2:Y:S02]  /*555b0*/  LDL.LU R13, [R1+0x354] ;  /* 0x00035400010d7983 */ /* 0x000ea40000300800 */
[----:B------:R-:W2:Y:S02]  /*555c0*/  LDL.LU R14, [R1+0x358] ;  /* 0x00035800010e7983 */ /* 0x000ea40000300800 */
[----:B------:R-:W2:Y:S01]  /*555d0*/  LDL.LU R15, [R1+0x35c] ;  /* 0x00035c00010f7983 */ /* 0x000ea20000300800 */
[----:B----4-:R-:W-:Y:S01]  /*555e0*/  HMMA.16816.F32 R20, R20, R4, R16 ;  /* 0x000000041414723c */ /* 0x010fe20000001810 */
[----:B------:R-:W2:Y:S01]  /*555f0*/  LDL.LU.64 R18, [R1+0x34b0] ;  /* 0x0034b00001127983 */ /* 0x000ea20000300a00 */
[----:B------:R-:W2:Y:S11]  /*55600*/  LDL.LU.64 R16, [R1+0x34a8] ;  /* 0x0034a80001107983 */ /* 0x000eb60000300a00 */
[----:B------:R-:W-:Y:S10]  /*55610*/  @!UPT UIADD3 URZ, URZ, URZ, URZ ;  /* 0x0000003f3f3ff290 */ /* 0x000ff4000fffe03f */
[----:B------:R-:W-:Y:S01]  /*55620*/  STL.64 [R1+0x370], R20 ;  /* 0x0003701401007387 */ /* 0x000fe20000100a00 */
[----:B------:R-:W-:Y:S01]  /*55630*/  STL.64 [R1+0x378], R22 ;  /* 0x0003781601007387 */ /* 0x000fe20000100a00 */
[C---:B--2---:R-:W-:Y:S02]  /*55640*/  HMMA.16816.F32 R24, R16.reuse, R24, R8 ;  /* 0x000000181018723c */ /* 0x044fe40000001808 */
[----:B------:R-:W2:Y:S01]  /*55650*/  LDL.LU.64 R10, [R1+0x34a0] ;  /* 0x0034a000010a7983 */ /* 0x000ea20000300a00 */
[----:B------:R-:W2:Y:S11]  /*55660*/  LDL.LU.64 R8, [R1+0x3498] ;  /* 0x0034980001087983 */ /* 0x000eb60000300a00 */
[----:B------:R-:W-:Y:S09]  /*55670*/  @!UPT UIADD3 URZ, URZ, URZ, URZ ;  /* 0x0000003f3f3ff290 */ /* 0x000ff2000fffe03f */
[----:B------:R0:W-:Y:S01]  /*55680*/  STL.64 [R1+0x400], R24 ;  /* 0x0004001801007387 */ /* 0x0001e20000100a00 */
[----:B------:R2:W-:Y:S03]  /*55690*/  STL.64 [R1+0x408], R26 ;  /* 0x0004081a01007387 */ /* 0x0005e60000100a00 */
[----:B0-----:R-:W2:Y:S02]  /*556a0*/  LDL.LU.64 R24, [R1+0x3490] ;  /* 0x0034900001187983 */ /* 0x001ea40000300a00 */
[C---:B--2---:R-:W-:Y:S02]  /*556b0*/  HMMA.16816.F32 R24, R16.reuse, R24, R8 ;  /* 0x000000181018723c */ /* 0x044fe40000001808 */
[----:B------:R-:W2:Y:S01]  /*556c0*/  LDL.LU.64 R10, [R1+0x3488] ;  /* 0x00348800010a7983 */ /* 0x000ea20000300a00 */
[----:B------:R-:W2:Y:S11]  /*556d0*/  LDL.LU.64 R8, [R1+0x3480] ;  /* 0x0034800001087983 */ /* 0x000eb60000300a00 */
[----:B------:R-:W-:Y:S09]  /*556e0*/  @!UPT UIADD3 URZ, URZ, URZ, URZ ;  /* 0x0000003f3f3ff290 */ /* 0x000ff2000fffe03f */
[----:B------:R0:W-:Y:S01]  /*556f0*/  STL.64 [R1+0x3f0], R24 ;  /* 0x0003f01801007387 */ /* 0x0001e20000100a00 */
[----:B------:R-:W-:Y:S03]  /*55700*/  STL.64 [R1+0x3f8], R26 ;  /* 0x0003f81a01007387 */ /* 0x000fe60000100a00 */
[----:B0-----:R-:W2:Y:S01]  /*55710*/  LDL.LU.64 R24, [R1+0x3478] ;  /* 0x0034780001187983 */ /* 0x001ea20000300a00 */
[----:B------:R-:W-:Y:S01]  /*55720*/  IMAD.MOV.U32 R21, RZ, RZ, R3 ;  /* 0x000000ffff157224 */ /* 0x000fe200078e0003 */
        /* <DEDUP_REMOVED lines=16> */
[----:B---3--:R-:W-:Y:S01]  /*55830*/  MOV R20, R6 ;  /* 0x0000000600147202 */ /* 0x008fe20000000f00 */
        /* <DEDUP_REMOVED lines=11> */
[----:B------:R-:W4:Y:S02]  /*558f0*/  LDL.LU.64 R8, [R1+0x3440] ;  /* 0x0034400001087983 */ /* 0x000f240000300a00 */
[----:B------:R-:W-:Y:S01]  /*55900*/  STL.64 [R1+0x33f8], R20 ;  /* 0x0033f81401007387 */ /* 0x000fe20000100a00 */
[C---:B----4-:R-:W-:Y:S11]  /*55910*/  HMMA.16816.F32 R12, R16.reuse, R8, R12 ;  /* 0x00000008100c723c */ /* 0x050ff6000000180c */
[----:B------:R-:W-:Y:S11]  /*55920*/  @!UPT UIADD3 URZ, URZ, URZ, URZ ;  /* 0x0000003f3f3ff290 */ /* 0x000ff6000fffe03f */
[----:B------:R-:W-:Y:S01]  /*55930*/  @!UPT UIADD3 URZ, URZ, URZ, URZ ;  /* 0x0000003f3f3ff290 */ /* 0x000fe2000fffe03f */
[----:B------:R0:W-:Y:S01]  /*55940*/  STL.64 [R1+0x3b0], R12 ;  /* 0x0003b00c01007387 */ /* 0x0001e20000100a00 */
[----:B------:R-:W-:Y:S03]  /*55950*/  STL.64 [R1+0x3b8], R14 ;  /* 0x0003b80e01007387 */ /* 0x000fe60000100a00 */
[----:B0-----:R-:W4:Y:S01]  /*55960*/  LDL.LU.64 R12, [R1+0x3438] ;  /* 0x00343800010c7983 */ /* 0x001f220000300a00 */
[----:B--2---:R-:W-:Y:S02]  /*55970*/  STL.64 [R1+0x33f0], R10 ;  /* 0x0033f00a01007387 */ /* 0x004fe40000100a00 */
[----:B------:R0:W-:Y:S02]  /*55980*/  STL.64 [R1+0x33e8], R8 ;  /* 0x0033e80801007387 */ /* 0x0001e40000100a00 */
[----:B0-----:R-:W4:Y:S01]  /*55990*/  LDL.LU R8, [R1+0x340] ;  /* 0x0003400001087983 */ /* 0x001f220000300800 */
[----:B------:R-:W4:Y:S02]  /*559a0*/  LDL.LU R9, [R1+0x344] ;  /* 0x0003440001097983 */ /* 0x000f240000300800 */
[----:B------:R-:W4:Y:S02]  /*559b0*/  LDL.LU R10, [R1+0x348] ;  /* 0x00034800010a7983 */ /* 0x000f240000300800 */
[----:B------:R-:W4:Y:S02]  /*559c0*/  LDL.LU R11, [R1+0x34c] ;  /* 0x00034c00010b7983 */ /* 0x000f240000300800 */
[C---:B----4-:R-:W-:Y:S11]  /*559d0*/  HMMA.16816.F32 R8, R16.reuse, R12, R8 ;  /* 0x0000000c1008723c */ /* 0x050ff60000001808 */
[----:B------:R-:W-:Y:S11]  /*559e0*/  @!UPT UIADD3 URZ, URZ, URZ, URZ ;  /* 0x0000003f3f3ff290 */ /* 0x000ff6000fffe03f */
[----:B------:R-:W-:Y:S01]  /*559f0*/  @!UPT UIADD3 URZ, URZ, URZ, URZ ;  /* 0x0000003f3f3ff290 */ /* 0x000fe2000fffe03f */
[----:B------:R0:W-:Y:S01]  /*55a00*/  STL.64 [R1+0x3a0], R8 ;  /* 0x0003a00801007387 */ /* 0x0001e20000100a00 */
[----:B------:R1:W-:Y:S02]  /*55a10*/  STL.64 [R1+0x3a8], R10 ;  /* 0x0003a80a01007387 */ /* 0x0003e40000100a00 */
[----:B------:R-:W2:Y:S01]  /*55a20*/  LDL.LU.64 R14, [R1+0x3430] ;  /* 0x00343000010e7983 */ /* 0x000ea20000300a00 */
[----:B0-----:R-:W-:Y:S01]  /*55a30*/  MOV R9, R13 ;  /* 0x0000000d00097202 */ /* 0x001fe20000000f00 */
[----:B-1----:R-:W-:Y:S02]  /*55a40*/  IMAD.MOV.U32 R10, RZ, RZ, R12 ;  /* 0x000000ffff0a7224 */ /* 0x002fe400078e000c */
[----:B------:R-:W2:Y:S03]  /*55a50*/  LDL.LU.64 R12, [R1+0x3428] ;  /* 0x00342800010c7983 */ /* 0x000ea60000300a00 */
[----:B------:R-:W-:Y:S02]  /*55a60*/  STL [R1+0x341c], R10 ;  /* 0x00341c0a01007387 */ /* 0x000fe40000100800 */
[----:B------:R3:W-:Y:S02]  /*55a70*/  STL [R1+0x3418], R9 ;  /* 0x0034180901007387 */ /* 0x0007e40000100800 */
[----:B------:R-:W2:Y:S01]  /*55a80*/  LDL.64 R20, [R1+0x40] ;  /* 0x0000400001147983 */ /* 0x000ea20000100a00 */
[----:B---3--:R-:W-:Y:S01]  /*55a90*/  HMMA.16816.F32 R8, R16, R4, R24 ;  /* 0x000000041008723c */ /* 0x008fe20000001818 */
[----:B------:R-:W3:Y:S11]  /*55aa0*/  LDL.LU R24, [R1+0x300] ;  /* 0x0003000001187983 */ /* 0x000ef60000300800 */
[----:B------:R-:W-:Y:S11]  /*55ab0*/  @!UPT UIADD3 URZ, URZ, URZ, URZ ;  /* 0x0000003f3f3ff290 */ /* 0x000ff6000fffe03f */
[----:B------:R0:W-:Y:S01]  /*55ac0*/  STL.64 [R1+0x360], R8 ;  /* 0x0003600801007387 */ /* 0x0001e20000100a00 */
[----:B------:R1:W-:Y:S02]  /*55ad0*/  STL.64 [R1+0x368], R10 ;  /* 0x0003680a01007387 */ /* 0x0003e40000100a00 */
[----:B------:R-:W3:Y:S02]  /*55ae0*/  LDL.LU R25, [R1+0x304] ;  /* 0x0003040001197983 */ /* 0x000ee40000300800 */
[----:B------:R-:W4:Y:S01]  /*55af0*/  LDL.LU R26, [R1+0x308] ;  /* 0x00030800011a7983 */ /* 0x000f220000300800 */
[----:B------:R-:W4:Y:S04]  /*55b00*/  LDL.LU R27, [R1+0x30c] ;  /* 0x00030c00011b7983 */ /* 0x000f280000300800 */
[----:B0-----:R-:W2:Y:S01]  /*55b10*/  LDL.LU R8, [R1+0x310] ;  /* 0x0003100001087983 */ /* 0x001ea20000300800 */
[----:B------:R-:W2:Y:S02]  /*55b20*/  LDL.LU R9, [R1+0x314] ;  /* 0x0003140001097983 */ /* 0x000ea40000300800 */
[----:B-1----:R-:W2:Y:S02]  /*55b30*/  LDL.LU R10, [R1+0x318] ;  /* 0x00031800010a7983 */ /* 0x002ea40000300800 */
[----:B------:R-:W2:Y:S01]  /*55b40*/  LDL.LU R11, [R1+0x31c] ;  /* 0x00031c00010b7983 */ /* 0x000ea20000300800 */
[----:B----4-:R-:W-:Y:S01]  /*55b50*/  STL.64 [R1+0x3410], R26 ;  /* 0x0034101a01007387 */ /* 0x010fe20000100a00 */
[----:B---3--:R0:W-:Y:S03]  /*55b60*/  STL.64 [R1+0x3408], R24 ;  /* 0x0034081801007387 */ /* 0x0081e60000100a00 */
[----:B0-----:R-:W3:Y:S01]  /*55b70*/  LDL.64 R24, [R1+0x20] ;  /* 0x0000200001187983 */ /* 0x001ee20000100a00 */
[----:B------:R0:W-:Y:S03]  /*55b80*/  STL.64 [R1+0x33c8], R4 ;  /* 0x0033c80401007387 */ /* 0x0001e60000100a00 */
[----:B0-----:R-:W2:Y:S01]  /*55b90*/  LDL.LU R4, [R1+0x320] ;  /* 0x0003200001047983 */ /* 0x001ea20000300800 */
[----:B------:R-:W2:Y:S02]  /*55ba0*/  LDL.LU R5, [R1+0x324] ;  /* 0x0003240001057983 */ /* 0x000ea40000300800 */
[----:B------:R-:W2:Y:S02]  /*55bb0*/  LDL.LU R6, [R1+0x328] ;  /* 0x0003280001067983 */ /* 0x000ea40000300800 */
[----:B------:R-:W2:Y:S01]  /*55bc0*/  LDL.LU R7, [R1+0x32c] ;  /* 0x00032c0001077983 */ /* 0x000ea20000300800 */
[----:B------:R-:W4:Y:S01]  /*55bd0*/  LDL.LU R16, [R1+0x4c0] ;  /* 0x0004c00001107983 */ /* 0x000f220000300800 */
[----:B------:R-:W4:Y:S02]  /*55be0*/  LDL.LU R17, [R1+0x4c4] ;  /* 0x0004c40001117983 */ /* 0x000f240000300800 */
[----:B------:R-:W2:Y:S01]  /*55bf0*/  LDL.LU R18, [R1+0x4c8] ;  /* 0x0004c80001127983 */ /* 0x000ea20000300800 */
[----:B------:R-:W-:-:S02]  /*55c00*/  MOV R19, R0 ;  /* 0x0000000000137202 */ /* 0x000fc40000000f00 */
[----:B------:R-:W3:Y:S04]  /*55c10*/  LDL.LU R0, [R1+0x3424] ;  /* 0x0034240001007983 */ /* 0x000ee80000300800 */
[----:B--2---:R-:W-:Y:S01]  /*55c20*/  STL.64 [R1+0x3350], R18 ;  /* 0x0033501201007387 */ /* 0x004fe20000100a00 */
[----:B----4-:R0:W-:Y:S03]  /*55c30*/  STL.64 [R1+0x3348], R16 ;  /* 0x0033481001007387 */ /* 0x0101e60000100a00 */
[----:B0-----:R-:W2:Y:S01]  /*55c40*/  LDL.LU R16, [R1+0x4a0] ;  /* 0x0004a00001107983 */ /* 0x001ea20000300800 */
[----:B------:R-:W2:Y:S02]  /*55c50*/  LDL.LU R17, [R1+0x4a4] ;  /* 0x0004a40001117983 */ /* 0x000ea40000300800 */
[----:B------:R-:W4:Y:S02]  /*55c60*/  LDL.LU R18, [R1+0x4a8] ;  /* 0x0004a80001127983 */ /* 0x000f240000300800 */
[----:B------:R-:W4:Y:S01]  /*55c70*/  LDL.LU R19, [R1+0x4ac] ;  /* 0x0004ac0001137983 */ /* 0x000f220000300800 */
[C---:B------:R-:W-:Y:S08]  /*55c80*/  HMMA.16816.F32 R4, R12.reuse, R20, R4 ;  /* 0x000000140c04723c */ /* 0x040ff00000001804 */
[----:B---3--:R-:W-:Y:S01]  /*55c90*/  HMMA.16816.F32 R8, R12, R24, R8 ;  /* 0x000000180c08723c */ /* 0x008fe20000001808 */
[----:B----4-:R-:W-:Y:S01]  /*55ca0*/  STL.64 [R1+0x3360], R18 ;  /* 0x0033601201007387 */ /* 0x010fe20000100a00 */
[----:B--2---:R0:W-:Y:S03]  /*55cb0*/  STL.64 [R1+0x3358], R16 ;  /* 0x0033581001007387 */ /* 0x0041e60000100a00 */
[----:B0-----:R-:W2:Y:S01]  /*55cc0*/  LDL.LU R16, [R1+0x230] ;  /* 0x0002300001107983 */ /* 0x001ea20000300800 */
[----:B------:R-:W2:Y:S02]  /*55cd0*/  LDL.LU R17, [R1+0x234] ;  /* 0x0002340001117983 */ /* 0x000ea40000300800 */
[----:B------:R-:W3:Y:S02]  /*55ce0*/  LDL.LU R18, [R1+0x238] ;  /* 0x0002380001127983 */ /* 0x000ee40000300800 */
[----:B------:R-:W-:-:S02]  /*55cf0*/  IMAD.MOV.U32 R19, RZ, RZ, R0 ;  /* 0x000000ffff137224 */ /* 0x000fc400078e0000 */
[----:B------:R-:W4:Y:S04]  /*55d00*/  LDL.LU R0, [R1+0x3420] ;  /* 0x0034200001007983 */ /* 0x000f280000300800 */
[----:B---3--:R-:W-:Y:S01]  /*55d10*/  STL.64 [R1+0x3370], R18 ;  /* 0x0033701201007387 */ /* 0x008fe20000100a00 */
[----:B--2---:R0:W-:Y:S02]  /*55d20*/  STL.64 [R1+0x3368], R16 ;  /* 0x0033681001007387 */ /* 0x0041e40000100a00 */
[----:B------:R-:W-:Y:S02]  /*55d30*/  STL.64 [R1+0x350], R4 ;  /* 0x0003500401007387 */ /* 0x000fe40000100a00 */
[----:B------:R1:W-:Y:S01]  /*55d40*/  STL.64 [R1+0x358], R6 ;  /* 0x0003580601007387 */ /* 0x0003e20000100a00 */
[----:B----4-:R-:W-:-:S02]  /*55d50*/  MOV R23, R0 ;  /* 0x0000000000177202 */ /* 0x010fc40000000f00 */
[----:B0-----:R-:W-:Y:S01]  /*55d60*/  MOV R17, R3 ;  /* 0x0000000300117202 */ /* 0x001fe20000000f00 */
[----:B------:R-:W-:Y:S02]  /*55d70*/  MOV R3, R21 ;  /* 0x0000001500037202 */ /* 0x000fe40000000f00 */
[----:B-1----:R-:W-:Y:S01]  /*55d80*/  IMAD.MOV.U32 R6, RZ, RZ, R20 ;  /* 0x000000ffff067224 */ /* 0x002fe200078e0014 */
[----:B------:R-:W-:Y:S01]  /*55d90*/  MOV R16, R22 ;  /* 0x0000001600107202 */ /* 0x000fe20000000f00 */
[----:B------:R-:W2:Y:S01]  /*55da0*/  LDL.LU R20, [R1+0x2f0] ;  /* 0x0002f00001147983 */ /* 0x000ea20000300800 */
[----:B------:R-:W2:Y:S02]  /*55db0*/  LDL.LU R21, [R1+0x2f4] ;  /* 0x0002f40001157983 */ /* 0x000ea40000300800 */
[----:B------:R-:W2:Y:S02]  /*55dc0*/  LDL.LU R22, [R1+0x2f8] ;  /* 0x0002f80001167983 */ /* 0x000ea40000300800 */
[----:B------:R-:W3:Y:S01]  /*55dd0*/  LDL R0, [R1+0x1558] ;  /* 0x0015580001007983 */ /* 0x000ee20000100800 */
[----:B------:R-:W-:Y:S01]  /*55de0*/  STL.64 [R1+0x340], R8 ;  /* 0x0003400801007387 */ /* 0x000fe20000100a00 */
[----:B------:R0:W-:Y:S01]  /*55df0*/  STL.64 [R1+0x348], R10 ;  /* 0x0003480a01007387 */ /* 0x0001e20000100a00 */
[----:B------:R-:W-:-:S02]  /*55e00*/  MOV R7, R25 ;  /* 0x0000001900077202 */ /* 0x000fc40000000f00 */
[----:B0-----:R-:W4:Y:S01]  /*55e10*/  LDL.LU R10, [R1+0x341c] ;  /* 0x00341c00010a7983 */ /* 0x001f220000300800 */
[----:B------:R-:W2:Y:S02]  /*55e20*/  LDL.LU R9, [R1+0x3418] ;  /* 0x0034180001097983 */ /* 0x000ea40000300800 */
[----:B------:R-:W-:Y:S02]  /*55e30*/  IMAD.MOV.U32 R8, RZ, RZ, R24 ;  /* 0x000000ffff087224 */ /* 0x000fe400078e0018 */
[----:B------:R-:W2:Y:S01]  /*55e40*/  LDL.LU.64 R26, [R1+0x3410] ;  /* 0x00341000011a7983 */ /* 0x000ea20000300a00 */
[----:B------:R-:W2:Y:S02]  /*55e50*/  LDL.LU.64 R24, [R1+0x3408] ;  /* 0x0034080001187983 */ /* 0x000ea40000300a00 */
[----:B--2---:R-:W-:Y:S01]  /*55e60*/  HMMA.16816.F32 R24, R12, R16, R24 ;  /* 0x000000100c18723c */ /* 0x004fe20000001818 */
[----:B----4-:R-:W-:Y:S01]  /*55e70*/  MOV R4, R10 ;  /* 0x0000000a00047202 */ /* 0x010fe20000000f00 */
[----:B------:R-:W-:Y:S11]  /*55e80*/  IMAD.MOV.U32 R5, RZ, RZ, R9 ;  /* 0x000000ffff057224 */ /* 0x000ff600078e0009 */
[----:B------:R-:W-:Y:S10]  /*55e90*/  @!UPT UIADD3 URZ, URZ, URZ, URZ ;  /* 0x0000003f3f3ff290 */ /* 0x000ff4000fffe03f */
[----:B------:R0:W-:Y:S01]  /*55ea0*/  STL.64 [R1+0x330], R24 ;  /* 0x0003301801007387 */ /* 0x0001e20000100a00 */
[----:B------:R-:W-:Y:S03]  /*55eb0*/  STL.64 [R1+0x338], R26 ;  /* 0x0003381a01007387 */ /* 0x000fe60000100a00 */
[----:B0-----:R-:W2:Y:S01]  /*55ec0*/  LDL.LU.64 R24, [R1+0x3400] ;  /* 0x0034000001187983 */ /* 0x001ea20000300a00 */
[----:B------:R-:W-:Y:S02]  /*55ed0*/  STL.64 [R1+0x33e0], R4 ;  /* 0x0033e00401007387 */ /* 0x000fe40000100a00 */
[----:B------:R0:W-:Y:S02]  /*55ee0*/  STL.64 [R1+0x3380], R16 ;  /* 0x0033801001007387 */ /* 0x0001e40000100a00 */
[----:B0-----:R-:W-:Y:S02]  /*55ef0*/  MOV R16, R8 ;  /* 0x0000000800107202 */ /* 0x001fe40000000f00 */
[----:B------:R-:W-:-:S05]  /*55f00*/  MOV R17, R7 ;  /* 0x0000000700117202 */ /* 0x000fca0000000f00 */
[----:B------:R0:W-:Y:S01]  /*55f10*/  STL.64 [R1+0x3398], R16 ;  /* 0x0033981001007387 */ /* 0x0001e20000100a00 */
[----:B------:R-:W4:Y:S02]  /*55f20*/  LDL.LU R8, [R1+0x2a0] ;  /* 0x0002a00001087983 */ /* 0x000f240000300800 */
[----:B------:R-:W4:Y:S02]  /*55f30*/  LDL.LU R9, [R1+0x2a4] ;  /* 0x0002a40001097983 */ /* 0x000f240000300800 */
[----:B------:R-:W4:Y:S01]  /*55f40*/  LDL.LU R10, [R1+0x2a8] ;  /* 0x0002a800010a7983 */ /* 0x000f220000300800 */
[----:B------:R-:W4:Y:S01]  /*55f50*/  LDL.LU R11, [R1+0x2ac] ;  /* 0x0002ac00010b7983 */ /* 0x000f220000300800 */
[----:B------:R-:W3:Y:S02]  /*55f60*/  LDL.LU R4, [R1+0x290] ;  /* 0x0002900001047983 */ /* 0x000ee40000300800 */
[----:B------:R-:W3:Y:S02]  /*55f70*/  LDL.LU R5, [R1+0x294] ;  /* 0x0002940001057983 */ /* 0x000ee40000300800 */
[----:B0-----:R-:W-:Y:S01]  /*55f80*/  IMAD.MOV.U32 R16, RZ, RZ, R6 ;  /* 0x000000ffff107224 */ /* 0x001fe200078e0006 */
[----:B------:R-:W-:Y:S01]  /*55f90*/  MOV R17, R3 ;  /* 0x0000000300117202 */ /* 0x000fe20000000f00 */
[----:B------:R-:W3:Y:S01]  /*55fa0*/  LDL.LU R6, [R1+0x298] ;  /* 0x0002980001067983 */ /* 0x000ee20000300800 */
[----:B------:R-:W3:Y:S03]  /*55fb0*/  LDL.LU R7, [R1+0x29c] ;  /* 0x00029c0001077983 */ /* 0x000ee60000300800 */
[----:B------:R0:W-:Y:S04]  /*55fc0*/  STL.64 [R1+0x33c0], R16 ;  /* 0x0033c01001007387 */ /* 0x0001e80000100a00 */
[----:B0-----:R-:W3:Y:S01]  /*55fd0*/  LDL.LU R16, [R1+0x270] ;  /* 0x0002700001107983 */ /* 0x001ee20000300800 */
[----:B------:R-:W3:Y:S02]  /*55fe0*/  LDL.LU R17, [R1+0x274] ;  /* 0x0002740001117983 */ /* 0x000ee40000300800 */
[----:B------:R-:W3:Y:S02]  /*55ff0*/  LDL.LU R18, [R1+0x278] ;  /* 0x0002780001127983 */ /* 0x000ee40000300800 */
[----:B------:R-:W3:Y:S01]  /*56000*/  LDL.LU R19, [R1+0x27c] ;  /* 0x00027c0001137983 */ /* 0x000ee20000300800 */
[C---:B--2---:R-:W-:Y:S01]  /*56010*/  HMMA.16816.F32 R20, R12.reuse, R24, R20 ;  /* 0x000000180c14723c */ /* 0x044fe20000001814 */
[----:B---3--:R-:W-:Y:S01]  /*56020*/  STL.64 [R1+0x33d8], R18 ;  /* 0x0033d81201007387 */ /* 0x008fe20000100a00 */
[----:B------:R0:W-:Y:S03]  /*56030*/  STL.64 [R1+0x33d0], R16 ;  /* 0x0033d01001007387 */ /* 0x0001e60000100a00 */
[----:B0-----:R-:W2:Y:S01]  /*56040*/  LDL.LU R16, [R1+0x280] ;  /* 0x0002800001107983 */ /* 0x001ea20000300800 */
[----:B------:R-:W2:Y:S02]  /*56050*/  LDL.LU R17, [R1+0x284] ;  /* 0x0002840001117983 */ /* 0x000ea40000300800 */
[----:B------:R-:W2:Y:S02]  /*56060*/  LDL.LU R18, [R1+0x288] ;  /* 0x0002880001127983 */ /* 0x000ea40000300800 */
[----:B------:R-:W2:Y:S11]  /*56070*/  LDL.LU R19, [R1+0x28c] ;  /* 0x00028c0001137983 */ /* 0x000eb60000300800 */
[----:B------:R-:W-:Y:S02]  /*56080*/  @!UPT UIADD3 URZ, URZ, URZ, URZ ;  /* 0x0000003f3f3ff290 */ /* 0x000fe4000fffe03f */
[----:B------:R0:W-:Y:S01]  /*56090*/  STL.64 [R1+0x320], R20 ;  /* 0x0003201401007387 */ /* 0x0001e20000100a00 */
[----:B------:R-:W-:Y:S03]  /*560a0*/  STL.64 [R1+0x328], R22 ;  /* 0x0003281601007387 */ /* 0x000fe60000100a00 */
[----:B0-----:R-:W4:Y:S01]  /*560b0*/  LDL.LU.64 R20, [R1+0x33f8] ;  /* 0x0033f80001147983 */ /* 0x001f220000300a00 */
        /* <DEDUP_REMOVED lines=22> */
[----:B------:R-:W4:Y:S02]  /*56220*/  LDL.LU.64 R8, [R1+0x33e8] ;  /* 0x0033e80001087983 */ /* 0x000f240000300a00 */
        /* <DEDUP_REMOVED lines=10> */
[----:B------:R0:W-:Y:S01]  /*562d0*/  STL.64 [R1+0x2f0], R4 ;  /* 0x0002f00401007387 */ /* 0x0001e20000100a00 */
[----:B------:R1:W-:Y:S03]  /*562e0*/  STL.64 [R1+0x2f8], R6 ;  /* 0x0002f80601007387 */ /* 0x0003e60000100a00 */
[----:B0-----:R-:W4:Y:S02]  /*562f0*/  LDL.LU.64 R4, [R1+0x33c8] ;  /* 0x0033c80001047983 */ /* 0x001f240000300a00 */
[----:B----4-:R-:W-:Y:S02]  /*56300*/  HMMA.16816.F32 R12, R12, R4, R16 ;  /* 0x000000040c0c723c */ /* 0x010fe40000001810 */
[----:B------:R-:W2:Y:S01]  /*56310*/  LDL.LU.64 R16, [R1+0x33c0] ;  /* 0x0033c00001107983 */ /* 0x000ea20000300a00 */
[----:B-1----:R-:W2:Y:S02]  /*56320*/  LDL.LU.64 R6, [R1+0x33b8] ;  /* 0x0033b80001067983 */ /* 0x002ea40000300a00 */
[----:B------:R-:W2:Y:S11]  /*56330*/  LDL.LU.64 R4, [R1+0x33b0] ;  /* 0x0033b00001047983 */ /* 0x000eb60000300a00 */
[----:B------:R-:W-:Y:S07]  /*56340*/  @!UPT UIADD3 URZ, URZ, URZ, URZ ;  /* 0x0000003f3f3ff290 */ /* 0x000fee000fffe03f */
[----:B------:R0:W-:Y:S01]  /*56350*/  STL.64 [R1+0x2a0], R12 ;  /* 0x0002a00c01007387 */ /* 0x0001e20000100a00 */
[----:B------:R-:W-:Y:S03]  /*56360*/  STL.64 [R1+0x2a8], R14 ;  /* 0x0002a80e01007387 */ /* 0x000fe60000100a00 */
[----:B0-----:R-:W4:Y:S01]  /*56370*/  LDL.LU.64 R12, [R1+0x60] ;  /* 0x00006000010c7983 */ /* 0x001f220000300a00 */
[C---:B--2---:R-:W-:Y:S03]  /*56380*/  HMMA.16816.F32 R16, R4.reuse, R16, R24 ;  /* 0x000000100410723c */ /* 0x044fe60000001818 */
[----:B------:R-:W2:Y:S01]  /*56390*/  LDL.LU.64 R26, [R1+0x33a8] ;  /* 0x0033a800011a7983 */ /* 0x000ea20000300a00 */
[----:B------:R-:W2:Y:S11]  /*563a0*/  LDL.LU.64 R24, [R1+0x33a0] ;  /* 0x0033a00001187983 */ /* 0x000eb60000300a00 */
[----:B------:R-:W-:Y:S08]  /*563b0*/  @!UPT UIADD3 URZ, URZ, URZ, URZ ;  /* 0x0000003f3f3ff290 */ /* 0x000ff0000fffe03f */
        /* <DEDUP_REMOVED lines=22> */
[----:B------:R-:W-:Y:S02]  /*56520*/  STL.64 [R1+0x268], R26 ;  /* 0x0002681a01007387 */ /* 0x000fe40000100a00 */
[----:B------:R-:W0:Y:S02]  /*56530*/  LDSM.16.M88.4 R24, [R2+0x26000] ;  /* 0x026000000218783b */ /* 0x000e240000000200 */
[----:B0-----:R-:W-:Y:S02]  /*56540*/  STL.64 [R1+0x3330], R26 ;  /* 0x0033301a01007387 */ /* 0x001fe40000100a00 */
[----:B------:R0:W-:Y:S02]  /*56550*/  STL.64 [R1+0x3328], R24 ;  /* 0x0033281801007387 */ /* 0x0001e40000100a00 */
[----:B0-----:R-:W4:Y:S01]  /*56560*/  LDL.LU R24, [R1+0x4f0] ;  /* 0x0004f00001187983 */ /* 0x001f220000300800 */
[----:B------:R-:W4:Y:S02]  /*56570*/  LDL.LU R25, [R1+0x4f4] ;  /* 0x0004f40001197983 */ /* 0x000f240000300800 */
[----:B------:R-:W4:Y:S02]  /*56580*/  LDL.LU R26, [R1+0x4f8] ;  /* 0x0004f800011a7983 */ /* 0x000f240000300800 */
[----:B------:R-:W4:Y:S01]  /*56590*/  LDL.LU R27, [R1+0x4fc] ;  /* 0x0004fc00011b7983 */ /* 0x000f220000300800 */
[C---:B--2---:R-:W-:Y:S01]  /*565a0*/  HMMA.16816.F32 R20, R4.reuse, R20, R16 ;  /* 0x000000140414723c */ /* 0x044fe20000001810 */
[----:B------:R-:W2:Y:S01]  /*565b0*/  LDL.LU.64 R18, [R1+0x3350] ;  /* 0x0033500001127983 */ /* 0x000ea20000300a00 */
[----:B------:R-:W2:Y:S11]  /*565c0*/  LDL.LU.64 R16, [R1+0x3348] ;  /* 0x0033480001107983 */ /* 0x000eb60000300a00 */
[----:B------:R-:W-:Y:S10]  /*565d0*/  @!UPT UIADD3 URZ, URZ, URZ, URZ ;  /* 0x0000003f3f3ff290 */ /* 0x000ff4000fffe03f */
[----:B------:R-:W-:Y:S01]  /*565e0*/  STL.64 [R1+0x250], R20 ;  /* 0x0002501401007387 */ /* 0x000fe20000100a00 */
[----:B------:R-:W-:Y:S02]  /*565f0*/  STL.64 [R1+0x258], R22 ;  /* 0x0002581601007387 */ /* 0x000fe40000100a00 */
[----:B------:R0:W1:Y:S02]  /*56600*/  LDSM.16.M88.4 R20, [R2+0x27000] ;  /* 0x027000000214783b */ /* 0x0000640000000200 */
[----:B0-----:R-:W4:Y:S04]  /*56610*/  LDL.LU R2, [R1+0x3340] ;  /* 0x0033400001027983 */ /* 0x001f280000300800 */
[----:B-1----:R-:W-:Y:S01]  /*56620*/  STL [R1+0x32b0], R20 ;  /* 0x0032b01401007387 */ /* 0x002fe20000100800 */
[----:B------:R-:W-:Y:S02]  /*56630*/  STL [R1+0x329c], R21 ;  /* 0x00329c1501007387 */ /* 0x000fe40000100800 */
[----:B------:R-:W-:Y:S02]  /*56640*/  STL [R1+0x3298], R22 ;  /* 0x0032981601007387 */ /* 0x000fe40000100800 */
[----:B------:R-:W-:Y:S01]  /*56650*/  STL [R1+0x3294], R23 ;  /* 0x0032941701007387 */ /* 0x000fe20000100800 */
[----:B---3--:R-:W-:Y:S01]  /*56660*/  STL.64 [R1+0x32c8], R10 ;  /* 0x0032c80a01007387 */ /* 0x008fe20000100a00 */
[----:B------:R4:W-:Y:S01]  /*56670*/  STL.64 [R1+0x32c0], R8 ;  /* 0x0032c00801007387 */ /* 0x0009e20000100a00 */
[C---:B--2---:R-:W-:Y:S08]  /*56680*/  HMMA.16816.F32 R16, R4.reuse, R8, R16 ;  /* 0x000000080410723c */ /* 0x044ff00000001810 */
[----:B----4-:R-:W-:Y:S11]  /*56690*/  HMMA.16816.F32 R8, R4, R12, R24 ;  /* 0x0000000c0408723c */ /* 0x010ff60000001818 */
[----:B------:R-:W-:Y:S04]  /*566a0*/  @!UPT UIADD3 URZ, URZ, URZ, URZ ;  /* 0x0000003f3f3ff290 */ /* 0x000fe8000fffe03f */
[----:B------:R-:W-:Y:S01]  /*566b0*/  STL.64 [R1+0x240], R16 ;  /* 0x0002401001007387 */ /* 0x000fe20000100a00 */
[----:B------:R-:W-:Y:S02]  /*566c0*/  STL.64 [R1+0x248], R18 ;  /* 0x0002481201007387 */ /* 0x000fe40000100a00 */
[----:B------:R-:W0:Y:S02]  /*566d0*/  LDSM.16.M88.4 R16, [R0+0x20000] ;  /* 0x020000000010783b */ /* 0x000e240000000200 */
[----:B0-----:R-:W-:Y:S02]  /*566e0*/  STL.64 [R1+0x3200], R18 ;  /* 0x0032001201007387 */ /* 0x001fe40000100a00 */
[----:B------:R0:W-:Y:S02]  /*566f0*/  STL.64 [R1+0x31f8], R16 ;  /* 0x0031f81001007387 */ /* 0x0001e40000100a00 */
[----:B------:R-:W-:Y:S02]  /*56700*/  STL.64 [R1+0x230], R8 ;  /* 0x0002300801007387 */ /* 0x000fe40000100a00 */
[----:B------:R-:W-:Y:S01]  /*56710*/  STL.64 [R1+0x238], R10 ;  /* 0x0002380a01007387 */ /* 0x000fe20000100a00 */
        /* <DEDUP_REMOVED lines=12> */
[----:B0-----:R-:W2:Y:S04]  /*567e0*/  LDL.LU.64 R16, [R1] ;  /* 0x0000000001107983 */ /* 0x001ea80000300a00 */
[----:B--2---:R0:W-:Y:S04]  /*567f0*/  STL.64 [R1+0x32f8], R16 ;  /* 0x0032f81001007387 */ /* 0x0041e80000100a00 */
[----:B0-----:R-:W2:Y:S01]  /*56800*/  LDL.LU R16, [R1+0x5a0] ;  /* 0x0005a00001107983 */ /* 0x001ea20000300800 */
[----:B------:R-:W2:Y:S02]  /*56810*/  LDL.LU R17, [R1+0x5a4] ;  /* 0x0005a40001117983 */ /* 0x000ea40000300800 */
[----:B------:R-:W3:Y:S02]  /*56820*/  LDL.LU R18, [R1+0x5a8] ;  /* 0x0005a80001127983 */ /* 0x000ee40000300800 */
[----:B------:R-:W3:Y:S01]  /*56830*/  LDL.LU R19, [R1+0x5ac] ;  /* 0x0005ac0001137983 */ /* 0x000ee20000300800 */
[----:B------:R-:W4:Y:S01]  /*56840*/  LDL.LU.64 R24, [R1+0x70] ;  /* 0x0000700001187983 */ /* 0x000f220000300a00 */
[----:B------:R-:W2:Y:S03]  /*56850*/  LDL.LU.64 R20, [R1+0x40] ;  /* 0x0000400001147983 */ /* 0x000ea60000300a00 */
[----:B--2---:R0:W-:Y:S04]  /*56860*/  STL.64 [R1+0x3338], R20 ;  /* 0x0033381401007387 */ /* 0x0041e80000100a00 */
[----:B0-----:R-:W4:Y:S01]  /*56870*/  LDL.LU R20, [R1+0x4e0] ;  /* 0x0004e00001147983 */ /* 0x001f220000300800 */
[----:B------:R-:W4:Y:S02]  /*56880*/  LDL.LU R21, [R1+0x4e4] ;  /* 0x0004e40001157983 */ /* 0x000f240000300800 */
[----:B------:R-:W4:Y:S02]  /*56890*/  LDL.LU R22, [R1+0x4e8] ;  /* 0x0004e80001167983 */ /* 0x000f240000300800 */
[----:B------:R-:W4:Y:S01]  /*568a0*/  LDL.LU R23, [R1+0x4ec] ;  /* 0x0004ec0001177983 */ /* 0x000f220000300800 */
[----:B---3--:R-:W-:Y:S01]  /*568b0*/  STL.64 [R1+0x3308], R18 ;  /* 0x0033081201007387 */ /* 0x008fe20000100a00 */
[----:B------:R0:W-:Y:S03]  /*568c0*/  STL.64 [R1+0x3300], R16 ;  /* 0x0033001001007387 */ /* 0x0001e60000100a00 */
[----:B0-----:R-:W2:Y:S04]  /*568d0*/  LDL.LU.64 R16, [R1+0x20] ;  /* 0x0000200001107983 */ /* 0x001ea80000300a00 */
[----:B--2---:R0:W-:Y:S04]  /*568e0*/  STL.64 [R1+0x3320], R16 ;  /* 0x0033201001007387 */ /* 0x0041e80000100a00 */
[----:B0-----:R-:W2:Y:S01]  /*568f0*/  LDL.LU R16, [R1+0x5c0] ;  /* 0x0005c00001107983 */ /* 0x001ea20000300800 */
[----:B------:R-:W2:Y:S02]  /*56900*/  LDL.LU R17, [R1+0x5c4] ;  /* 0x0005c40001117983 */ /* 0x000ea40000300800 */
[----:B------:R-:W2:Y:S02]  /*56910*/  LDL.LU R18, [R1+0x5c8] ;  /* 0x0005c80001127983 */ /* 0x000ea40000300800 */
[----:B------:R-:W2:Y:S01]  /*56920*/  LDL.LU R19, [R1+0x5cc] ;  /* 0x0005cc0001137983 */ /* 0x000ea20000300800 */
[----:B------:R-:W3:Y:S01]  /*56930*/  LDL.LU.64 R8, [R1+0x30] ;  /* 0x0000300001087983 */ /* 0x000ee20000300a00 */
[----:B------:R-:W-:Y:S01]  /*56940*/  MOV R26, R12 ;  /* 0x0000000c001a7202 */ /* 0x000fe20000000f00 */
[----:B------:R-:W-:-:S02]  /*56950*/  IMAD.MOV.U32 R3, RZ, RZ, R13 ;  /* 0x000000ffff037224 */ /* 0x000fc400078e000d */
[----:B------:R-:W0:Y:S04]  /*56960*/  LDSM.16.M88.4 R12, [R0+0x21000] ;  /* 0x02100000000c783b */ /* 0x000e280000000200 */
[----:B---3--:R1:W-:Y:S04]  /*56970*/  STL.64 [R1+0x32f0], R8 ;  /* 0x0032f00801007387 */ /* 0x0083e80000100a00 */
[----:B-1----:R-:W3:Y:S01]  /*56980*/  LDL.LU R8, [R1+0x590] ;  /* 0x0005900001087983 */ /* 0x002ee20000300800 */
[----:B------:R-:W3:Y:S02]  /*56990*/  LDL.LU R9, [R1+0x594] ;  /* 0x0005940001097983 */ /* 0x000ee40000300800 */
[----:B------:R-:W2:Y:S02]  /*569a0*/  LDL.LU R10, [R1+0x598] ;  /* 0x00059800010a7983 */ /* 0x000ea40000300800 */
[----:B------:R-:W2:Y:S01]  /*569b0*/  LDL.LU R11, [R1+0x59c] ;  /* 0x00059c00010b7983 */ /* 0x000ea20000300800 */
[----:B----4-:R-:W-:Y:S01]  /*569c0*/  HMMA.16816.F32 R4, R4, R24, R20 ;  /* 0x000000180404723c */ /* 0x010fe20000001814 */
[----:B--2---:R-:W-:Y:S01]  /*569d0*/  STL.64 [R1+0x3318], R10 ;  /* 0x0033180a01007387 */ /* 0x004fe20000100a00 */
[----:B---3--:R1:W-:Y:S03]  /*569e0*/  STL.64 [R1+0x3310], R8 ;  /* 0x0033100801007387 */ /* 0x0083e60000100a00 */
[----:B-1----:R-:W2:Y:S01]  /*569f0*/  LDL.LU R8, [R1+0x5b0] ;  /* 0x0005b00001087983 */ /* 0x002ea20000300800 */
[----:B------:R-:W2:Y:S02]  /*56a00*/  LDL.LU R9, [R1+0x5b4] ;  /* 0x0005b40001097983 */ /* 0x000ea40000300800 */
[----:B------:R-:W2:Y:S02]  /*56a10*/  LDL.LU R10, [R1+0x5b8] ;  /* 0x0005b800010a7983 */ /* 0x000ea40000300800 */
[----:B------:R-:W2:Y:S01]  /*56a20*/  LDL.LU R11, [R1+0x5bc] ;  /* 0x0005bc00010b7983 */ /* 0x000ea20000300800 */
[----:B0-----:R-:W-:Y:S01]  /*56a30*/  STL.64 [R1+0x3190], R14 ;  /* 0x0031900e01007387 */ /* 0x001fe20000100a00 */
[----:B------:R0:W-:Y:S02]  /*56a40*/  STL.64 [R1+0x3188], R12 ;  /* 0x0031880c01007387 */ /* 0x0001e40000100a00 */
[----:B0-----:R-:W-:-:S02]  /*56a50*/  MOV R12, R26 ;  /* 0x0000001a000c7202 */ /* 0x001fc40000000f00 */
[----:B------:R-:W-:-:S03]  /*56a60*/  MOV R13, R3 ;  /* 0x00000003000d7202 */ /* 0x000fc60000000f00 */
[----:B------:R0:W-:Y:S02]  /*56a70*/  STL [R1+0x32b8], R12 ;  /* 0x0032b80c01007387 */ /* 0x0001e40000100800 */
[----:B------:R-:W-:Y:S02]  /*56a80*/  STL [R1+0x32bc], R13 ;  /* 0x0032bc0d01007387 */ /* 0x000fe40000100800 */
[----:B------:R-:W3:Y:S02]  /*56a90*/  LDL R14, [R1+0x68] ;  /* 0x00006800010e7983 */ /* 0x000ee40000100800 */
[----:B------:R-:W3:Y:S01]  /*56aa0*/  LDL R15, [R1+0x6c] ;  /* 0x00006c00010f7983 */ /* 0x000ee20000100800 */
[----:B------:R-:W4:Y:S01]  /*56ab0*/  LDL.LU.64 R20, [R1+0x3338] ;  /* 0x0033380001147983 */ /* 0x000f220000300a00 */
[----:B------:R-:W-:Y:S02]  /*56ac0*/  STL.64 [R1+0x180], R4 ;  /* 0x0001800401007387 */ /* 0x000fe40000100a00 */
[----:B------:R-:W-:Y:S02]  /*56ad0*/  STL.64 [R1+0x188], R6 ;  /* 0x0001880601007387 */ /* 0x000fe40000100a00 */
[----:B------:R-:W1:Y:S01]  /*56ae0*/  LDSM.16.M88.4 R4, [R0+0x22000] ;  /* 0x022000000004783b */ /* 0x000e620000000200 */
[----:B0-----:R-:W-:Y:S01]  /*56af0*/  IMAD.MOV.U32 R12, RZ, RZ, R24 ;  /* 0x000000ffff0c7224 */ /* 0x001fe200078e0018 */
[----:B------:R-:W-:-:S02]  /*56b00*/  MOV R3, R25 ;  /* 0x0000001900037202 */ /* 0x000fc40000000f00 */
[----:B------:R-:W4:Y:S01]  /*56b10*/  LDL.LU.64 R26, [R1+0x3330] ;  /* 0x00333000011a7983 */ /* 0x000f220000300a00 */
[----:B------:R-:W4:Y:S03]  /*56b20*/  LDL.LU.64 R24, [R1+0x3328] ;  /* 0x0033280001187983 */ /* 0x000f260000300a00 */
[----:B-1----:R0:W-:Y:S01]  /*56b30*/  STL.64 [R1+0x3128], R6 ;  /* 0x0031280601007387 */ /* 0x0021e20000100a00 */
[----:B------:R1:W-:Y:S03]  /*56b40*/  STL.64 [R1+0x3120], R4 ;  /* 0x0031200401007387 */ /* 0x0003e60000100a00 */
[----:B0-----:R-:W2:Y:S01]  /*56b50*/  LDL R6, [R1+0x78] ;  /* 0x0000780001067983 */ /* 0x001ea20000100800 */
[----:B------:R-:W-:Y:S02]  /*56b60*/  MOV R7, R2 ;  /* 0x0000000200077202 */ /* 0x000fe40000000f00 */
[----:B-1----:R-:W-:Y:S01]  /*56b70*/  MOV R4, R12 ;  /* 0x0000000c00047202 */ /* 0x002fe20000000f00 */
[----:B------:R-:W-:Y:S01]  /*56b80*/  IMAD.MOV.U32 R5, RZ, RZ, R3 ;  /* 0x000000ffff057224 */ /* 0x000fe200078e0003 */
[C---:B----4-:R-:W-:Y:S01]  /*56b90*/  HMMA.16816.F32 R16, R24.reuse, R20, R16 ;  /* 0x000000141810723c */ /* 0x050fe20000001810 */
[----:B--2---:R-:W-:Y:S03]  /*56ba0*/  STL.64 [R1+0x32a8], R6 ;  /* 0x0032a80601007387 */ /* 0x004fe60000100a00 */
[----:B------:R0:W-:Y:S02]  /*56bb0*/  STL.64 [R1+0x32a0], R4 ;  /* 0x0032a00401007387 */ /* 0x0001e40000100a00 */
[----:B0-----:R-:W2:Y:S11]  /*56bc0*/  LDL.LU.64 R4, [R1+0x10] ;  /* 0x0000100001047983 */ /* 0x001eb60000300a00 */
[----:B------:R-:W-:Y:S06]  /*56bd0*/  @!UPT UIADD3 URZ, URZ, URZ, URZ ;  /* 0x0000003f3f3ff290 */ /* 0x000fec000fffe03f */
[----:B------:R0:W-:Y:S02]  /*56be0*/  STL.64 [R1+0x170], R16 ;  /* 0x0001701001007387 */ /* 0x0001e40000100a00 */
[----:B------:R-:W-:Y:S01]  /*56bf0*/  STL.64 [R1+0x178], R18 ;  /* 0x0001781201007387 */ /* 0x000fe20000100a00 */
[----:B0-----:R-:W4:Y:S02]  /*56c00*/  LDL.LU.64 R16, [R1+0x3320] ;  /* 0x0033200001107983 */ /* 0x001f240000300a00 */
[C---:B----4-:R-:W-:Y:S01]  /*56c10*/  HMMA.16816.F32 R8, R24.reuse, R16, R8 ;  /* 0x000000101808723c */ /* 0x050fe20000001808 */
[----:B------:R-:W-:Y:S02]  /*56c20*/  MOV R13, R16 ;  /* 0x00000010000d7202 */ /* 0x000fe40000000f00 */
[----:B------:R-:W-:Y:S11]  /*56c30*/  MOV R12, R17 ;  /* 0x00000011000c7202 */ /* 0x000ff60000000f00 */
[----:B------:R-:W-:Y:S09]  /*56c40*/  @!UPT UIADD3 URZ, URZ, URZ, URZ ;  /* 0x0000003f3f3ff290 */ /* 0x000ff2000fffe03f */
        /* <DEDUP_REMOVED lines=9> */
[----:B------:R0:W-:Y:S01]  /*56ce0*/  STL.64 [R1+0x150], R16 ;  /* 0x0001501001007387 */ /* 0x0001e20000100a00 */
[----:B------:R-:W-:Y:S03]  /*56cf0*/  STL.64 [R1+0x158], R18 ;  /* 0x0001581201007387 */ /* 0x000fe60000100a00 */
[----:B0-----:R-:W4:Y:S01]  /*56d00*/  LDL.LU.64 R16, [R1+0x32f8] ;  /* 0x0032f80001107983 */ /* 0x001f220000300a00 */
[----:B------:R-:W-:Y:S01]  /*56d10*/  MOV R2, R20 ;  /* 0x0000001400027202 */ /* 0x000fe20000000f00 */
[----:B------:R-:W-:Y:S02]  /*56d20*/  IMAD.MOV.U32 R20, RZ, RZ, R21 ;  /* 0x000000ffff147224 */ /* 0x000fe400078e0015 */
[----:B------:R-:W-:Y:S01]  /*56d30*/  IMAD.MOV.U32 R21, RZ, RZ, R4 ;  /* 0x000000ffff157224 */ /* 0x000fe200078e0004 */
[----:B------:R-:W-:Y:S01]  /*56d40*/  MOV R22, R5 ;  /* 0x0000000500167202 */ /* 0x000fe20000000f00 */
[----:B------:R-:W2:Y:S01]  /*56d50*/  LDL.LU R4, [R1+0x560] ;  /* 0x0005600001047983 */ /* 0x000ea20000300800 */
[----:B------:R-:W2:Y:S02]  /*56d60*/  LDL.LU R5, [R1+0x564] ;  /* 0x0005640001057983 */ /* 0x000ea40000300800 */
[----:B------:R-:W2:Y:S02]  /*56d70*/  LDL.LU R6, [R1+0x568] ;  /* 0x0005680001067983 */ /* 0x000ea40000300800 */
[----:B------:R-:W2:Y:S01]  /*56d80*/  LDL.LU R7, [R1+0x56c] ;  /* 0x00056c0001077983 */ /* 0x000ea20000300800 */
[C---:B----4-:R-:W-:Y:S01]  /*56d90*/  HMMA.16816.F32 R8, R24.reuse, R16, R8 ;  /* 0x000000101808723c */ /* 0x050fe20000001808 */
[----:B------:R-:W-:Y:S01]  /*56da0*/  MOV R23, R16 ;  /* 0x0000001000177202 */ /* 0x000fe20000000f00 */
[----:B------:R-:W-:Y:S11]  /*56db0*/  IMAD.MOV.U32 R3, RZ, RZ, R17 ;  /* 0x000000ffff037224 */ /* 0x000ff600078e0011 */
[----:B------:R-:W-:Y:S10]  /*56dc0*/  @!UPT UIADD3 URZ, URZ, URZ, URZ ;  /* 0x0000003f3f3ff290 */ /* 0x000ff4000fffe03f */
[----:B------:R0:W-:Y:S01]  /*56dd0*/  STL.64 [R1+0x140], R8 ;  /* 0x0001400801007387 */ /* 0x0001e20000100a00 */
[----:B------:R-:W-:Y:S03]  /*56de0*/  STL.64 [R1+0x148], R10 ;  /* 0x0001480a01007387 */ /* 0x000fe60000100a00 */
[----:B0-----:R-:W4:Y:S01]  /*56df0*/  LDL.LU.64 R8, [R1+0x32f0] ;  /* 0x0032f00001087983 */ /* 0x001f220000300a00 */
[----:B------:R-:W4:Y:S02]  /*56e00*/  LDL.LU.64 R18, [R1+0x32e8] ;  /* 0x0032e80001127983 */ /* 0x000f240000300a00 */
[----:B------:R-:W4:Y:S02]  /*56e10*/  LDL.LU.64 R16, [R1+0x32e0] ;  /* 0x0032e00001107983 */ /* 0x000f240000300a00 */
[----:B----4-:R-:W-:Y:S01]  /*56e20*/  HMMA.16816.F32 R16, R24, R8, R16 ;  /* 0x000000081810723c */ /* 0x010fe20000001810 */
[----:B------:R-:W-:-:S02]  /*56e30*/  MOV R28, R8 ;  /* 0x00000008001c7202 */ /* 0x000fc40000000f00 */
[----:B------:R-:W-:Y:S11]  /*56e40*/  MOV R29, R9 ;  /* 0x00000009001d7202 */ /* 0x000ff60000000f00 */
[----:B------:R-:W-:Y:S09]  /*56e50*/  @!UPT UIADD3 URZ, URZ, URZ, URZ ;  /* 0x0000003f3f3ff290 */ /* 0x000ff2000fffe03f */
[----:B------:R-:W-:Y:S01]  /*56e60*/  STL.64 [R1+0x130], R16 ;  /* 0x0001301001007387 */ /* 0x000fe20000100a00 */
[----:B------:R0:W-:Y:S03]  /*56e70*/  STL.64 [R1+0x138], R18 ;  /* 0x0001381201007387 */ /* 0x0001e60000100a00 */
[----:B0-----:R-:W4:Y:S01]  /*56e80*/  LDL.LU.64 R18, [R1+0x32d8] ;  /* 0x0032d80001127983 */ /* 0x001f220000300a00 */
[----:B------:R-:W4:Y:S02]  /*56e90*/  LDL.LU.64 R16, [R1+0x32d0] ;  /* 0x0032d00001107983 */ /* 0x000f240000300a00 */
[----:B------:R-:W2:Y:S02]  /*56ea0*/  LDL.LU.64 R10, [R1+0x32c8] ;  /* 0x0032c800010a7983 */ /* 0x000ea40000300a00 */
[----:B------:R-:W4:Y:S02]  /*56eb0*/  LDL.LU.64 R8, [R1+0x32c0] ;  /* 0x0032c00001087983 */ /* 0x000f240000300a00 */
[----:B----4-:R-:W-:Y:S11]  /*56ec0*/  HMMA.16816.F32 R16, R24, R8, R16 ;  /* 0x000000081810723c */ /* 0x010ff60000001810 */
[----:B------:R-:W-:Y:S11]  /*56ed0*/  @!UPT UIADD3 URZ, URZ, URZ, URZ ;  /* 0x0000003f3f3ff290 */ /* 0x000ff6000fffe03f */
[----:B------:R-:W-:Y:S01]  /*56ee0*/  @!UPT UIADD3 URZ, URZ, URZ, URZ ;  /* 0x0000003f3f3ff290 */ /* 0x000fe2000fffe03f */
[----:B------:R0:W-:Y:S01]  /*56ef0*/  STL.64 [R1+0x120], R16 ;  /* 0x0001201001007387 */ /* 0x0001e20000100a00 */
[----:B------:R1:W-:Y:S03]  /*56f00*/  STL.64 [R1+0x128], R18 ;  /* 0x0001281201007387 */ /* 0x0003e60000100a00 */
[----:B0-----:R-:W4:Y:S01]  /*56f10*/  LDL.LU R16, [R1+0x470] ;  /* 0x0004700001107983 */ /* 0x001f220000300800 */
[----:B------:R-:W4:Y:S02]  /*56f20*/  LDL.LU R17, [R1+0x474] ;  /* 0x0004740001117983 */ /* 0x000f240000300800 */
[----:B-1----:R-:W2:Y:S02]  /*56f30*/  LDL.LU R18, [R1+0x478] ;  /* 0x0004780001127983 */ /* 0x002ea40000300800 */
        /* <DEDUP_REMOVED lines=8> */
[----:B--2---:R0:W-:Y:S02]  /*56fc0*/  STL.64 [R1+0x3258], R16 ;  /* 0x0032581001007387 */ /* 0x0041e40000100a00 */
[----:B0-----:R-:W-:Y:S01]  /*56fd0*/  IMAD.MOV.U32 R16, RZ, RZ, R13 ;  /* 0x000000ffff107224 */ /* 0x001fe200078e000d */
[----:B------:R-:W-:Y:S01]  /*56fe0*/  MOV R17, R12 ;  /* 0x0000000c00117202 */ /* 0x000fe20000000f00 */
[----:B------:R-:W2:Y:S01]  /*56ff0*/  LDL.LU R13, [R1+0x32bc] ;  /* 0x0032bc00010d7983 */ /* 0x000ea20000300800 */
[----:B------:R-:W2:Y:S03]  /*57000*/  LDL.LU R12, [R1+0x32b8] ;  /* 0x0032b800010c7983 */ /* 0x000ea60000300800 */
[----:B------:R0:W-:Y:S02]  /*57010*/  STL.64 [R1+0x3270], R16 ;  /* 0x0032701001007387 */ /* 0x0001e40000100a00 */
[----:B0-----:R-:W-:-:S02]  /*57020*/  MOV R16, R2 ;  /* 0x0000000200107202 */ /* 0x001fc40000000f00 */
[----:B------:R-:W4:Y:S01]  /*57030*/  LDL.LU R2, [R1+0x32b4] ;  /* 0x0032b40001027983 */ /* 0x000f220000300800 */
[----:B------:R-:W-:Y:S02]  /*57040*/  IMAD.MOV.U32 R17, RZ, RZ, R20 ;  /* 0x000000ffff117224 */ /* 0x000fe400078e0014 */
[----:B------:R-:W3:Y:S02]  /*57050*/  LDL.LU R20, [R1+0x32b0] ;  /* 0x0032b00001147983 */ /* 0x000ee40000300800 */
[----:B------:R-:W-:Y:S01]  /*57060*/  STL.64 [R1+0x3230], R10 ;  /* 0x0032300a01007387 */ /* 0x000fe20000100a00 */
[----:B------:R0:W-:Y:S04]  /*57070*/  STL.64 [R1+0x3228], R8 ;  /* 0x0032280801007387 */ /* 0x0001e80000100a00 */
[----:B0-----:R-:W3:Y:S01]  /*57080*/  LDL.LU R8, [R1+0x4d0] ;  /* 0x0004d00001087983 */ /* 0x001ee20000300800 */
[----:B------:R-:W3:Y:S02]  /*57090*/  LDL.LU R9, [R1+0x4d4] ;  /* 0x0004d40001097983 */ /* 0x000ee40000300800 */
[----:B------:R-:W3:Y:S01]  /*570a0*/  LDL.LU R10, [R1+0x4d8] ;  /* 0x0004d800010a7983 */ /* 0x000ee20000300800 */
[C---:B--2---:R-:W-:Y:S01]  /*570b0*/  HMMA.16816.F32 R4, R24.reuse, R12, R4 ;  /* 0x0000000c1804723c */ /* 0x044fe20000001804 */
[----:B----4-:R-:W-:Y:S11]  /*570c0*/  MOV R11, R2 ;  /* 0x00000002000b7202 */ /* 0x010ff60000000f00 */
[----:B------:R-:W-:Y:S11]  /*570d0*/  @!UPT UIADD3 URZ, URZ, URZ, URZ ;  /* 0x0000003f3f3ff290 */ /* 0x000ff6000fffe03f */
[----:B------:R-:W-:Y:S01]  /*570e0*/  STL.64 [R1+0x110], R4 ;  /* 0x0001100401007387 */ /* 0x000fe20000100a00 */
[----:B------:R0:W-:Y:S01]  /*570f0*/  STL [R1+0x118], R6 ;  /* 0x0001180601007387 */ /* 0x0001e20000100800 */
[----:B------:R-:W-:Y:S02]  /*57100*/  MOV R2, R7 ;  /* 0x0000000700027202 */ /* 0x000fe40000000f00 */
[----:B0-----:R-:W2:Y:S01]  /*57110*/  LDL.LU.64 R6, [R1+0x32a8] ;  /* 0x0032a80001067983 */ /* 0x001ea20000300a00 */
[----:B------:R-:W4:Y:S02]  /*57120*/  LDL.LU.64 R4, [R1+0x32a0] ;  /* 0x0032a00001047983 */ /* 0x000f240000300a00 */
[----:B---3--:R-:W-:Y:S02]  /*57130*/  STL.64 [R1+0x3220], R14 ;  /* 0x0032200e01007387 */ /* 0x008fe40000100a00 */
[----:B------:R-:W-:Y:S01]  /*57140*/  STL.64 [R1+0x3218], R12 ;  /* 0x0032180c01007387 */ /* 0x000fe20000100a00 */
[----:B------:R-:W-:Y:S01]  /*57150*/  STL [R1+0x2ed8], R2 ;  /* 0x002ed80201007387 */ /* 0x000fe20000100800 */
[----:B----4-:R-:W-:Y:S03]  /*57160*/  HMMA.16816.F32 R8, R24, R4, R8 ;  /* 0x000000041808723c */ /* 0x010fe60000001808 */
[----:B--2---:R-:W-:Y:S01]  /*57170*/  STL.64 [R1+0x3210], R6 ;  /* 0x0032100601007387 */ /* 0x004fe20000100a00 */
[----:B------:R0:W-:Y:S03]  /*57180*/  STL.64 [R1+0x3208], R4 ;  /* 0x0032080401007387 */ /* 0x0001e60000100a00 */
[----:B0-----:R-:W-:Y:S01]  /*57190*/  IMAD.MOV.U32 R4, RZ, RZ, R21 ;  /* 0x000000ffff047224 */ /* 0x001fe200078e0015 */
[----:B------:R-:W-:Y:S11]  /*571a0*/  MOV R5, R22 ;  /* 0x0000001600057202 */ /* 0x000ff60000000f00 */
[----:B------:R-:W-:Y:S04]  /*571b0*/  @!UPT UIADD3 URZ, URZ, URZ, URZ ;  /* 0x0000003f3f3ff290 */ /* 0x000fe8000fffe03f */
[----:B------:R-:W-:Y:S01]  /*571c0*/  STL.64 [R1+0xb0], R8 ;  /* 0x0000b00801007387 */ /* 0x000fe20000100a00 */
[----:B------:R-:W-:Y:S02]  /*571d0*/  STL.64 [R1+0xb8], R10 ;  /* 0x0000b80a01007387 */ /* 0x000fe40000100a00 */
[----:B------:R-:W2:Y:S02]  /*571e0*/  LDL.LU R21, [R1+0x329c] ;  /* 0x00329c0001157983 */ /* 0x000ea40000300800 */
[----:B------:R-:W2:Y:S01]  /*571f0*/  LDL.LU R22, [R1+0x3298] ;  /* 0x0032980001167983 */ /* 0x000ea20000300800 */
[----:B------:R0:W-:Y:S04]  /*57200*/  STL.64 [R1+0x3268], R4 ;  /* 0x0032680401007387 */ /* 0x0001e80000100a00 */
[----:B0-----:R-:W3:Y:S01]  /*57210*/  LDL.LU R4, [R1+0x490] ;  /* 0x0004900001047983 */ /* 0x001ee20000300800 */
[----:B------:R-:W3:Y:S02]  /*57220*/  LDL.LU R5, [R1+0x494] ;  /* 0x0004940001057983 */ /* 0x000ee40000300800 */
[----:B------:R-:W4:Y:S02]  /*57230*/  LDL.LU R6, [R1+0x498] ;  /* 0x0004980001067983 */ /* 0x000f240000300800 */
[----:B------:R-:W4:Y:S01]  /*57240*/  LDL.LU R7, [R1+0x49c] ;  /* 0x00049c0001077983 */ /* 0x000f220000300800 */
[----:B------:R-:W-:Y:S01]  /*57250*/  MOV R24, R23 ;  /* 0x0000001700187202 */ /* 0x000fe20000000f00 */
[----:B------:R-:W-:Y:S01]  /*57260*/  IMAD.MOV.U32 R25, RZ, RZ, R3 ;  /* 0x000000ffff197224 */ /* 0x000fe200078e0003 */
[----:B------:R-:W-:-:S02]  /*57270*/  MOV R8, R28 ;  /* 0x0000001c00087202 */ /* 0x000fc40000000f00 */
[----:B------:R-:W-:Y:S01]  /*57280*/  MOV R9, R29 ;  /* 0x0000001d00097202 */ /* 0x000fe20000000f00 */
[----:B----4-:R-:W-:Y:S01]  /*57290*/  STL.64 [R1+0x3280], R6 ;  /* 0x0032800601007387 */ /* 0x010fe20000100a00 */
[----:B---3--:R0:W-:Y:S03]  /*572a0*/  STL.64 [R1+0x3278], R4 ;  /* 0x0032780401007387 */ /* 0x0081e60000100a00 */
[----:B0-----:R-:W2:Y:S01]  /*572b0*/  LDL.LU R4, [R1+0x4b0] ;  /* 0x0004b00001047983 */ /* 0x001ea20000300800 */
[----:B------:R-:W2:Y:S02]  /*572c0*/  LDL.LU R5, [R1+0x4b4] ;  /* 0x0004b40001057983 */ /* 0x000ea40000300800 */
[----:B------:R-:W2:Y:S02]  /*572d0*/  LDL.LU R6, [R1+0x4b8] ;  /* 0x0004b80001067983 */ /* 0x000ea40000300800 */
[----:B------:R-:W2:Y:S01]  /*572e0*/  LDL.LU R7, [R1+0x4bc] ;  /* 0x0004bc0001077983 */ /* 0x000ea20000300800 */
[----:B------:R-:W2:Y:S01]  /*572f0*/  LDL.LU R23, [R1+0x3294] ;  /* 0x0032940001177983 */ /* 0x000ea20000300800 */
[----:B------:R-:W3:Y:S02]  /*57300*/  LDL.LU R3, [R1+0x3290] ;  /* 0x0032900001037983 */ /* 0x000ee40000300800 */
[----:B------:R-:W4:Y:S02]  /*57310*/  LDL R26, [R1+0x8] ;  /* 0x00000800011a7983 */ /* 0x000f240000100800 */
[----:B------:R-:W4:Y:S01]  /*57320*/  LDL R27, [R1+0xc] ;  /* 0x00000c00011b7983 */ /* 0x000f220000100800 */
[----:B------:R-:W3:Y:S01]  /*57330*/  LDL.LU R28, [R1+0x328c] ;  /* 0x00328c00011c7983 */ /* 0x000ee20000300800 */
[----:B------:R-:W3:Y:S02]  /*57340*/  LDL.LU R29, [R1+0x3288] ;  /* 0x00328800011d7983 */ /* 0x000ee40000300800 */
[----:B------:R-:W3:Y:S02]  /*57350*/  LDL.LU R12, [R1+0x2e0] ;  /* 0x0002e000010c7983 */ /* 0x000ee40000300800 */
[----:B------:R-:W3:Y:S01]  /*57360*/  LDL.LU R13, [R1+0x2e4] ;  /* 0x0002e400010d7983 */ /* 0x000ee20000300800 */
[----:B------:R-:W3:Y:S01]  /*57370*/  LDL.LU R14, [R1+0x2e8] ;  /* 0x0002e800010e7983 */ /* 0x000ee20000300800 */
[----:B------:R-:W3:Y:S01]  /*57380*/  LDL.LU R15, [R1+0x2ec] ;  /* 0x0002ec00010f7983 */ /* 0x000ee20000300800 */
[----:B--2---:R-:W-:Y:S02]  /*57390*/  HMMA.16816.F32 R16, R20, R16, R4 ;  /* 0x000000101410723c */ /* 0x004fe40000001804 */
[----:B---3--:R-:W-:Y:S01]  /*573a0*/  STL.64 [R1+0x3240], R14 ;  /* 0x0032400e01007387 */ /* 0x008fe20000100a00 */
[----:B------:R0:W-:Y:S03]  /*573b0*/  STL.64 [R1+0x3238], R12 ;  /* 0x0032380c01007387 */ /* 0x0001e60000100a00 */
[----:B0-----:R-:W2:Y:S01]  /*573c0*/  LDL.LU R12, [R1+0x220] ;  /* 0x00022000010c7983 */ /* 0x001ea20000300800 */
[----:B------:R-:W2:Y:S02]  /*573d0*/  LDL.LU R13, [R1+0x224] ;  /* 0x00022400010d7983 */ /* 0x000ea40000300800 */
[----:B------:R-:W2:Y:S02]  /*573e0*/  LDL.LU R14, [R1+0x228] ;  /* 0x00022800010e7983 */ /* 0x000ea40000300800 */
[----:B------:R-:W2:Y:S01]  /*573f0*/  LDL.LU R15, [R1+0x22c] ;  /* 0x00022c00010f7983 */ /* 0x000ea20000300800 */
[----:B------:R-:W3:Y:S01]  /*57400*/  LDL.LU.64 R6, [R1+0x3280] ;  /* 0x0032800001067983 */ /* 0x000ee20000300a00 */
[----:B------:R-:W3:Y:S10]  /*57410*/  LDL.LU.64 R4, [R1+0x3278] ;  /* 0x0032780001047983 */ /* 0x000ef40000300a00 */
[----:B------:R0:W-:Y:S02]  /*57420*/  STL.64 [R1+0xa0], R16 ;  /* 0x0000a01001007387 */ /* 0x0001e40000100a00 */
[----:B------:R3:W-:Y:S01]  /*57430*/  STL [R1+0xac], R19 ;  /* 0x0000ac1301007387 */ /* 0x0007e20000100800 */
[----:B0-----:R-:W3:Y:S01]  /*57440*/  LDL.LU.64 R16, [R1+0x3270] ;  /* 0x0032700001107983 */ /* 0x001ee20000300a00 */
[----:B------:R-:W-:-:S05]  /*57450*/  IMAD.MOV.U32 R2, RZ, RZ, R18 ;  /* 0x000000ffff027224 */ /* 0x000fca00078e0012 */
[----:B------:R-:W-:Y:S01]  /*57460*/  STL [R1+0x2edc], R2 ;  /* 0x002edc0201007387 */ /* 0x000fe20000100800 */
[C---:B---3--:R-:W-:Y:S03]  /*57470*/  HMMA.16816.F32 R16, R20.reuse, R16, R4 ;  /* 0x000000101410723c */ /* 0x048fe60000001804 */
[----:B------:R-:W3:Y:S11]  /*57480*/  LDL.LU.64 R4, [R1+0x3268] ;  /* 0x0032680001047983 */ /* 0x000ef60000300a00 */
[----:B------:R-:W-:Y:S09]  /*57490*/  @!UPT UIADD3 URZ, URZ, URZ, URZ ;  /* 0x0000003f3f3ff290 */ /* 0x000ff2000fffe03f */
        /* <DEDUP_REMOVED lines=8> */
[----:B------:R-:W-:Y:S01]  /*57520*/  STL.64 [R1+0x80], R4 ;  /* 0x0000800401007387 */ /* 0x000fe20000100a00 */
[----:B------:R-:W-:Y:S01]  /*57530*/  STL [R1+0x88], R6 ;  /* 0x0000880601007387 */ /* 0x000fe20000100800 */
[----:B------:R-:W-:-:S05]  /*57540*/  MOV R2, R7 ;  /* 0x0000000700027202 */ /* 0x000fca0000000f00 */
[----:B------:R-:W-:Y:S01]  /*57550*/  STL [R1+0x2ee0], R2 ;  /* 0x002ee00201007387 */ /* 0x000fe20000100800 */
[----:B----4-:R0:W-:Y:S03]  /*57560*/  STL.64 [R1+0x31b8], R26 ;  /* 0x0031b81a01007387 */ /* 0x0101e60000100a00 */
[----:B0-----:R-:W4:Y:S01]  /*57570*/  LDL R26, [R1+0x18] ;  /* 0x00001800011a7983 */ /* 0x001f220000100800 */
[C---:B---3--:R-:W-:Y:S11]  /*57580*/  HMMA.16816.F32 R4, R20.reuse, R24, R16 ;  /* 0x000000181404723c */ /* 0x048ff60000001810 */
[----:B------:R-:W-:Y:S11]  /*57590*/  @!UPT UIADD3 URZ, URZ, URZ, URZ ;  /* 0x0000003f3f3ff290 */ /* 0x000ff6000fffe03f */
[----:B------:R-:W-:Y:S01]  /*575a0*/  @!UPT UIADD3 URZ, URZ, URZ, URZ ;  /* 0x0000003f3f3ff290 */ /* 0x000fe2000fffe03f */
[----:B------:R-:W-:Y:S01]  /*575b0*/  STL.64 [R1+0x50], R4 ;  /* 0x0000500401007387 */ /* 0x000fe20000100a00 */
[----:B------:R-:W-:Y:S02]  /*575c0*/  STL.64 [R1+0x58], R6 ;  /* 0x0000580601007387 */ /* 0x000fe40000100a00 */
[----:B------:R-:W4:Y:S01]  /*575d0*/  LDL R27, [R1+0x1c] ;  /* 0x00001c00011b7983 */ /* 0x000f220000100800 */
[C---:B--2---:R-:W-:Y:S01]  /*575e0*/  HMMA.16816.F32 R8, R20.reuse, R8, R12 ;  /* 0x000000081408723c */ /* 0x044fe2000000180c */
[----:B----4-:R0:W-:Y:S01]  /*575f0*/  STL.64 [R1+0x31d0], R26 ;  /* 0x0031d01a01007387 */ /* 0x0101e20000100a00 */
[----:B------:R-:W2:Y:S02]  /*57600*/  LDL.LU R24, [R1+0x450] ;  /* 0x0004500001187983 */ /* 0x000ea40000300800 */
[----:B------:R-:W2:Y:S01]  /*57610*/  LDL.LU R25, [R1+0x454] ;  /* 0x0004540001197983 */ /* 0x000ea20000300800 */
[----:B0-----:R-:W3:Y:S01]  /*57620*/  LDL.LU R26, [R1+0x458] ;  /* 0x00045800011a7983 */ /* 0x001ee20000300800 */
[----:B------:R-:W3:Y:S02]  /*57630*/  LDL.LU R27, [R1+0x45c] ;  /* 0x00045c00011b7983 */ /* 0x000ee40000300800 */
[----:B------:R-:W4:Y:S02]  /*57640*/  LDL.LU R16, [R1+0x420] ;  /* 0x0004200001107983 */ /* 0x000f240000300800 */
[----:B------:R-:W4:Y:S01]  /*57650*/  LDL.LU R17, [R1+0x424] ;  /* 0x0004240001117983 */ /* 0x000f220000300800 */
[----:B------:R-:W4:Y:S01]  /*57660*/  LDL.LU R18, [R1+0x428] ;  /* 0x0004280001127983 */ /* 0x000f220000300800 */
[----:B------:R-:W4:Y:S02]  /*57670*/  LDL.LU R19, [R1+0x42c] ;  /* 0x00042c0001137983 */ /* 0x000f240000300800 */
[----:B------:R-:W4:Y:S02]  /*57680*/  LDL.LU R4, [R1+0x430] ;  /* 0x0004300001047983 */ /* 0x000f240000300800 */
[----:B------:R-:W4:Y:S01]  /*57690*/  LDL.LU R5, [R1+0x434] ;  /* 0x0004340001057983 */ /* 0x000f220000300800 */
[----:B------:R-:W4:Y:S01]  /*576a0*/  LDL.LU R6, [R1+0x438] ;  /* 0x0004380001067983 */ /* 0x000f220000300800 */
[----:B------:R-:W4:Y:S06]  /*576b0*/  LDL.LU R7, [R1+0x43c] ;  /* 0x00043c0001077983 */ /* 0x000f2c0000300800 */
[----:B------:R-:W-:Y:S01]  /*576c0*/  MOV R2, R11 ;  /* 0x0000000b00027202 */ /* 0x000fe20000000f00 */
[----:B---3--:R0:W-:Y:S01]  /*576d0*/  STL.64 [R1+0x31e0], R26 ;  /* 0x0031e01a01007387 */ /* 0x0081e20000100a00 */
[----:B--2---:R-:W-:Y:S03]  /*576e0*/  STL.64 [R1+0x31d8], R24 ;  /* 0x0031d81801007387 */ /* 0x004fe60000100a00 */
[----:B0-----:R-:W2:Y:S01]  /*576f0*/  LDL.64 R26, [R1+0x48] ;  /* 0x00004800011a7983 */ /* 0x001ea20000100a00 */
[----:B------:R-:W3:Y:S02]  /*57700*/  LDL.LU.64 R14, [R1+0x3240] ;  /* 0x00324000010e7983 */ /* 0x000ee40000300a00 */
[----:B------:R-:W3:Y:S02]  /*57710*/  LDL.LU.64 R12, [R1+0x3238] ;  /* 0x00323800010c7983 */ /* 0x000ee40000300a00 */
[----:B------:R-:W-:Y:S01]  /*57720*/  STL.64 [R1+0x220], R8 ;  /* 0x0002200801007387 */ /* 0x000fe20000100a00 */
[----:B------:R0:W-:Y:S04]  /*57730*/  STL [R1+0x228], R10 ;  /* 0x0002280a01007387 */ /* 0x0001e80000100800 */
[----:B0-----:R-:W2:Y:S01]  /*57740*/  LDL.LU.64 R10, [R1+0x3230] ;  /* 0x00323000010a7983 */ /* 0x001ea20000300a00 */
[----:B------:R-:W3:Y:S02]  /*57750*/  LDL.LU.64 R8, [R1+0x3228] ;  /* 0x0032280001087983 */ /* 0x000ee40000300a00 */
[----:B------:R-:W-:Y:S01]  /*57760*/  STL [R1+0x2fb0], R2 ;  /* 0x002fb00201007387 */ /* 0x000fe20000100800 */
[C---:B---3--:R-:W-:Y:S11]  /*57770*/  HMMA.16816.F32 R12, R20.reuse, R8, R12 ;  /* 0x00000008140c723c */ /* 0x048ff6000000180c */
[----:B------:R-:W-:Y:S11]  /*57780*/  @!UPT UIADD3 URZ, URZ, URZ, URZ ;  /* 0x0000003f3f3ff290 */ /* 0x000ff6000fffe03f */
[----:B------:R-:W-:Y:S01]  /*57790*/  @!UPT UIADD3 URZ, URZ, URZ, URZ ;  /* 0x0000003f3f3ff290 */ /* 0x000fe2000fffe03f */
[----:B------:R-:W-:Y:S01]  /*577a0*/  STL.64 [R1+0x2e0], R12 ;  /* 0x0002e00c01007387 */ /* 0x000fe20000100a00 */
[----:B------:R0:W-:Y:S03]  /*577b0*/  STL.64 [R1+0x2e8], R14 ;  /* 0x0002e80e01007387 */ /* 0x0001e60000100a00 */
[----:B0-----:R-:W3:Y:S01]  /*577c0*/  LDL.LU.64 R14, [R1+0x3220] ;  /* 0x00322000010e7983 */ /* 0x001ee20000300a00 */
[----:B------:R-:W4:Y:S02]  /*577d0*/  LDL.LU.64 R12, [R1+0x3218] ;  /* 0x00321800010c7983 */ /* 0x000f240000300a00 */
[----:B--2---:R0:W-:Y:S02]  /*577e0*/  STL.64 [R1+0x31a0], R10 ;  /* 0x0031a00a01007387 */ /* 0x0041e40000100a00 */
[----:B------:R-:W2:Y:S01]  /*577f0*/  LDL.LU R8, [R1+0x390] ;  /* 0x0003900001087983 */ /* 0x000ea20000300800 */
[----:B------:R-:W2:Y:S04]  /*57800*/  LDL.LU R9, [R1+0x394] ;  /* 0x0003940001097983 */ /* 0x000ea80000300800 */
[----:B0-----:R-:W2:Y:S01]  /*57810*/  LDL.LU R10, [R1+0x398] ;  /* 0x00039800010a7983 */ /* 0x001ea20000300800 */
[----:B------:R-:W2:Y:S03]  /*57820*/  LDL.LU R11, [R1+0x39c] ;  /* 0x00039c00010b7983 */ /* 0x000ea60000300800 */
[----:B--2---:R-:W-:Y:S01]  /*57830*/  STL.64 [R1+0x31b0], R10 ;  /* 0x0031b00a01007387 */ /* 0x004fe20000100a00 */
[----:B------:R0:W-:Y:S03]  /*57840*/  STL.64 [R1+0x31a8], R8 ;  /* 0x0031a80801007387 */ /* 0x0001e60000100a00 */
[----:B0-----:R-:W2:Y:S01]  /*57850*/  LDL.LU R8, [R1+0x410] ;  /* 0x0004100001087983 */ /* 0x001ea20000300800 */
[----:B------:R-:W2:Y:S02]  /*57860*/  LDL.LU R9, [R1+0x414] ;  /* 0x0004140001097983 */ /* 0x000ea40000300800 */
[----:B------:R-:W2:Y:S02]  /*57870*/  LDL.LU R10, [R1+0x418] ;  /* 0x00041800010a7983 */ /* 0x000ea40000300800 */
[----:B------:R-:W2:Y:S01]  /*57880*/  LDL.LU R11, [R1+0x41c] ;  /* 0x00041c00010b7983 */ /* 0x000ea20000300800 */
[C---:B----4-:R-:W-:Y:S01]  /*57890*/  HMMA.16816.F32 R4, R20.reuse, R12, R4 ;  /* 0x0000000c1404723c */ /* 0x050fe20000001804 */
[----:B--2---:R-:W-:Y:S01]  /*578a0*/  STL.64 [R1+0x31c8], R10 ;  /* 0x0031c80a01007387 */ /* 0x004fe20000100a00 */
[----:B------:R0:W-:Y:S03]  /*578b0*/  STL.64 [R1+0x31c0], R8 ;  /* 0x0031c00801007387 */ /* 0x0001e60000100a00 */
        /* <DEDUP_REMOVED lines=9> */
[----:B------:R-:W2:Y:S02]  /*57950*/  LDL.LU R11, [R1+0x46c] ;  /* 0x00046c00010b7983 */ /* 0x000ea40000300800 */
[----:B------:R-:W-:Y:S01]  /*57960*/  STL.64 [R1+0x430], R4 ;  /* 0x0004300401007387 */ /* 0x000fe20000100a00 */
[----:B------:R0:W-:Y:S03]  /*57970*/  STL.64 [R1+0x438], R6 ;  /* 0x0004380601007387 */ /* 0x0001e60000100a00 */
[----:B0-----:R-:W4:Y:S01]  /*57980*/  LDL.LU.64 R6, [R1+0x3210] ;  /* 0x0032100001067983 */ /* 0x001f220000300a00 */
[----:B------:R-:W2:Y:S02]  /*57990*/  LDL.LU.64 R4, [R1+0x3208] ;  /* 0x0032080001047983 */ /* 0x000ea40000300a00 */
[----:B--2---:R-:W-:Y:S01]  /*579a0*/  HMMA.16816.F32 R20, R20, R4, R16 ;  /* 0x000000041414723c */ /* 0x004fe20000001810 */
[----:B------:R-:W2:Y:S01]  /*579b0*/  LDL.LU.64 R18, [R1+0x3200] ;  /* 0x0032000001127983 */ /* 0x000ea20000300a00 */
[----:B------:R-:W2:Y:S02]  /*579c0*/  LDL.LU.64 R16, [R1+0x31f8] ;  /* 0x0031f80001107983 */ /* 0x000ea40000300a00 */
[----:B----4-:R0:W-:Y:S02]  /*579d0*/  STL.64 [R1+0x3198], R6 ;  /* 0x0031980601007387 */ /* 0x0101e40000100a00 */
[----:B------:R-:W-:Y:S01]  /*579e0*/  IMAD.MOV.U32 R12, RZ, RZ, R26 ;  /* 0x000000ffff0c7224 */ /* 0x000fe200078e001a */
[----:B------:R-:W-:Y:S01]  /*579f0*/  MOV R2, R27 ;  /* 0x0000001b00027202 */ /* 0x000fe20000000f00 */
[----:B0-----:R-:W4:Y:S11]  /*57a00*/  LDL R6, [R1+0x28] ;  /* 0x0000280001067983 */ /* 0x001f360000100800 */
[----:B------:R-:W-:Y:S04]  /*57a10*/  @!UPT UIADD3 URZ, URZ, URZ, URZ ;  /* 0x0000003f3f3ff290 */ /* 0x000fe8000fffe03f */
[----:B------:R-:W-:Y:S01]  /*57a20*/  STL.64 [R1+0x420], R20 ;  /* 0x0004201401007387 */ /* 0x000fe20000100a00 */
[----:B------:R0:W-:Y:S02]  /*57a30*/  STL.64 [R1+0x428], R22 ;  /* 0x0004281601007387 */ /* 0x0001e40000100a00 */
[----:B------:R-:W4:Y:S01]  /*57a40*/  LDL R7, [R1+0x2c] ;  /* 0x00002c0001077983 */ /* 0x000f220000100800 */
        /* <DEDUP_REMOVED lines=10> */
[C---:B----4-:R-:W-:Y:S01]  /*57af0*/  HMMA.16816.F32 R4, R16.reuse, R6, R24 ;  /* 0x000000061004723c */ /* 0x050fe20000001818 */
[----:B------:R-:W2:Y:S11]  /*57b00*/  LDL.LU.64 R26, [R1+0x31d0] ;  /* 0x0031d000011a7983 */ /* 0x000eb60000300a00 */
[----:B------:R-:W-:Y:S11]  /*57b10*/  @!UPT UIADD3 URZ, URZ, URZ, URZ ;  /* 0x0000003f3f3ff290 */ /* 0x000ff6000fffe03f */
[----:B------:R0:W-:Y:S01]  /*57b20*/  STL.64 [R1+0x450], R4 ;  /* 0x0004500401007387 */ /* 0x0001e20000100a00 */
[----:B------:R-:W-:Y:S03]  /*57b30*/  STL.64 [R1+0x458], R6 ;  /* 0x0004580601007387 */ /* 0x000fe60000100a00 */
[----:B0-----:R-:W4:Y:S01]  /*57b40*/  LDL.LU R4, [R1+0x2c0] ;  /* 0x0002c00001047983 */ /* 0x001f220000300800 */
[C---:B--2---:R-:W-:Y:S03]  /*57b50*/  HMMA.16816.F32 R24, R16.reuse, R26, R8 ;  /* 0x0000001a1018723c */ /* 0x044fe60000001808 */
[----:B------:R-:W2:Y:S01]  /*57b60*/  LDL.LU.64 R10, [R1+0x31c8] ;  /* 0x0031c800010a7983 */ /* 0x000ea20000300a00 */
[----:B------:R-:W2:Y:S11]  /*57b70*/  LDL.LU.64 R8, [R1+0x31c0] ;  /* 0x0031c00001087983 */ /* 0x000eb60000300a00 */
[----:B------:R-:W-:Y:S08]  /*57b80*/  @!UPT UIADD3 URZ, URZ, URZ, URZ ;  /* 0x0000003f3f3ff290 */ /* 0x000ff0000fffe03f */
[----:B------:R-:W-:Y:S01]  /*57b90*/  STL.64 [R1+0x440], R24 ;  /* 0x0004401801007387 */ /* 0x000fe20000100a00 */
[----:B------:R0:W-:Y:S03]  /*57ba0*/  STL.64 [R1+0x448], R26 ;  /* 0x0004481a01007387 */ /* 0x0001e60000100a00 */
[----:B0-----:R-:W2:Y:S01]  /*57bb0*/  LDL.LU.64 R26, [R1+0x31b8] ;  /* 0x0031b800011a7983 */ /* 0x001ea20000300a00 */
[----:B------:R-:W-:Y:S01]  /*57bc0*/  IMAD.MOV.U32 R6, RZ, RZ, R28 ;  /* 0x000000ffff067224 */ /* 0x000fe200078e001c */
[----:B------:R-:W-:Y:S02]  /*57bd0*/  MOV R7, R3 ;  /* 0x0000000300077202 */ /* 0x000fe40000000f00 */
[----:B------:R-:W-:Y:S01]  /*57be0*/  MOV R5, R29 ;  /* 0x0000001d00057202 */ /* 0x000fe20000000f00 */
[C---:B--2---:R-:W-:Y:S11]  /*57bf0*/  HMMA.16816.F32 R8, R16.reuse, R26, R8 ;  /* 0x0000001a1008723c */ /* 0x044ff60000001808 */
[----:B------:R-:W-:Y:S11]  /*57c00*/  @!UPT UIADD3 URZ, URZ, URZ, URZ ;  /* 0x0000003f3f3ff290 */ /* 0x000ff6000fffe03f */
[----:B------:R-:W-:Y:S01]  /*57c10*/  @!UPT UIADD3 URZ, URZ, URZ, URZ ;  /* 0x0000003f3f3ff290 */ /* 0x000fe2000fffe03f */
[----:B------:R0:W-:Y:S01]  /*57c20*/  STL [R1+0x410], R8 ;  /* 0x0004100801007387 */ /* 0x0001e20000100800 */
[----:B------:R-:W-:Y:S01]  /*57c30*/  IMAD.MOV.U32 R28, RZ, RZ, R10 ;  /* 0x000000ffff1c7224 */ /* 0x000fe200078e000a */
[----:B------:R-:W-:Y:S02]  /*57c40*/  MOV R3, R11 ;  /* 0x0000000b00037202 */ /* 0x000fe40000000f00 */
[----:B------:R-:W-:Y:S01]  /*57c50*/  MOV R29, R9 ;  /* 0x00000009001d7202 */ /* 0x000fe20000000f00 */
[----:B------:R-:W3:Y:S04]  /*57c60*/  LDL.LU.64 R10, [R1+0x31b0] ;  /* 0x0031b000010a7983 */ /* 0x000ee80000300a00 */
[----:B0-----:R-:W3:Y:S01]  /*57c70*/  LDL.LU.64 R8, [R1+0x31a8] ;  /* 0x0031a80001087983 */ /* 0x001ee20000300a00 */
[----:B------:R0:W-:Y:S02]  /*57c80*/  STL.64 [R1+0x3168], R26 ;  /* 0x0031681a01007387 */ /* 0x0001e40000100a00 */
[----:B------:R-:W2:Y:S02]  /*57c90*/  LDL.LU R24, [R1+0x2d0] ;  /* 0x0002d00001187983 */ /* 0x000ea40000300800 */
[----:B------:R-:W2:Y:S01]  /*57ca0*/  LDL.LU R25, [R1+0x2d4] ;  /* 0x0002d40001197983 */ /* 0x000ea20000300800 */
[----:B0-----:R-:W2:Y:S01]  /*57cb0*/  LDL.LU R26, [R1+0x2d8] ;  /* 0x0002d800011a7983 */ /* 0x001ea20000300800 */
[----:B------:R-:W2:Y:S02]  /*57cc0*/  LDL.LU R27, [R1+0x2dc] ;  /* 0x0002dc00011b7983 */ /* 0x000ea40000300800 */
        /* <DEDUP_REMOVED lines=13> */
[----:B--2---:R-:W-:Y:S11]  /*57da0*/  HMMA.16816.F32 R24, R16, R10, R24 ;  /* 0x0000000a1018723c */ /* 0x004ff60000001818 */
[----:B------:R-:W-:Y:S11]  /*57db0*/  @!UPT UIADD3 URZ, URZ, URZ, URZ ;  /* 0x0000003f3f3ff290 */ /* 0x000ff6000fffe03f */
[----:B------:R-:W-:Y:S01]  /*57dc0*/  @!UPT UIADD3 URZ, URZ, URZ, URZ ;  /* 0x0000003f3f3ff290 */ /* 0x000fe2000fffe03f */
[----:B------:R-:W-:Y:S01]  /*57dd0*/  STL.64 [R1+0x2d0], R24 ;  /* 0x0002d01801007387 */ /* 0x000fe20000100a00 */
[----:B------:R0:W-:Y:S03]  /*57de0*/  STL.64 [R1+0x2d8], R26 ;  /* 0x0002d81a01007387 */ /* 0x0001e60000100a00 */
[----:B0-----:R-:W2:Y:S04]  /*57df0*/  LDL.64 R26, [R1+0x28] ;  /* 0x00002800011a7983 */ /* 0x001ea80000100a00 */
[----:B--2---:R-:W-:Y:S01]  /*57e00*/  STL.64 [R1+0x3170], R26 ;  /* 0x0031701a01007387 */ /* 0x004fe20000100a00 */
[----:B------:R0:W-:Y:S02]  /*57e10*/  STL.64 [R1+0x3158], R10 ;  /* 0x0031580a01007387 */ /* 0x0001e40000100a00 */
[----:B------:R-:W2:Y:S02]  /*57e20*/  LDL.LU R8, [R1+0x1e0] ;  /* 0x0001e00001087983 */ /* 0x000ea40000300800 */
[----:B------:R-:W2:Y:S01]  /*57e30*/  LDL.LU R9, [R1+0x1e4] ;  /* 0x0001e40001097983 */ /* 0x000ea20000300800 */
[----:B0-----:R-:W2:Y:S01]  /*57e40*/  LDL.LU R10, [R1+0x1e8] ;  /* 0x0001e800010a7983 */ /* 0x001ea20000300800 */
[----:B------:R-:W2:Y:S01]  /*57e50*/  LDL.LU R11, [R1+0x1ec] ;  /* 0x0001ec00010b7983 */ /* 0x000ea20000300800 */
[----:B------:R-:W-:-:S02]  /*57e60*/  MOV R26, R12 ;  /* 0x0000000c001a7202 */ /* 0x000fc40000000f00 */
[C---:B----4-:R-:W-:Y:S01]  /*57e70*/  HMMA.16816.F32 R12, R16.reuse, R14, R4 ;  /* 0x0000000e100c723c */ /* 0x050fe20000001804 */
[----:B--2---:R-:W-:Y:S01]  /*57e80*/  STL.64 [R1+0x3180], R10 ;  /* 0x0031800a01007387 */ /* 0x004fe20000100a00 */
[----:B------:R0:W-:Y:S03]  /*57e90*/  STL.64 [R1+0x3178], R8 ;  /* 0x0031780801007387 */ /* 0x0001e60000100a00 */
[----:B0-----:R-:W2:Y:S01]  /*57ea0*/  LDL.LU R8, [R1+0x200] ;  /* 0x0002000001087983 */ /* 0x001ea20000300800 */
[----:B------:R-:W2:Y:S02]  /*57eb0*/  LDL.LU R9, [R1+0x204] ;  /* 0x0002040001097983 */ /* 0x000ea40000300800 */
[----:B------:R-:W2:Y:S02]  /*57ec0*/  LDL.LU R10, [R1+0x208] ;  /* 0x00020800010a7983 */ /* 0x000ea40000300800 */
[----:B------:R-:W2:Y:S01]  /*57ed0*/  LDL.LU R11, [R1+0x20c] ;  /* 0x00020c00010b7983 */ /* 0x000ea20000300800 */
[----:B------:R-:W3:Y:S11]  /*57ee0*/  LDL.LU.64 R6, [R1+0x3198] ;  /* 0x0031980001067983 */ /* 0x000ef60000300a00 */
[----:B------:R-:W-:Y:S01]  /*57ef0*/  @!UPT UIADD3 URZ, URZ, URZ, URZ ;  /* 0x0000003f3f3ff290 */ /* 0x000fe2000fffe03f */
[----:B------:R-:W-:Y:S02]  /*57f00*/  STL.64 [R1+0x540], R12 ;  /* 0x0005400c01007387 */ /* 0x000fe40000100a00 */
[----:B------:R0:W-:Y:S02]  /*57f10*/  STL.64 [R1+0x548], R14 ;  /* 0x0005480e01007387 */ /* 0x0001e40000100a00 */
[----:B0-----:R-:W2:Y:S01]  /*57f20*/  LDL.LU.64 R14, [R1+0x3190] ;  /* 0x00319000010e7983 */ /* 0x001ea20000300a00 */
[----:B------:R-:W2:Y:S01]  /*57f30*/  LDL.LU.64 R12, [R1+0x3188] ;  /* 0x00318800010c7983 */ /* 0x000ea20000300a00 */
[----:B---3--:R-:W-:Y:S02]  /*57f40*/  HMMA.16816.F32 R16, R16, R6, R20 ;  /* 0x000000061010723c */ /* 0x008fe40000001814 */
[----:B------:R0:W-:Y:S01]  /*57f50*/  STL.64 [R1+0x3138], R6 ;  /* 0x0031380601007387 */ /* 0x0001e20000100a00 */
[----:B------:R-:W3:Y:S11]  /*57f60*/  LDL.LU R4, [R1+0x1f0] ;  /* 0x0001f00001047983 */ /* 0x000ef60000300800 */
[----:B------:R-:W-:Y:S09]  /*57f70*/  @!UPT UIADD3 URZ, URZ, URZ, URZ ;  /* 0x0000003f3f3ff290 */ /* 0x000ff2000fffe03f */
[----:B------:R1:W-:Y:S01]  /*57f80*/  STL.64 [R1+0x210], R16 ;  /* 0x0002101001007387 */ /* 0x0003e20000100a00 */
[----:B------:R4:W-:Y:S02]  /*57f90*/  STL.64 [R1+0x218], R18 ;  /* 0x0002181201007387 */ /* 0x0009e40000100a00 */
[----:B------:R-:W3:Y:S02]  /*57fa0*/  LDL.LU R5, [R1+0x1f4] ;  /* 0x0001f40001057983 */ /* 0x000ee40000300800 */
[----:B0-----:R-:W3:Y:S01]  /*57fb0*/  LDL.LU R6, [R1+0x1f8] ;  /* 0x0001f80001067983 */ /* 0x001ee20000300800 */
[----:B------:R-:W3:Y:S04]  /*57fc0*/  LDL.LU R7, [R1+0x1fc] ;  /* 0x0001fc0001077983 */ /* 0x000ee80000300800 */
[----:B-1----:R-:W2:Y:S01]  /*57fd0*/  LDL.LU R16, [R1+0x2b0] ;  /* 0x0002b00001107983 */ /* 0x002ea20000300800 */
[----:B------:R-:W2:Y:S02]  /*57fe0*/  LDL.LU R17, [R1+0x2b4] ;  /* 0x0002b40001117983 */ /* 0x000ea40000300800 */
[----:B----4-:R-:W4:Y:S02]  /*57ff0*/  LDL.LU R18, [R1+0x2b8] ;  /* 0x0002b80001127983 */ /* 0x010f240000300800 */
[----:B------:R-:W4:Y:S02]  /*58000*/  LDL.LU R19, [R1+0x2bc] ;  /* 0x0002bc0001137983 */ /* 0x000f240000300800 */
[----:B----4-:R-:W-:Y:S01]  /*58010*/  STL.64 [R1+0x30c0], R18 ;  /* 0x0030c01201007387 */ /* 0x010fe20000100a00 */
[----:B--2---:R0:W-:Y:S03]  /*58020*/  STL.64 [R1+0x30b8], R16 ;  /* 0x0030b81001007387 */ /* 0x0041e60000100a00 */
[----:B0-----:R-:W2:Y:S01]  /*58030*/  LDL.LU R16, [R1+0x190] ;  /* 0x0001900001107983 */ /* 0x001ea20000300800 */
[----:B------:R-:W2:Y:S02]  /*58040*/  LDL.LU R17, [R1+0x194] ;  /* 0x0001940001117983 */ /* 0x000ea40000300800 */
[----:B------:R-:W4:Y:S02]  /*58050*/  LDL.LU R18, [R1+0x198] ;  /* 0x0001980001127983 */ /* 0x000f240000300800 */
[----:B------:R-:W4:Y:S02]  /*58060*/  LDL.LU R19, [R1+0x19c] ;  /* 0x00019c0001137983 */ /* 0x000f240000300800 */
[----:B------:R-:W-:-:S07]  /*58070*/  IMAD.MOV.U32 R27, RZ, RZ, R2 ;  /* 0x000000ffff1b7224 */ /* 0x000fce00078e0002 */
[C---:B------:R-:W-:Y:S01]  /*58080*/  HMMA.16816.F32 R24, R12.reuse, R26, R8 ;  /* 0x0000001a0c18723c */ /* 0x040fe20000001808 */
[----:B----4-:R-:W-:Y:S01]  /*58090*/  STL.64 [R1+0x30d0], R18 ;  /* 0x0030d01201007387 */ /* 0x010fe20000100a00 */
[----:B--2---:R0:W-:Y:S03]  /*580a0*/  STL.64 [R1+0x30c8], R16 ;  /* 0x0030c81001007387 */ /* 0x0041e60000100a00 */
[----:B0-----:R-:W2:Y:S01]  /*580b0*/  LDL.LU R16, [R1+0xc0] ;  /* 0x0000c00001107983 */ /* 0x001ea20000300800 */
[----:B------:R-:W2:Y:S02]  /*580c0*/  LDL.LU R17, [R1+0xc4] ;  /* 0x0000c40001117983 */ /* 0x000ea40000300800 */
[----:B------:R-:W4:Y:S02]  /*580d0*/  LDL.LU R18, [R1+0xc8] ;  /* 0x0000c80001127983 */ /* 0x000f240000300800 */
[----:B------:R-:W4:Y:S01]  /*580e0*/  LDL.LU R19, [R1+0xcc] ;  /* 0x0000cc0001137983 */ /* 0x000f220000300800 */
[----:B------:R-:W2:Y:S01]  /*580f0*/  LDL.LU R20, [R1+0x1d0] ;  /* 0x0001d00001147983 */ /* 0x000ea20000300800 */
[----:B------:R-:W3:Y:S02]  /*58100*/  LDL.LU R21, [R1+0x1d4] ;  /* 0x0001d40001157983 */ /* 0x000ee40000300800 */
[----:B------:R-:W3:Y:S02]  /*58110*/  LDL.LU R22, [R1+0x1d8] ;  /* 0x0001d80001167983 */ /* 0x000ee40000300800 */
[----:B------:R-:W3:Y:S01]  /*58120*/  LDL.LU R23, [R1+0x1dc] ;  /* 0x0001dc0001177983 */ /* 0x000ee20000300800 */
[----:B----4-:R0:W-:Y:S01]  /*58130*/  STL.64 [R1+0x30e0], R18 ;  /* 0x0030e01201007387 */ /* 0x0101e20000100a00 */
[----:B--2---:R-:W-:Y:S03]  /*58140*/  STL.64 [R1+0x30d8], R16 ;  /* 0x0030d81001007387 */ /* 0x004fe60000100a00 */
[----:B0-----:R-:W2:Y:S01]  /*58150*/  LDL.64 R18, [R1+0x18] ;  /* 0x0000180001127983 */ /* 0x001ea20000100a00 */
[----:B------:R-:W2:Y:S02]  /*58160*/  LDL.LU.64 R10, [R1+0x3180] ;  /* 0x00318000010a7983 */ /* 0x000ea40000300a00 */
[----:B------:R-:W2:Y:S02]  /*58170*/  LDL.LU.64 R8, [R1+0x3178] ;  /* 0x0031780001087983 */ /* 0x000ea40000300a00 */
[----:B------:R-:W-:Y:S01]  /*58180*/  STL.64 [R1+0x560], R24 ;  /* 0x0005601801007387 */ /* 0x000fe20000100a00 */
[----:B------:R0:W-:Y:S04]  /*58190*/  STL.64 [R1+0x568], R26 ;  /* 0x0005681a01007387 */ /* 0x0001e80000100a00 */
[----:B0-----:R-:W3:Y:S02]  /*581a0*/  LDL.LU.64 R26, [R1+0x3170] ;  /* 0x00317000011a7983 */ /* 0x001ee40000300a00 */
[C---:B---3--:R-:W-:Y:S01]  /*581b0*/  HMMA.16816.F32 R4, R12.reuse, R26, R4 ;  /* 0x0000001a0c04723c */ /* 0x048fe20000001804 */
[----:B------:R-:W-:Y:S11]  /*581c0*/  MOV R2, R27 ;  /* 0x0000001b00027202 */ /* 0x000ff60000000f00 */
[----:B------:R-:W-:Y:S11]  /*581d0*/  @!UPT UIADD3 URZ, URZ, URZ, URZ ;  /* 0x0000003f3f3ff290 */ /* 0x000ff6000fffe03f */
[----:B------:R0:W-:Y:S01]  /*581e0*/  STL.64 [R1+0x200], R4 ;  /* 0x0002000401007387 */ /* 0x0001e20000100a00 */
[----:B------:R1:W-:Y:S01]  /*581f0*/  STL.64 [R1+0x208], R6 ;  /* 0x0002080601007387 */ /* 0x0003e20000100a00 */
[----:B0-----:R-:W-:Y:S02]  /*58200*/  MOV R4, R26 ;  /* 0x0000001a00047202 */ /* 0x001fe40000000f00 */
[----:B------:R-:W3:Y:S01]  /*58210*/  LDL.LU.64 R26, [R1+0x3168] ;  /* 0x00316800011a7983 */ /* 0x000ee20000300a00 */
[----:B-1----:R-:W4:Y:S01]  /*58220*/  LDL.64 R6, [R1+0x68] ;  /* 0x0000680001067983 */ /* 0x002f220000100a00 */
[C---:B--2---:R-:W-:Y:S02]  /*58230*/  HMMA.16816.F32 R8, R12.reuse, R18, R8 ;  /* 0x000000120c08723c */ /* 0x044fe40000001808 */
[----:B----4-:R-:W-:Y:S11]  /*58240*/  STL.64 [R1+0x3150], R6 ;  /* 0x0031500601007387 */ /* 0x010ff60000100a00 */
[----:B------:R-:W-:Y:S10]  /*58250*/  @!UPT UIADD3 URZ, URZ, URZ, URZ ;  /* 0x0000003f3f3ff290 */ /* 0x000ff4000fffe03f */
[----:B------:R-:W-:Y:S02]  /*58260*/  STL.64 [R1+0x1f0], R8 ;  /* 0x0001f00801007387 */ /* 0x000fe40000100a00 */
[----:B------:R-:W-:Y:S02]  /*58270*/  STL.64 [R1+0x1f8], R10 ;  /* 0x0001f80a01007387 */ /* 0x000fe40000100a00 */
[----:B------:R0:W-:Y:S02]  /*58280*/  STL.64 [R1+0x30f0], R18 ;  /* 0x0030f01201007387 */ /* 0x0001e40000100a00 */
[----:B0-----:R-:W-:Y:S02]  /*58290*/  IMAD.MOV.U32 R18, RZ, RZ, R4 ;  /* 0x000000ffff127224 */ /* 0x001fe400078e0004 */
[----:B------:R-:W2:Y:S01]  /*582a0*/  LDL.LU R4, [R1+0x1b0] ;  /* 0x0001b00001047983 */ /* 0x000ea20000300800 */
[----:B------:R-:W2:Y:S02]  /*582b0*/  LDL.LU R5, [R1+0x1b4] ;  /* 0x0001b40001057983 */ /* 0x000ea40000300800 */
[----:B------:R-:W2:Y:S01]  /*582c0*/  LDL.LU R6, [R1+0x1b8] ;  /* 0x0001b80001067983 */ /* 0x000ea20000300800 */
[----:B------:R-:W-:Y:S01]  /*582d0*/  MOV R19, R2 ;  /* 0x0000000200137202 */ /* 0x000fe20000000f00 */
[----:B------:R-:W2:Y:S01]  /*582e0*/  LDL.LU R7, [R1+0x1bc] ;  /* 0x0001bc0001077983 */ /* 0x000ea20000300800 */
[----:B------:R-:W4:Y:S02]  /*582f0*/  LDL.LU R8, [R1+0x1c0] ;  /* 0x0001c00001087983 */ /* 0x000f240000300800 */
[----:B------:R-:W4:Y:S02]  /*58300*/  LDL.LU R9, [R1+0x1c4] ;  /* 0x0001c40001097983 */ /* 0x000f240000300800 */
[----:B------:R-:W4:Y:S01]  /*58310*/  LDL.LU R10, [R1+0x1c8] ;  /* 0x0001c800010a7983 */ /* 0x000f220000300800 */
[----:B------:R-:W4:Y:S01]  /*58320*/  LDL.LU R11, [R1+0x1cc] ;  /* 0x0001cc00010b7983 */ /* 0x000f220000300800 */
[----:B------:R0:W-:Y:S03]  /*58330*/  STL.64 [R1+0x3108], R18 ;  /* 0x0031081201007387 */ /* 0x0001e60000100a00 */
[----:B0-----:R-:W2:Y:S01]  /*58340*/  LDL.64 R18, [R1+0x48] ;  /* 0x0000480001127983 */ /* 0x001ea20000100a00 */
[C---:B---3--:R-:W-:Y:S03]  /*58350*/  HMMA.16816.F32 R20, R12.reuse, R26, R20 ;  /* 0x0000001a0c14723c */ /* 0x048fe60000001814 */
[----:B--2---:R0:W-:Y:S01]  /*58360*/  STL.64 [R1+0x3130], R18 ;  /* 0x0031301201007387 */ /* 0x0041e20000100a00 */
[----:B------:R-:W2:Y:S02]  /*58370*/  LDL.LU R16, [R1+0x100] ;  /* 0x0001000001107983 */ /* 0x000ea40000300800 */
[----:B------:R-:W2:Y:S01]  /*58380*/  LDL.LU R17, [R1+0x104] ;  /* 0x0001040001117983 */ /* 0x000ea20000300800 */
[----:B0-----:R-:W3:Y:S01]  /*58390*/  LDL.LU R18, [R1+0x108] ;  /* 0x0001080001127983 */ /* 0x001ee20000300800 */
[----:B------:R-:W3:Y:S03]  /*583a0*/  LDL.LU R19, [R1+0x10c] ;  /* 0x00010c0001137983 */ /* 0x000ee60000300800 */
[----:B---3--:R-:W-:Y:S01]  /*583b0*/  STL.64 [R1+0x3148], R18 ;  /* 0x0031481201007387 */ /* 0x008fe20000100a00 */
[----:B--2---:R0:W-:Y:S03]  /*583c0*/  STL.64 [R1+0x3140], R16 ;  /* 0x0031401001007387 */ /* 0x0041e60000100a00 */
[----:B0-----:R-:W2:Y:S01]  /*583d0*/  LDL.LU R16, [R1+0x1a0] ;  /* 0x0001a00001107983 */ /* 0x001ea20000300800 */
[----:B------:R-:W2:Y:S02]  /*583e0*/  LDL.LU R17, [R1+0x1a4] ;  /* 0x0001a40001117983 */ /* 0x000ea40000300800 */
[----:B------:R-:W2:Y:S02]  /*583f0*/  LDL.LU R18, [R1+0x1a8] ;  /* 0x0001a80001127983 */ /* 0x000ea40000300800 */
[----:B------:R-:W2:Y:S03]  /*58400*/  LDL.LU R19, [R1+0x1ac] ;  /* 0x0001ac0001137983 */ /* 0x000ea60000300800 */
[----:B------:R-:W-:Y:S01]  /*58410*/  STL.64 [R1+0x1e0], R20 ;  /* 0x0001e01401007387 */ /* 0x000fe20000100a00 */
[----:B------:R0:W-:Y:S03]  /*58420*/  STL.64 [R1+0x1e8], R22 ;  /* 0x0001e81601007387 */ /* 0x0001e60000100a00 */
[----:B0-----:R-:W4:Y:S01]  /*58430*/  LDL.LU.64 R22, [R1+0x3160] ;  /* 0x0031600001167983 */ /* 0x001f220000300a00 */
[----:B------:R0:W-:Y:S02]  /*58440*/  STL.64 [R1+0x30e8], R26 ;  /* 0x0030e81a01007387 */ /* 0x0001e40000100a00 */
[----:B------:R-:W3:Y:S02]  /*58450*/  LDL.LU R24, [R1+0xd0] ;  /* 0x0000d00001187983 */ /* 0x000ee40000300800 */
[----:B------:R-:W3:Y:S01]  /*58460*/  LDL.LU R25, [R1+0xd4] ;  /* 0x0000d40001197983 */ /* 0x000ee20000300800 */
[----:B0-----:R-:W2:Y:S01]  /*58470*/  LDL.LU R26, [R1+0xd8] ;  /* 0x0000d800011a7983 */ /* 0x001ea20000300800 */
[----:B------:R-:W2:Y:S03]  /*58480*/  LDL.LU R27, [R1+0xdc] ;  /* 0x0000dc00011b7983 */ /* 0x000ea60000300800 */
        /* <DEDUP_REMOVED lines=23> */
[C---:B---3--:R-:W-:Y:S01]  /*58600*/  HMMA.16816.F32 R16, R12.reuse, R6, R16 ;  /* 0x000000060c10723c */ /* 0x048fe20000001810 */
[----:B------:R-:W-:Y:S01]  /*58610*/  MOV R8, R6 ;  /* 0x0000000600087202 */ /* 0x000fe20000000f00 */
[----:B------:R-:W-:Y:S11]  /*58620*/  IMAD.MOV.U32 R2, RZ, RZ, R7 ;  /* 0x000000ffff027224 */ /* 0x000ff600078e0007 */
[----:B------:R-:W-:Y:S10]  /*58630*/  @!UPT UIADD3 URZ, URZ, URZ, URZ ;  /* 0x0000003f3f3ff290 */ /* 0x000ff4000fffe03f */
[----:B------:R-:W-:Y:S01]  /*58640*/  STL.64 [R1+0x1b0], R16 ;  /* 0x0001b01001007387 */ /* 0x000fe20000100a00 */
[----:B------:R0:W-:Y:S03]  /*58650*/  STL.64 [R1+0x1b8], R18 ;  /* 0x0001b81201007387 */ /* 0x0001e60000100a00 */
[----:B0-----:R-:W3:Y:S01]  /*58660*/  LDL.LU.64 R18, [R1+0x3148] ;  /* 0x0031480001127983 */ /* 0x001ee20000300a00 */
[----:B------:R-:W3:Y:S02]  /*58670*/  LDL.LU.64 R16, [R1+0x3140] ;  /* 0x0031400001107983 */ /* 0x000ee40000300a00 */
[----:B------:R-:W3:Y:S02]  /*58680*/  LDL.LU.64 R6, [R1+0x3138] ;  /* 0x0031380001067983 */ /* 0x000ee40000300a00 */
[----:B---3--:R-:W-:Y:S01]  /*58690*/  HMMA.16816.F32 R12, R12, R6, R16 ;  /* 0x000000060c0c723c */ /* 0x008fe20000001810 */
[----:B------:R-:W2:Y:S01]  /*586a0*/  LDL.LU.64 R18, [R1+0x3130] ;  /* 0x0031300001127983 */ /* 0x000ea20000300a00 */
[----:B------:R-:W2:Y:S02]  /*586b0*/  LDL.LU.64 R6, [R1+0x3128] ;  /* 0x0031280001067983 */ /* 0x000ea40000300a00 */
[----:B------:R-:W2:Y:S11]  /*586c0*/  LDL.LU.64 R4, [R1+0x3120] ;  /* 0x0031200001047983 */ /* 0x000eb60000300a00 */
[----:B------:R-:W-:Y:S08]  /*586d0*/  @!UPT UIADD3 URZ, URZ, URZ, URZ ;  /* 0x0000003f3f3ff290 */ /* 0x000ff0000fffe03f */
[----:B------:R-:W-:Y:S01]  /*586e0*/  STL.64 [R1+0x530], R12 ;  /* 0x0005300c01007387 */ /* 0x000fe20000100a00 */
[----:B------:R-:W-:Y:S01]  /*586f0*/  STL.64 [R1+0x538], R14 ;  /* 0x0005380e01007387 */ /* 0x000fe20000100a00 */
        /* <DEDUP_REMOVED lines=15> */
[----:B0-----:R-:W2:Y:S02]  /*587f0*/  LDL.LU.64 R18, [R1+0x30f0] ;  /* 0x0030f00001127983 */ /* 0x001ea40000300a00 */
[C---:B--2---:R-:W-:Y:S01]  /*58800*/  HMMA.16816.F32 R24, R4.reuse, R18, R24 ;  /* 0x000000120418723c */ /* 0x044fe20000001818 */
[----:B------:R-:W-:Y:S01]  /*58810*/  MOV R13, R18 ;  /* 0x00000012000d7202 */ /* 0x000fe20000000f00 */
[----:B------:R-:W-:Y:S11]  /*58820*/  IMAD.MOV.U32 R12, RZ, RZ, R19 ;  /* 0x000000ffff0c7224 */ /* 0x000ff600078e0013 */
        /* <DEDUP_REMOVED lines=11> */
[----:B------:R-:W-:Y:S01]  /*588e0*/  STL.64 [R1+0xd8], R26 ;  /* 0x0000d81a01007387 */ /* 0x000fe20000100a00 */
[----:B------:R-:W-:Y:S01]  /*588f0*/  MOV R14, R8 ;  /* 0x00000008000e7202 */ /* 0x000fe20000000f00 */
[C---:B--2---:R-:W-:Y:S01]  /*58900*/  HMMA.16816.F32 R16, R4.reuse, R22, R16 ;  /* 0x000000160410723c */ /* 0x044fe20000001810 */
[----:B------:R-:W-:Y:S01]  /*58910*/  MOV R15, R2 ;  /* 0x00000002000f7202 */ /* 0x000fe20000000f00 */
[----:B------:R-:W-:Y:S11]  /*58920*/  LDSM.16.M88.4 R24, [R0+0x23000] ;  /* 0x023000000018783b */ /* 0x000ff60000000200 */
[----:B------:R-:W-:Y:S10]  /*58930*/  @!UPT UIADD3 URZ, URZ, URZ, URZ ;  /* 0x0000003f3f3ff290 */ /* 0x000ff4000fffe03f */
[----:B------:R-:W-:Y:S01]  /*58940*/  STL.64 [R1+0x1a0], R16 ;  /* 0x0001a01001007387 */ /* 0x000fe20000100a00 */
[----:B------:R0:W-:Y:S03]  /*58950*/  STL.64 [R1+0x1a8], R18 ;  /* 0x0001a81201007387 */ /* 0x0001e60000100a00 */
[----:B0-----:R-:W2:Y:S01]  /*58960*/  LDL.LU.64 R18, [R1+0x30c0] ;  /* 0x0030c00001127983 */ /* 0x001ea20000300a00 */
[----:B------:R-:W2:Y:S01]  /*58970*/  LDL.LU.64 R16, [R1+0x30b8] ;  /* 0x0030b80001107983 */ /* 0x000ea20000300a00 */
[----:B------:R-:W-:Y:S02]  /*58980*/  MOV R8, R22 ;  /* 0x0000001600087202 */ /* 0x000fe40000000f00 */
[----:B------:R-:W-:Y:S02]  /*58990*/  MOV R2, R23 ;  /* 0x0000001700027202 */ /* 0x000fe40000000f00 */
[----:B------:R-:W0:Y:S04]  /*589a0*/  LDSM.16.M88.4 R20, [R0+0x24000] ;  /* 0x024000000014783b */ /* 0x000e280000000200 */
[----:B0-----:R-:W-:Y:S01]  /*589b0*/  STL.64 [R1+0x3028], R22 ;  /* 0x0030281601007387 */ /* 0x001fe20000100a00 */
[----:B------:R0:W-:Y:S03]  /*589c0*/  STL.64 [R1+0x3020], R20 ;  /* 0x0030201401007387 */ /* 0x0001e60000100a00 */
[----:B0-----:R-:W3:Y:S01]  /*589d0*/  LDL.LU R20, [R1+0x370] ;  /* 0x0003700001147983 */ /* 0x001ee20000300800 */
[----:B------:R-:W3:Y:S02]  /*589e0*/  LDL.LU R21, [R1+0x374] ;  /* 0x0003740001157983 */ /* 0x000ee40000300800 */
[----:B------:R-:W3:Y:S02]  /*589f0*/  LDL.LU R22, [R1+0x378] ;  /* 0x0003780001167983 */ /* 0x000ee40000300800 */
[----:B------:R-:W3:Y:S01]  /*58a00*/  LDL.LU R23, [R1+0x37c] ;  /* 0x00037c0001177983 */ /* 0x000ee20000300800 */
[----:B------:R-:W-:Y:S01]  /*58a10*/  STL.64 [R1+0x3058], R10 ;  /* 0x0030580a01007387 */ /* 0x000fe20000100a00 */
[----:B--2---:R-:W-:Y:S11]  /*58a20*/  HMMA.16816.F32 R16, R4, R10, R16 ;  /* 0x0000000a0410723c */ /* 0x004ff60000001810 */
[----:B------:R-:W-:Y:S11]  /*58a30*/  @!UPT UIADD3 URZ, URZ, URZ, URZ ;  /* 0x0000003f3f3ff290 */ /* 0x000ff6000fffe03f */
[----:B------:R-:W-:Y:S01]  /*58a40*/  @!UPT UIADD3 URZ, URZ, URZ, URZ ;  /* 0x0000003f3f3ff290 */ /* 0x000fe2000fffe03f */
[----:B------:R-:W-:Y:S01]  /*58a50*/  STL.64 [R1+0x2c0], R16 ;  /* 0x0002c01001007387 */ /* 0x000fe20000100a00 */
[----:B------:R-:W-:Y:S02]  /*58a60*/  STL.64 [R1+0x2c8], R18 ;  /* 0x0002c81201007387 */ /* 0x000fe40000100a00 */
[----:B------:R-:W0:Y:S02]  /*58a70*/  LDSM.16.M88.4 R16, [R0+0x25000] ;  /* 0x025000000010783b */ /* 0x000e240000000200 */
[----:B0-----:R0:W-:Y:S02]  /*58a80*/  STL.64 [R1+0x2fa8], R18 ;  /* 0x002fa81201007387 */ /* 0x0011e40000100a00 */
[----:B------:R1:W-:Y:S02]  /*58a90*/  STL.64 [R1+0x2fa0], R16 ;  /* 0x002fa01001007387 */ /* 0x0003e40000100a00 */
[----:B0-----:R-:W-:Y:S01]  /*58aa0*/  IMAD.MOV.U32 R18, RZ, RZ, R13 ;  /* 0x000000ffff127224 */ /* 0x001fe200078e000d */
[----:B------:R-:W-:-:S05]  /*58ab0*/  MOV R19, R12 ;  /* 0x0000000c00137202 */ /* 0x000fca0000000f00 */
[----:B------:R0:W-:Y:S01]  /*58ac0*/  STL.64 [R1+0x3090], R18 ;  /* 0x0030901201007387 */ /* 0x0001e20000100a00 */
[----:B-1----:R-:W2:Y:S02]  /*58ad0*/  LDL.LU R16, [R1+0x380] ;  /* 0x0003800001107983 */ /* 0x002ea40000300800 */
[----:B------:R-:W2:Y:S01]  /*58ae0*/  LDL.LU R17, [R1+0x384] ;  /* 0x0003840001117983 */ /* 0x000ea20000300800 */
[----:B0-----:R-:W2:Y:S01]  /*58af0*/  LDL.LU R18, [R1+0x388] ;  /* 0x0003880001127983 */ /* 0x001ea20000300800 */
[----:B------:R-:W2:Y:S02]  /*58b00*/  LDL.LU R19, [R1+0x38c] ;  /* 0x00038c0001137983 */ /* 0x000ea40000300800 */
[C---:B--2---:R-:W-:Y:S01]  /*58b10*/  HMMA.16816.F32 R16, R4.reuse, R14, R16 ;  /* 0x0000000e0410723c */ /* 0x044fe20000001810 */
[----:B------:R-:W0:Y:S04]  /*58b20*/  LDSM.16.M88.4 R12, [R0+0x26000] ;  /* 0x02600000000c783b */ /* 0x000e280000000200 */
[----:B0-----:R0:W-:Y:S11]  /*58b30*/  STL.64 [R1+0x2f08], R14 ;  /* 0x002f080e01007387 */ /* 0x0011f60000100a00 */
[----:B------:R-:W-:Y:S07]  /*58b40*/  @!UPT UIADD3 URZ, URZ, URZ, URZ ;  /* 0x0000003f3f3ff290 */ /* 0x000fee000fffe03f */
[----:B------:R-:W-:Y:S02]  /*58b50*/  STL.64 [R1+0x520], R16 ;  /* 0x0005201001007387 */ /* 0x000fe40000100a00 */
[----:B------:R3:W-:Y:S02]  /*58b60*/  STL.64 [R1+0x528], R18 ;  /* 0x0005281201007387 */ /* 0x0007e40000100a00 */
[----:B------:R-:W-:Y:S01]  /*58b70*/  STL.64 [R1+0x2f00], R12 ;  /* 0x002f000c01007387 */ /* 0x000fe20000100a00 */
[----:B0-----:R-:W3:Y:S02]  /*58b80*/  LDL.LU.64 R14, [R1+0x78] ;  /* 0x00007800010e7983 */ /* 0x001ee40000300a00 */
[----:B---3--:R-:W-:Y:S02]  /*58b90*/  HMMA.16816.F32 R16, R4, R14, R20 ;  /* 0x0000000e0410723c */ /* 0x008fe40000001814 */
[----:B------:R-:W0:Y:S04]  /*58ba0*/  LDSM.16.M88.4 R4, [R0+0x27000] ;  /* 0x027000000004783b */ /* 0x000e280000000200 */
[----:B------:R-:W-:Y:S11]  /*58bb0*/  STL.64 [R1+0x3030], R14 ;  /* 0x0030300e01007387 */ /* 0x000ff60000100a00 */
[----:B------:R-:W-:Y:S06]  /*58bc0*/  @!UPT UIADD3 URZ, URZ, URZ, URZ ;  /* 0x0000003f3f3ff290 */ /* 0x000fec000fffe03f */
[----:B------:R-:W-:Y:S01]  /*58bd0*/  STL.64 [R1+0x4f0], R16 ;  /* 0x0004f01001007387 */ /* 0x000fe20000100a00 */
[----:B------:R-:W-:Y:S03]  /*58be0*/  STL.64 [R1+0x4f8], R18 ;  /* 0x0004f81201007387 */ /* 0x000fe60000100a00 */
[----:B0-----:R-:W-:Y:S01]  /*58bf0*/  STL.64 [R1+0x2e78], R6 ;  /* 0x002e780601007387 */ /* 0x001fe20000100a00 */
        /* <DEDUP_REMOVED lines=39> */
[----:B--2---:R-:W-:Y:S01]  /*58e70*/  STL.64 [R1+0x30a0], R18 ;  /* 0x0030a01201007387 */ /* 0x004fe20000100a00 */
[----:B------:R-:W-:Y:S02]  /*58e80*/  STL.64 [R1+0x3098], R16 ;  /* 0x0030981001007387 */ /* 0x000fe40000100a00 */
[----:B----4-:R-:W-:Y:S02]  /*58e90*/  STL.64 [R1+0x3068], R22 ;  /* 0x0030681601007387 */ /* 0x010fe40000100a00 */
[----:B------:R-:W-:Y:S01]  /*58ea0*/  STL.64 [R1+0x3060], R20 ;  /* 0x0030601401007387 */ /* 0x000fe20000100a00 */
[----:B------:R0:W-:Y:S04]  /*58eb0*/  STL.64 [R1+0x3070], R10 ;  /* 0x0030700a01007387 */ /* 0x0001e80000100a00 */
[----:B0-----:R-:W2:Y:S01]  /*58ec0*/  LDL.64 R10, [R1+0x8] ;  /* 0x00000800010a7983 */ /* 0x001ea20000100a00 */
[----:B------:R-:W-:-:S03]  /*58ed0*/  IMAD.MOV.U32 R19, RZ, RZ, R9 ;  /* 0x000000ffff137224 */ /* 0x000fc600078e0009 */
[----:B--2---:R0:W-:Y:S01]  /*58ee0*/  STL.64 [R1+0x3088], R10 ;  /* 0x0030880a01007387 */ /* 0x0041e20000100a00 */
[----:B------:R-:W2:Y:S02]  /*58ef0*/  LDL.LU R8, [R1+0x3e0] ;  /* 0x0003e00001087983 */ /* 0x000ea40000300800 */
[----:B------:R-:W2:Y:S01]  /*58f00*/  LDL.LU R9, [R1+0x3e4] ;  /* 0x0003e40001097983 */ /* 0x000ea20000300800 */
[----:B0-----:R-:W4:Y:S01]  /*58f10*/  LDL.LU R10, [R1+0x3e8] ;  /* 0x0003e800010a7983 */ /* 0x001f220000300800 */
[----:B------:R-:W4:Y:S03]  /*58f20*/  LDL.LU R11, [R1+0x3ec] ;  /* 0x0003ec00010b7983 */ /* 0x000f260000300800 */
[----:B----4-:R-:W-:Y:S01]  /*58f30*/  STL.64 [R1+0x30b0], R10 ;  /* 0x0030b00a01007387 */ /* 0x010fe20000100a00 */
[----:B--2---:R0:W-:Y:S03]  /*58f40*/  STL.64 [R1+0x30a8], R8 ;  /* 0x0030a80801007387 */ /* 0x0041e60000100a00 */
[----:B0-----:R-:W2:Y:S01]  /*58f50*/  LDL.LU R8, [R1+0x400] ;  /* 0x0004000001087983 */ /* 0x001ea20000300800 */
[----:B------:R-:W2:Y:S02]  /*58f60*/  LDL.LU R9, [R1+0x404] ;  /* 0x0004040001097983 */ /* 0x000ea40000300800 */
[----:B------:R-:W2:Y:S02]  /*58f70*/  LDL.LU R10, [R1+0x408] ;  /* 0x00040800010a7983 */ /* 0x000ea40000300800 */
[----:B------:R-:W2:Y:S01]  /*58f80*/  LDL.LU R11, [R1+0x40c] ;  /* 0x00040c00010b7983 */ /* 0x000ea20000300800 */
[----:B------:R-:W4:Y:S01]  /*58f90*/  LDL.LU R20, [R1+0x3c0] ;  /* 0x0003c00001147983 */ /* 0x000f220000300800 */
[----:B------:R-:W4:Y:S02]  /*58fa0*/  LDL.LU R21, [R1+0x3c4] ;  /* 0x0003c40001157983 */ /* 0x000f240000300800 */
[----:B------:R-:W2:Y:S02]  /*58fb0*/  LDL.LU R22, [R1+0x3c8] ;  /* 0x0003c80001167983 */ /* 0x000ea40000300800 */
[----:B------:R-:W2:Y:S01]  /*58fc0*/  LDL.LU R23, [R1+0x3cc] ;  /* 0x0003cc0001177983 */ /* 0x000ea20000300800 */
[----:B------:R-:W-:Y:S01]  /*58fd0*/  MOV R18, R28 ;  /* 0x0000001c00127202 */ /* 0x000fe20000000f00 */
[----:B--2---:R-:W-:Y:S01]  /*58fe0*/  STL.64 [R1+0x3080], R22 ;  /* 0x0030801601007387 */ /* 0x004fe20000100a00 */
[----:B----4-:R0:W-:Y:S03]  /*58ff0*/  STL.64 [R1+0x3078], R20 ;  /* 0x0030781401007387 */ /* 0x0101e60000100a00 */
[----:B0-----:R-:W2:Y:S01]  /*59000*/  LDL.LU R20, [R1+0x3d0] ;  /* 0x0003d00001147983 */ /* 0x001ea20000300800 */
[----:B------:R-:W2:Y:S02]  /*59010*/  LDL.LU R21, [R1+0x3d4] ;  /* 0x0003d40001157983 */ /* 0x000ea40000300800 */
[----:B------:R-:W2:Y:S02]  /*59020*/  LDL.LU R22, [R1+0x3d8] ;  /* 0x0003d80001167983 */ /* 0x000ea40000300800 */
[----:B------:R-:W2:Y:S01]  /*59030*/  LDL.LU R23, [R1+0x3dc] ;  /* 0x0003dc0001177983 */ /* 0x000ea20000300800 */
[----:B------:R-:W4:Y:S01]  /*59040*/  LDL.64 R14, [R1+0x68] ;  /* 0x00006800010e7983 */ /* 0x000f220000100a00 */
[----:B---3--:R-:W-:Y:S02]  /*59050*/  STL.64 [R1+0x2fe8], R6 ;  /* 0x002fe80601007387 */ /* 0x008fe40000100a00 */
[----:B------:R0:W-:Y:S02]  /*59060*/  STL.64 [R1+0x2fe0], R4 ;  /* 0x002fe00401007387 */ /* 0x0001e40000100a00 */
[----:B0-----:R-:W3:Y:S01]  /*59070*/  LDL.LU R4, [R1+0x330] ;  /* 0x0003300001047983 */ /* 0x001ee20000300800 */
[----:B------:R-:W3:Y:S02]  /*59080*/  LDL.LU R5, [R1+0x334] ;  /* 0x0003340001057983 */ /* 0x000ee40000300800 */
[----:B------:R-:W2:Y:S02]  /*59090*/  LDL.LU R6, [R1+0x338] ;  /* 0x0003380001067983 */ /* 0x000ea40000300800 */
[----:B------:R-:W2:Y:S01]  /*590a0*/  LDL.LU R7, [R1+0x33c] ;  /* 0x00033c0001077983 */ /* 0x000ea20000300800 */
[C---:B------:R-:W-:Y:S01]  /*590b0*/  HMMA.16816.F32 R16, R24.reuse, R18, R8 ;  /* 0x000000121810723c */ /* 0x040fe20000001808 */
[----:B--2---:R0:W-:Y:S01]  /*590c0*/  STL.64 [R1+0x2ff8], R6 ;  /* 0x002ff80601007387 */ /* 0x0041e20000100a00 */
[----:B---3--:R-:W-:Y:S03]  /*590d0*/  STL.64 [R1+0x2ff0], R4 ;  /* 0x002ff00401007387 */ /* 0x008fe60000100a00 */
[----:B0-----:R-:W2:Y:S01]  /*590e0*/  LDL.64 R6, [R1+0x28] ;  /* 0x0000280001067983 */ /* 0x001ea20000100a00 */
[----:B------:R-:W-:Y:S02]  /*590f0*/  STL [R1+0x2308], R0 ;  /* 0x0023080001007387 */ /* 0x000fe40000100800 */
[----:B------:R-:W3:Y:S02]  /*59100*/  LDL.LU.64 R10, [R1+0x30b0] ;  /* 0x0030b000010a7983 */ /* 0x000ee40000300a00 */
[----:B------:R-:W3:Y:S11]  /*59110*/  LDL.LU.64 R8, [R1+0x30a8] ;  /* 0x0030a80001087983 */ /* 0x000ef60000300a00 */
[----:B------:R-:W-:Y:S02]  /*59120*/  @!UPT UIADD3 URZ, URZ, URZ, URZ ;  /* 0x0000003f3f3ff290 */ /* 0x000fe4000fffe03f */
        /* <DEDUP_REMOVED lines=10> */
[----:B------:R0:W-:Y:S03]  /*591d0*/  STL.64 [R1+0x3008], R6 ;  /* 0x0030080601007387 */ /* 0x0001e60000100a00 */
[----:B0-----:R-:W2:Y:S01]  /*591e0*/  LDL.64 R6, [R1+0x48] ;  /* 0x0000480001067983 */ /* 0x001ea20000100a00 */
[C---:B---3--:R-:W-:Y:S11]  /*591f0*/  HMMA.16816.F32 R8, R24.reuse, R18, R8 ;  /* 0x000000121808723c */ /* 0x048ff60000001808 */
[----:B------:R-:W-:Y:S11]  /*59200*/  @!UPT UIADD3 URZ, URZ, URZ, URZ ;  /* 0x0000003f3f3ff290 */ /* 0x000ff6000fffe03f */
[----:B------:R-:W-:Y:S01]  /*59210*/  @!UPT UIADD3 URZ, URZ, URZ, URZ ;  /* 0x0000003f3f3ff290 */ /* 0x000fe2000fffe03f */
[----:B------:R-:W-:Y:S01]  /*59220*/  STL.64 [R1+0x4c0], R8 ;  /* 0x0004c00801007387 */ /* 0x000fe20000100a00 */
[----:B------:R0:W-:Y:S03]  /*59230*/  STL.64 [R1+0x4c8], R10 ;  /* 0x0004c80a01007387 */ /* 0x0001e60000100a00 */
[----:B0-----:R-:W3:Y:S01]  /*59240*/  LDL.LU.64 R10, [R1+0x3088] ;  /* 0x00308800010a7983 */ /* 0x001ee20000300a00 */
[----:B------:R0:W-:Y:S02]  /*59250*/  STL.64 [R1+0x3000], R18 ;  /* 0x0030001201007387 */ /* 0x0001e40000100a00 */
[----:B------:R-:W2:Y:S02]  /*59260*/  LDL.LU R16, [R1+0x340] ;  /* 0x0003400001107983 */ /* 0x000ea40000300800 */
[----:B------:R-:W2:Y:S01]  /*59270*/  LDL.LU R17, [R1+0x344] ;  /* 0x0003440001117983 */ /* 0x000ea20000300800 */
[----:B0-----:R-:W2:Y:S01]  /*59280*/  LDL.LU R18, [R1+0x348] ;  /* 0x0003480001127983 */ /* 0x001ea20000300800 */
[----:B------:R-:W2:Y:S01]  /*59290*/  LDL.LU R19, [R1+0x34c] ;  /* 0x00034c0001137983 */ /* 0x000ea20000300800 */
[C---:B---3--:R-:W-:Y:S01]  /*592a0*/  HMMA.16816.F32 R20, R24.reuse, R10, R20 ;  /* 0x0000000a1814723c */ /* 0x048fe20000001814 */
[----:B------:R-:W-:Y:S01]  /*592b0*/  IMAD.MOV.U32 R4, RZ, RZ, R10 ;  /* 0x000000ffff047224 */ /* 0x000fe200078e000a */
[----:B------:R-:W-:Y:S01]  /*592c0*/  MOV R0, R11 ;  /* 0x0000000b00007202 */ /* 0x000fe20000000f00 */
[----:B--2---:R-:W-:Y:S01]  /*592d0*/  STL.64 [R1+0x3018], R18 ;  /* 0x0030181201007387 */ /* 0x004fe20000100a00 */
[----:B------:R0:W-:Y:S03]  /*592e0*/  STL.64 [R1+0x3010], R16 ;  /* 0x0030101001007387 */ /* 0x0001e60000100a00 */
[----:B0-----:R-:W2:Y:S01]  /*592f0*/  LDL.LU R16, [R1+0x350] ;  /* 0x0003500001107983 */ /* 0x001ea20000300800 */
[----:B------:R-:W2:Y:S02]  /*59300*/  LDL.LU R17, [R1+0x354] ;  /* 0x0003540001117983 */ /* 0x000ea40000300800 */
[----:B------:R-:W2:Y:S02]  /*59310*/  LDL.LU R18, [R1+0x358] ;  /* 0x0003580001127983 */ /* 0x000ea40000300800 */
[----:B------:R-:W2:Y:S11]  /*59320*/  LDL.LU R19, [R1+0x35c] ;  /* 0x00035c0001137983 */ /* 0x000eb60000300800 */
[----:B------:R-:W-:Y:S01]  /*59330*/  STL.64 [R1+0x4b0], R20 ;  /* 0x0004b01401007387 */ /* 0x000fe20000100a00 */
[----:B------:R0:W-:Y:S03]  /*59340*/  STL.64 [R1+0x4b8], R22 ;  /* 0x0004b81601007387 */ /* 0x0001e60000100a00 */
        /* <DEDUP_REMOVED lines=15> */
[----:B0-----:R-:W3:Y:S01]  /*59440*/  LDL.LU.64 R22, [R1+0x3050] ;  /* 0x0030500001167983 */ /* 0x001ee20000300a00 */
[----:B------:R-:W3:Y:S01]  /*59450*/  LDL.LU.64 R20, [R1+0x3048] ;  /* 0x0030480001147983 */ /* 0x000ee20000300a00 */
[----:B----4-:R-:W-:Y:S01]  /*59460*/  MOV R2, R14 ;  /* 0x0000000e00027202 */ /* 0x010fe20000000f00 */
[----:B------:R-:W-:Y:S01]  /*59470*/  IMAD.MOV.U32 R13, RZ, RZ, R15 ;  /* 0x000000ffff0d7224 */ /* 0x000fe200078e000f */
[C---:B---3--:R-:W-:Y:S11]  /*59480*/  HMMA.16816.F32 R20, R24.reuse, R14, R20 ;  /* 0x0000000e1814723c */ /* 0x048ff60000001814 */
[----:B------:R-:W-:Y:S11]  /*59490*/  @!UPT UIADD3 URZ, URZ, URZ, URZ ;  /* 0x0000003f3f3ff290 */ /* 0x000ff6000fffe03f */
[----:B------:R-:W-:Y:S01]  /*594a0*/  @!UPT UIADD3 URZ, URZ, URZ, URZ ;  /* 0x0000003f3f3ff290 */ /* 0x000fe2000fffe03f */
        /* <DEDUP_REMOVED lines=8> */
[----:B------:R-:W-:Y:S01]  /*59530*/  IMAD.MOV.U32 R12, RZ, RZ, R6 ;  /* 0x000000ffff0c7224 */ /* 0x000fe200078e0006 */
        /* <DEDUP_REMOVED lines=21> */
[----:B------:R-:W2:Y:S01]  /*59690*/  LDL.LU.64 R4, [R1+0x2ff0] ;  /* 0x002ff00001047983 */ /* 0x000ea20000300a00 */
[----:B------:R-:W-:Y:S01]  /*596a0*/  MOV R27, R0 ;  /* 0x00000000001b7202 */ /* 0x000fe20000000f00 */
[C---:B--2---:R-:W-:Y:S01]  /*596b0*/  HMMA.16816.F32 R16, R20.reuse, R18, R4 ;  /* 0x000000121410723c */ /* 0x044fe20000001804 */
        /* <DEDUP_REMOVED lines=17> */
[----:B0-----:R-:W2:Y:S02]  /*597d0*/  LDL.64 R26, [R1+0x38] ;  /* 0x00003800011a7983 */ /* 0x001ea40000100a00 */
        /* <DEDUP_REMOVED lines=8> */
[----:B------:R-:W-:Y:S01]  /*59860*/  MOV R0, R27 ;  /* 0x0000001b00007202 */ /* 0x000fe20000000f00 */
[----:B------:R-:W-:Y:S01]  /*59870*/  STL.64 [R1+0x2f40], R10 ;  /* 0x002f400a01007387 */ /* 0x000fe20000100a00 */
[----:B--2---:R-:W-:Y:S03]  /*59880*/  HMMA.16816.F32 R24, R20, R10, R4 ;  /* 0x0000000a1418723c */ /* 0x004fe60000001804 */
[----:B------:R-:W2:Y:S11]  /*59890*/  LDL.LU R4, [R1+0x170] ;  /* 0x0001700001047983 */ /* 0x000eb60000300800 */
[----:B------:R-:W-:Y:S09]  /*598a0*/  @!UPT UIADD3 URZ, URZ, URZ, URZ ;  /* 0x0000003f3f3ff290 */ /* 0x000ff2000fffe03f */
[----:B------:R-:W-:Y:S01]  /*598b0*/  STL.64 [R1+0x360], R24 ;  /* 0x0003601801007387 */ /* 0x000fe20000100a00 */
[----:B------:R-:W-:Y:S02]  /*598c0*/  STL.64 [R1+0x368], R26 ;  /* 0x0003681a01007387 */ /* 0x000fe40000100a00 */
[----:B------:R-:W2:Y:S02]  /*598d0*/  LDL.LU R5, [R1+0x174] ;  /* 0x0001740001057983 */ /* 0x000ea40000300800 */
[----:B------:R-:W4:Y:S01]  /*598e0*/  LDL.LU R6, [R1+0x178] ;  /* 0x0001780001067983 */ /* 0x000f220000300800 */
[----:B------:R-:W4:Y:S04]  /*598f0*/  LDL.LU R7, [R1+0x17c] ;  /* 0x00017c0001077983 */ /* 0x000f280000300800 */
        /* <DEDUP_REMOVED lines=9> */
[----:B------:R-:W2:Y:S02]  /*59990*/  LDL.LU R27, [R1+0x27c] ;  /* 0x00027c00011b7983 */ /* 0x000ea40000300800 */
[----:B------:R-:W-:Y:S01]  /*599a0*/  IMAD.MOV.U32 R10, RZ, RZ, R8 ;  /* 0x000000ffff0a7224 */ /* 0x000fe200078e0008 */
[----:B------:R-:W-:Y:S01]  /*599b0*/  MOV R11, R0 ;  /* 0x00000000000b7202 */ /* 0x000fe20000000f00 */
[----:B--2---:R0:W-:Y:S01]  /*599c0*/  STL.64 [R1+0x2f70], R26 ;  /* 0x002f701a01007387 */ /* 0x0041e20000100a00 */
[----:B------:R-:W-:Y:S02]  /*599d0*/  STL.64 [R1+0x2f68], R24 ;  /* 0x002f681801007387 */ /* 0x000fe40000100a00 */
[----:B0-----:R-:W-:Y:S01]  /*599e0*/  IMAD.MOV.U32 R26, RZ, RZ, R28 ;  /* 0x000000ffff1a7224 */ /* 0x001fe200078e001c */
[----:B------:R-:W-:Y:S01]  /*599f0*/  MOV R27, R29 ;  /* 0x0000001d001b7202 */ /* 0x000fe20000000f00 */
[----:B------:R-:W2:Y:S01]  /*59a00*/  LDL.LU R28, [R1+0x2fb8] ;  /* 0x002fb800011c7983 */ /* 0x000ea20000300800 */
[----:B------:R-:W2:Y:S03]  /*59a10*/  LDL.LU R29, [R1+0x2fb4] ;  /* 0x002fb400011d7983 */ /* 0x000ea60000300800 */
[----:B------:R-:W-:Y:S01]  /*59a20*/  STL.64 [R1+0x2f88], R26 ;  /* 0x002f881a01007387 */ /* 0x000fe20000100a00 */
[----:B----4-:R0:W-:Y:S02]  /*59a30*/  STL.64 [R1+0x2f28], R6 ;  /* 0x002f280601007387 */ /* 0x0101e40000100a00 */
[----:B0-----:R-:W-:Y:S01]  /*59a40*/  MOV R6, R2 ;  /* 0x0000000200067202 */ /* 0x001fe20000000f00 */
[----:B------:R-:W-:-:S07]  /*59a50*/  IMAD.MOV.U32 R7, RZ, RZ, R13 ;  /* 0x000000ffff077224 */ /* 0x000fce00078e000d */
[C---:B---3--:R-:W-:Y:S01]  /*59a60*/  HMMA.16816.F32 R16, R20.reuse, R6, R16 ;  /* 0x000000061410723c */ /* 0x048fe20000001810 */
[----:B------:R-:W-:Y:S01]  /*59a70*/  STL.64 [R1+0x2f20], R4 ;  /* 0x002f200401007387 */ /* 0x000fe20000100a00 */
[----:B------:R-:W3:Y:S01]  /*59a80*/  LDL.LU R2, [R1+0x2fb0] ;  /* 0x002fb00001027983 */ /* 0x000ee20000300800 */
[----:B------:R-:W-:Y:S11]  /*59a90*/  MOV R27, R9 ;  /* 0x00000009001b7202 */ /* 0x000ff60000000f00 */
[----:B------:R-:W-:Y:S09]  /*59aa0*/  @!UPT UIADD3 URZ, URZ, URZ, URZ ;  /* 0x0000003f3f3ff290 */ /* 0x000ff2000fffe03f */
[----:B------:R0:W-:Y:S01]  /*59ab0*/  STL.64 [R1+0x2b0], R16 ;  /* 0x0002b01001007387 */ /* 0x0001e20000100a00 */
[----:B------:R1:W-:Y:S03]  /*59ac0*/  STL.64 [R1+0x2b8], R18 ;  /* 0x0002b81201007387 */ /* 0x0003e60000100a00 */
[----:B0-----:R-:W4:Y:S01]  /*59ad0*/  LDL.LU R16, [R1+0x2a0] ;  /* 0x0002a00001107983 */ /* 0x001f220000300800 */
[----:B------:R-:W4:Y:S02]  /*59ae0*/  LDL.LU R17, [R1+0x2a4] ;  /* 0x0002a40001117983 */ /* 0x000f240000300800 */
[----:B-1----:R-:W4:Y:S02]  /*59af0*/  LDL.LU R18, [R1+0x2a8] ;  /* 0x0002a80001127983 */ /* 0x002f240000300800 */
[----:B------:R-:W4:Y:S01]  /*59b00*/  LDL.LU R19, [R1+0x2ac] ;  /* 0x0002ac0001137983 */ /* 0x000f220000300800 */
[----:B------:R0:W-:Y:S01]  /*59b10*/  STL.64 [R1+0x2f58], R10 ;  /* 0x002f580a01007387 */ /* 0x0001e20000100a00 */
[----:B------:R-:W2:Y:S02]  /*59b20*/  LDL.LU R8, [R1+0x260] ;  /* 0x0002600001087983 */ /* 0x000ea40000300800 */
[----:B------:R-:W2:Y:S01]  /*59b30*/  LDL.LU R9, [R1+0x264] ;  /* 0x0002640001097983 */ /* 0x000ea20000300800 */
[----:B0-----:R-:W2:Y:S01]  /*59b40*/  LDL.LU R10, [R1+0x268] ;  /* 0x00026800010a7983 */ /* 0x001ea20000300800 */
        /* <DEDUP_REMOVED lines=13> */
[----:B------:R0:W-:Y:S01]  /*59c20*/  STL.64 [R1+0x2f38], R6 ;  /* 0x002f380601007387 */ /* 0x0001e20000100a00 */
[----:B------:R-:W2:Y:S02]  /*59c30*/  LDL.LU R4, [R1+0x240] ;  /* 0x0002400001047983 */ /* 0x000ea40000300800 */
[----:B------:R-:W2:Y:S01]  /*59c40*/  LDL.LU R5, [R1+0x244] ;  /* 0x0002440001057983 */ /* 0x000ea20000300800 */
[----:B0-----:R-:W2:Y:S01]  /*59c50*/  LDL.LU R6, [R1+0x248] ;  /* 0x0002480001067983 */ /* 0x001ea20000300800 */
[----:B------:R-:W2:Y:S01]  /*59c60*/  LDL.LU R7, [R1+0x24c] ;  /* 0x00024c0001077983 */ /* 0x000ea20000300800 */
[----:B----4-:R-:W-:Y:S02]  /*59c70*/  HMMA.16816.F32 R20, R20, R14, R16 ;  /* 0x0000000e1414723c */ /* 0x010fe40000001810 */
[----:B--2---:R-:W-:Y:S01]  /*59c80*/  STL.64 [R1+0x2f50], R6 ;  /* 0x002f500601007387 */ /* 0x004fe20000100a00 */
[----:B------:R0:W-:Y:S03]  /*59c90*/  STL.64 [R1+0x2f48], R4 ;  /* 0x002f480401007387 */ /* 0x0001e60000100a00 */
[----:B0-----:R-:W2:Y:S01]  /*59ca0*/  LDL.LU R4, [R1+0x250] ;  /* 0x0002500001047983 */ /* 0x001ea20000300800 */
[----:B------:R-:W2:Y:S02]  /*59cb0*/  LDL.LU R5, [R1+0x254] ;  /* 0x0002540001057983 */ /* 0x000ea40000300800 */
[----:B------:R-:W2:Y:S02]  /*59cc0*/  LDL.LU R6, [R1+0x258] ;  /* 0x0002580001067983 */ /* 0x000ea40000300800 */
[----:B------:R-:W2:Y:S01]  /*59cd0*/  LDL.LU R7, [R1+0x25c] ;  /* 0x00025c0001077983 */ /* 0x000ea20000300800 */
[----:B------:R-:W4:Y:S01]  /*59ce0*/  LDL.LU.64 R18, [R1+0x2fa8] ;  /* 0x002fa80001127983 */ /* 0x000f220000300a00 */
[----:B------:R-:W4:Y:S01]  /*59cf0*/  LDL.LU.64 R16, [R1+0x2fa0] ;  /* 0x002fa00001107983 */ /* 0x000f220000300a00 */
[----:B------:R-:W-:Y:S01]  /*59d00*/  MOV R26, R12 ;  /* 0x0000000c001a7202 */ /* 0x000fe20000000f00 */
[----:B------:R0:W-:Y:S01]  /*59d10*/  STL.64 [R1+0x2f30], R14 ;  /* 0x002f300e01007387 */ /* 0x0001e20000100a00 */
[----:B------:R-:W2:Y:S07]  /*59d20*/  LDL.LU R12, [R1+0x230] ;  /* 0x00023000010c7983 */ /* 0x000eae0000300800 */
[----:B------:R-:W-:Y:S02]  /*59d30*/  STL.64 [R1+0x2a0], R20 ;  /* 0x0002a01401007387 */ /* 0x000fe40000100a00 */
[----:B------:R1:W-:Y:S02]  /*59d40*/  STL.64 [R1+0x2a8], R22 ;  /* 0x0002a81601007387 */ /* 0x0003e40000100a00 */
[----:B------:R-:W2:Y:S01]  /*59d50*/  LDL.LU R13, [R1+0x234] ;  /* 0x00023400010d7983 */ /* 0x000ea20000300800 */
[----:B0-----:R-:W2:Y:S01]  /*59d60*/  LDL.LU R14, [R1+0x238] ;  /* 0x00023800010e7983 */ /* 0x001ea20000300800 */
[----:B------:R-:W2:Y:S02]  /*59d70*/  LDL.LU R15, [R1+0x23c] ;  /* 0x00023c00010f7983 */ /* 0x000ea40000300800 */
[----:B-1----:R-:W2:Y:S01]  /*59d80*/  LDL.LU.64 R22, [R1+0x18] ;  /* 0x0000180001167983 */ /* 0x002ea20000300a00 */
[C---:B----4-:R-:W-:Y:S01]  /*59d90*/  HMMA.16816.F32 R24, R16.reuse, R26, R8 ;  /* 0x0000001a1018723c */ /* 0x050fe20000001808 */
[----:B------:R-:W4:Y:S01]  /*59da0*/  LDL.LU.64 R10, [R1+0x2f98] ;  /* 0x002f9800010a7983 */ /* 0x000f220000300a00 */
[----:B------:R-:W4:Y:S11]  /*59db0*/  LDL.LU.64 R8, [R1+0x2f90] ;  /* 0x002f900001087983 */ /* 0x000f360000300a00 */
[----:B------:R-:W-:Y:S10]  /*59dc0*/  @!UPT UIADD3 URZ, URZ, URZ, URZ ;  /* 0x0000003f3f3ff290 */ /* 0x000ff4000fffe03f */
[----:B------:R-:W-:Y:S01]  /*59dd0*/  STL.64 [R1+0x290], R24 ;  /* 0x0002901801007387 */ /* 0x000fe20000100a00 */
[----:B------:R0:W-:Y:S03]  /*59de0*/  STL.64 [R1+0x298], R26 ;  /* 0x0002981a01007387 */ /* 0x0001e60000100a00 */
[----:B0-----:R-:W4:Y:S02]  /*59df0*/  LDL.LU.64 R26, [R1+0x2f88] ;  /* 0x002f8800011a7983 */ /* 0x001f240000300a00 */
[C---:B----4-:R-:W-:Y:S02]  /*59e00*/  HMMA.16816.F32 R24, R16.reuse, R26, R8 ;  /* 0x0000001a1018723c */ /* 0x050fe40000001808 */
[----:B------:R-:W4:Y:S01]  /*59e10*/  LDL.LU.64 R10, [R1+0x2f80] ;  /* 0x002f8000010a7983 */ /* 0x000f220000300a00 */
[----:B------:R-:W4:Y:S11]  /*59e20*/  LDL.LU.64 R8, [R1+0x2f78] ;  /* 0x002f780001087983 */ /* 0x000f360000300a00 */
[----:B------:R-:W-:Y:S09]  /*59e30*/  @!UPT UIADD3 URZ, URZ, URZ, URZ ;  /* 0x0000003f3f3ff290 */ /* 0x000ff2000fffe03f */
        /* <DEDUP_REMOVED lines=9> */
[----:B0-----:R-:W4:Y:S01]  /*59ed0*/  LDL.LU.64 R26, [R1+0x2f60] ;  /* 0x002f6000011a7983 */ /* 0x001f220000300a00 */
[----:B------:R0:W-:Y:S02]  /*59ee0*/  STL.64 [R1+0x2ee8], R22 ;  /* 0x002ee81601007387 */ /* 0x0001e40000100a00 */
[----:B------:R-:W2:Y:S02]  /*59ef0*/  LDL.LU R20, [R1+0x160] ;  /* 0x0001600001147983 */ /* 0x000ea40000300800 */
[----:B------:R-:W2:Y:S01]  /*59f00*/  LDL.LU R21, [R1+0x164] ;  /* 0x0001640001157983 */ /* 0x000ea20000300800 */
[----:B0-----:R-:W2:Y:S01]  /*59f10*/  LDL.LU R22, [R1+0x168] ;  /* 0x0001680001167983 */ /* 0x001ea20000300800 */
[----:B------:R-:W2:Y:S01]  /*59f20*/  LDL.LU R23, [R1+0x16c] ;  /* 0x00016c0001177983 */ /* 0x000ea20000300800 */
[C---:B----4-:R-:W-:Y:S02]  /*59f30*/  HMMA.16816.F32 R24, R16.reuse, R26, R8 ;  /* 0x0000001a1018723c */ /* 0x050fe40000001808 */
[----:B--2---:R0:W-:Y:S01]  /*59f40*/  STL.64 [R1+0x2ef8], R22 ;  /* 0x002ef81601007387 */ /* 0x0041e20000100a00 */
[----:B------:R-:W-:Y:S03]  /*59f50*/  STL.64 [R1+0x2ef0], R20 ;  /* 0x002ef01401007387 */ /* 0x000fe60000100a00 */
[----:B0-----:R-:W2:Y:S01]  /*59f60*/  LDL.LU.64 R22, [R1+0x48] ;  /* 0x0000480001167983 */ /* 0x001ea20000300a00 */
[----:B------:R-:W4:Y:S11]  /*59f70*/  LDL.LU.64 R10, [R1+0x2f58] ;  /* 0x002f5800010a7983 */ /* 0x000f360000300a00 */
[----:B------:R-:W-:Y:S05]  /*59f80*/  @!UPT UIADD3 URZ, URZ, URZ, URZ ;  /* 0x0000003f3f3ff290 */ /* 0x000fea000fffe03f */
[----:B------:R-:W-:Y:S02]  /*59f90*/  STL.64 [R1+0x2b48], R26 ;  /* 0x002b481a01007387 */ /* 0x000fe40000100a00 */
[----:B------:R0:W-:Y:S02]  /*59fa0*/  STL.64 [R1+0x2b40], R24 ;  /* 0x002b401801007387 */ /* 0x0001e40000100a00 */
[----:B0-----:R-:W2:Y:S01]  /*59fb0*/  LDL.LU R24, [R1+0x150] ;  /* 0x0001500001187983 */ /* 0x001ea20000300800 */
[----:B------:R-:W2:Y:S02]  /*59fc0*/  LDL.LU R25, [R1+0x154] ;  /* 0x0001540001197983 */ /* 0x000ea40000300800 */
[----:B------:R-:W2:Y:S02]  /*59fd0*/  LDL.LU R26, [R1+0x158] ;  /* 0x00015800011a7983 */ /* 0x000ea40000300800 */
[----:B------:R-:W2:Y:S01]  /*59fe0*/  LDL.LU R27, [R1+0x15c] ;  /* 0x00015c00011b7983 */ /* 0x000ea20000300800 */
[C---:B----4-:R-:W-:Y:S01]  /*59ff0*/  HMMA.16816.F32 R8, R16.reuse, R10, R4 ;  /* 0x0000000a1008723c */ /* 0x050fe20000001804 */
[----:B------:R-:W4:Y:S01]  /*5a000*/  LDL.LU.64 R6, [R1+0x2f50] ;  /* 0x002f500001067983 */ /* 0x000f220000300a00 */
[----:B------:R-:W4:Y:S11]  /*5a010*/  LDL.LU.64 R4, [R1+0x2f48] ;  /* 0x002f480001047983 */ /* 0x000f360000300a00 */
[----:B------:R-:W-:Y:S10]  /*5a020*/  @!UPT UIADD3 URZ, URZ, URZ, URZ ;  /* 0x0000003f3f3ff290 */ /* 0x000ff4000fffe03f */
        /* <DEDUP_REMOVED lines=8> */
[----:B0-----:R-:W4:Y:S01]  /*5a0b0*/  LDL.LU.64 R6, [R1+0x2f38] ;  /* 0x002f380001067983 */ /* 0x001f220000300a00 */
[----:B------:R0:W-:Y:S03]  /*5a0c0*/  STL.64 [R1+0x2ea8], R10 ;  /* 0x002ea80a01007387 */ /* 0x0001e60000100a00 */
[----:B0-----:R-:W2:Y:S01]  /*5a0d0*/  LDL.LU.64 R10, [R1+0x28] ;  /* 0x00002800010a7983 */ /* 0x001ea20000300a00 */
[C---:B----4-:R-:W-:Y:S03]  /*5a0e0*/  HMMA.16816.F32 R4, R16.reuse, R6, R12 ;  /* 0x000000061004723c */ /* 0x050fe6000000180c */
[----:B------:R-:W4:Y:S11]  /*5a0f0*/  LDL.LU.64 R14, [R1+0x2f30] ;  /* 0x002f3000010e7983 */ /* 0x000f360000300a00 */
[----:B------:R-:W-:Y:S09]  /*5a100*/  @!UPT UIADD3 URZ, URZ, URZ, URZ ;  /* 0x0000003f3f3ff290 */ /* 0x000ff2000fffe03f */
[----:B------:R-:W-:Y:S01]  /*5a110*/  STL.64 [R1+0x510], R4 ;  /* 0x0005100401007387 */ /* 0x000fe20000100a00 */
[----:B------:R0:W-:Y:S03]  /*5a120*/  STL.64 [R1+0x518], R6 ;  /* 0x0005180601007387 */ /* 0x0001e60000100a00 */
[----:B0-----:R-:W2:Y:S01]  /*5a130*/  LDL.LU.64 R6, [R1+0x2f28] ;  /* 0x002f280001067983 */ /* 0x001ea20000300a00 */
[----:B------:R-:W2:Y:S01]  /*5a140*/  LDL.LU.64 R4, [R1+0x2f20] ;  /* 0x002f200001047983 */ /* 0x000ea20000300a00 */
[----:B----4-:R-:W-:Y:S01]  /*5a150*/  MOV R9, R14 ;  /* 0x0000000e00097202 */ /* 0x010fe20000000f00 */
[----:B------:R-:W-:Y:S01]  /*5a160*/  IMAD.MOV.U32 R8, RZ, RZ, R15 ;  /* 0x000000ffff087224 */ /* 0x000fe200078e000f */
[----:B--2---:R-:W-:Y:S01]  /*5a170*/  HMMA.16816.F32 R16, R16, R14, R4 ;  /* 0x0000000e1010723c */ /* 0x004fe20000001804 */
[----:B------:R-:W2:Y:S01]  /*5a180*/  LDL.LU.64 R6, [R1+0x2f18] ;  /* 0x002f180001067983 */ /* 0x000ea20000300a00 */
[----:B------:R-:W2:Y:S02]  /*5a190*/  LDL.LU.64 R4, [R1+0x2f10] ;  /* 0x002f100001047983 */ /* 0x000ea40000300a00 */
[----:B------:R-:W2:Y:S02]  /*5a1a0*/  LDL.LU.64 R14, [R1+0x2f08] ;  /* 0x002f0800010e7983 */ /* 0x000ea40000300a00 */
[----:B------:R-:W2:Y:S11]  /*5a1b0*/  LDL.LU.64 R12, [R1+0x2f00] ;  /* 0x002f0000010c7983 */ /* 0x000eb60000300a00 */
[----:B------:R-:W-:Y:S06]  /*5a1c0*/  @!UPT UIADD3 URZ, URZ, URZ, URZ ;  /* 0x0000003f3f3ff290 */ /* 0x000fec000fffe03f */
[----:B------:R-:W-:Y:S01]  /*5a1d0*/  STL.64 [R1+0x180], R16 ;  /* 0x0001801001007387 */ /* 0x000fe20000100a00 */
[----:B------:R-:W-:Y:S01]  /*5a1e0*/  STL [R1+0x188], R18 ;  /* 0x0001881201007387 */ /* 0x000fe20000100800 */
        /* <DEDUP_REMOVED lines=9> */
[C---:B--2---:R-:W-:Y:S11]  /*5a280*/  HMMA.16816.F32 R20, R12.reuse, R10, R20 ;  /* 0x0000000a0c14723c */ /* 0x044ff60000001814 */
[----:B------:R-:W-:Y:S11]  /*5a290*/  @!UPT UIADD3 URZ, URZ, URZ, URZ ;  /* 0x0000003f3f3ff290 */ /* 0x000ff6000fffe03f */
[----:B------:R-:W-:Y:S01]  /*5a2a0*/  @!UPT UIADD3 URZ, URZ, URZ, URZ ;  /* 0x0000003f3f3ff290 */ /* 0x000fe2000fffe03f */
[----:B------:R-:W-:Y:S01]  /*5a2b0*/  STL.64 [R1+0x170], R20 ;  /* 0x0001701401007387 */ /* 0x000fe20000100a00 */
[----:B------:R0:W-:Y:S03]  /*5a2c0*/  STL.64 [R1+0x178], R22 ;  /* 0x0001781601007387 */ /* 0x0001e60000100a00 */
[----:B0-----:R-:W2:Y:S01]  /*5a2d0*/  LDL.LU.64 R22, [R1+0x2ee8] ;  /* 0x002ee80001167983 */ /* 0x001ea20000300a00 */
[----:B------:R-:W-:Y:S01]  /*5a2e0*/  MOV R0, R19 ;  /* 0x0000001300007202 */ /* 0x000fe20000000f00 */
[----:B------:R-:W-:Y:S01]  /*5a2f0*/  IMAD.MOV.U32 R19, RZ, RZ, R8 ;  /* 0x000000ffff137224 */ /* 0x000fe200078e0008 */
[----:B--2---:R-:W-:Y:S01]  /*5a300*/  HMMA.16816.F32 R24, R12, R22, R24 ;  /* 0x000000160c18723c */ /* 0x004fe20000001818 */
[----:B------:R-:W-:Y:S11]  /*5a310*/  IMAD.MOV.U32 R8, RZ, RZ, R23 ;  /* 0x000000ffff087224 */ /* 0x000ff600078e0017 */
[----:B------:R-:W-:Y:S11]  /*5a320*/  @!UPT UIADD3 URZ, URZ, URZ, URZ ;  /* 0x0000003f3f3ff290 */ /* 0x000ff6000fffe03f */
[----:B------:R0:W-:Y:S01]  /*5a330*/  STL.64 [R1+0x160], R24 ;  /* 0x0001601801007387 */ /* 0x0001e20000100a00 */
[----:B------:R1:W-:Y:S02]  /*5a340*/  STL.64 [R1+0x168], R26 ;  /* 0x0001681a01007387 */ /* 0x0003e40000100a00 */
[----:B------:R-:W2:Y:S01]  /*5a350*/  LDL R23, [R1+0x670] ;  /* 0x0006700001177983 */ /* 0x000ea20000100800 */
[----:B------:R-:W-:Y:S01]  /*5a360*/  MOV R18, R9 ;  /* 0x0000000900127202 */ /* 0x000fe20000000f00 */
[----:B------:R-:W-:Y:S01]  /*5a370*/  MOV R9, R22 ;  /* 0x0000001600097202 */ /* 0x000fe20000000f00 */
[----:B--2---:R2:W-:Y:S01]  /*5a380*/  STL [R1+0x2e18], R23 ;  /* 0x002e181701007387 */ /* 0x0045e20000100800 */
[----:B0-----:R-:W4:Y:S02]  /*5a390*/  LDL.LU R24, [R1+0x2e0] ;  /* 0x0002e00001187983 */ /* 0x001f240000300800 */
[----:B------:R-:W4:Y:S02]  /*5a3a0*/  LDL.LU R25, [R1+0x2e4] ;  /* 0x0002e40001197983 */ /* 0x000f240000300800 */
[----:B-1----:R-:W3:Y:S01]  /*5a3b0*/  LDL.LU R26, [R1+0x2e8] ;  /* 0x0002e800011a7983 */ /* 0x002ee20000300800 */
[----:B------:R-:W3:Y:S01]  /*5a3c0*/  LDL.LU R27, [R1+0x2ec] ;  /* 0x0002ec00011b7983 */ /* 0x000ee20000300800 */
[----:B------:R-:W3:Y:S02]  /*5a3d0*/  LDL.LU R20, [R1+0x50] ;  /* 0x0000500001147983 */ /* 0x000ee40000300800 */
[----:B------:R-:W3:Y:S02]  /*5a3e0*/  LDL.LU R21, [R1+0x54] ;  /* 0x0000540001157983 */ /* 0x000ee40000300800 */
[----:B------:R-:W3:Y:S01]  /*5a3f0*/  LDL.LU R22, [R1+0x58] ;  /* 0x0000580001167983 */ /* 0x000ee20000300800 */
[----:B--2---:R-:W3:Y:S01]  /*5a400*/  LDL.LU R23, [R1+0x5c] ;  /* 0x00005c0001177983 */ /* 0x004ee20000300800 */
[----:B------:R-:W-:Y:S01]  /*5a410*/  IMAD.MOV.U32 R7, RZ, RZ, R10 ;  /* 0x000000ffff077224 */ /* 0x000fe200078e000a */
[----:B------:R-:W-:-:S02]  /*5a420*/  MOV R6, R11 ;  /* 0x0000000b00067202 */ /* 0x000fc40000000f00 */
[----:B---3--:R0:W-:Y:S01]  /*5a430*/  STL.64 [R1+0x2e28], R22 ;  /* 0x002e281601007387 */ /* 0x0081e20000100a00 */
[----:B------:R-:W-:Y:S01]  /*5a440*/  STL.64 [R1+0x2e20], R20 ;  /* 0x002e201401007387 */ /* 0x000fe20000100a00 */
[----:B0-----:R-:W-:Y:S02]  /*5a450*/  MOV R22, R9 ;  /* 0x0000000900167202 */ /* 0x001fe40000000f00 */
[----:B------:R-:W-:-:S05]  /*5a460*/  MOV R23, R8 ;  /* 0x0000000800177202 */ /* 0x000fca0000000f00 */
[----:B------:R0:W-:Y:S02]  /*5a470*/  STL.64 [R1+0x2e40], R22 ;  /* 0x002e401601007387 */ /* 0x0001e40000100a00 */
[----:B0-----:R-:W-:Y:S01]  /*5a480*/  IMAD.MOV.U32 R22, RZ, RZ, R7 ;  /* 0x000000ffff167224 */ /* 0x001fe200078e0007 */
[----:B------:R-:W-:-:S05]  /*5a490*/  MOV R23, R6 ;  /* 0x0000000600177202 */ /* 0x000fca0000000f00 */
[----:B------:R0:W-:Y:S01]  /*5a4a0*/  STL.64 [R1+0x2e58], R22 ;  /* 0x002e581601007387 */ /* 0x0001e20000100a00 */
[----:B------:R-:W-:Y:S02]  /*5a4b0*/  STL.64 [R1+0x2e10], R26 ;  /* 0x002e101a01007387 */ /* 0x000fe40000100a00 */
[----:B----4-:R1:W-:Y:S02]  /*5a4c0*/  STL.64 [R1+0x2e08], R24 ;  /* 0x002e081801007387 */ /* 0x0103e40000100a00 */
[----:B0-----:R-:W-:Y:S01]  /*5a4d0*/  IMAD.MOV.U32 R22, RZ, RZ, R5 ;  /* 0x000000ffff167224 */ /* 0x001fe200078e0005 */
[----:B------:R-:W-:Y:S01]  /*5a4e0*/  MOV R23, R4 ;  /* 0x0000000400177202 */ /* 0x000fe20000000f00 */
[----:B-1----:R-:W2:Y:S01]  /*5a4f0*/  LDL.LU R24, [R1+0x220] ;  /* 0x0002200001187983 */ /* 0x002ea20000300800 */
[----:B------:R-:W2:Y:S02]  /*5a500*/  LDL.LU R25, [R1+0x224] ;  /* 0x0002240001197983 */ /* 0x000ea40000300800 */
[----:B------:R-:W3:Y:S01]  /*5a510*/  LDL.LU R26, [R1+0x228] ;  /* 0x00022800011a7983 */ /* 0x000ee20000300800 */
[----:B------:R-:W-:-:S02]  /*5a520*/  MOV R27, R2 ;  /* 0x00000002001b7202 */ /* 0x000fc40000000f00 */
[----:B------:R-:W4:Y:S01]  /*5a530*/  LDL.LU R2, [R1+0x2ee0] ;  /* 0x002ee00001027983 */ /* 0x000f220000300800 */
[----:B------:R-:W-:Y:S02]  /*5a540*/  STL.64 [R1+0x2eb0], R22 ;  /* 0x002eb01601007387 */ /* 0x000fe40000100a00 */
[----:B------:R-:W2:Y:S02]  /*5a550*/  LDL.LU R4, [R1+0xb0] ;  /* 0x0000b00001047983 */ /* 0x000ea40000300800 */
[----:B------:R-:W2:Y:S01]  /*5a560*/  LDL.LU R5, [R1+0xb4] ;  /* 0x0000b40001057983 */ /* 0x000ea20000300800 */
[----:B------:R-:W2:Y:S01]  /*5a570*/  LDL.LU R6, [R1+0xb8] ;  /* 0x0000b80001067983 */ /* 0x000ea20000300800 */
[----:B------:R-:W2:Y:S03]  /*5a580*/  LDL.LU R7, [R1+0xbc] ;  /* 0x0000bc0001077983 */ /* 0x000ea60000300800 */
[----:B--2---:R0:W-:Y:S01]  /*5a590*/  STL.64 [R1+0x2e88], R6 ;  /* 0x002e880601007387 */ /* 0x0041e20000100a00 */
[----:B------:R1:W-:Y:S03]  /*5a5a0*/  STL.64 [R1+0x2e80], R4 ;  /* 0x002e800401007387 */ /* 0x0003e60000100a00 */
[----:B0-----:R-:W2:Y:S04]  /*5a5b0*/  LDL.LU.64 R6, [R1+0x68] ;  /* 0x0000680001067983 */ /* 0x001ea80000300a00 */
[----:B--2---:R0:W-:Y:S01]  /*5a5c0*/  STL.64 [R1+0x2ea0], R6 ;  /* 0x002ea00601007387 */ /* 0x0041e20000100a00 */
[----:B-1----:R-:W2:Y:S02]  /*5a5d0*/  LDL.LU R4, [R1+0x120] ;  /* 0x0001200001047983 */ /* 0x002ea40000300800 */
        /* <DEDUP_REMOVED lines=15> */
[----:B0-----:R-:W2:Y:S01]  /*5a6d0*/  LDL.LU.64 R22, [R1+0x8] ;  /* 0x0000080001167983 */ /* 0x001ea20000300a00 */
[----:B------:R-:W2:Y:S02]  /*5a6e0*/  LDL.LU.64 R10, [R1+0x38] ;  /* 0x00003800010a7983 */ /* 0x000ea40000300a00 */
[----:B---3--:R-:W-:Y:S02]  /*5a6f0*/  STL.64 [R1+0x2e38], R26 ;  /* 0x002e381a01007387 */ /* 0x008fe40000100a00 */
[----:B------:R0:W-:Y:S02]  /*5a700*/  STL.64 [R1+0x2e30], R24 ;  /* 0x002e301801007387 */ /* 0x0001e40000100a00 */
[----:B0-----:R-:W3:Y:S01]  /*5a710*/  LDL.LU R24, [R1+0x80] ;  /* 0x0000800001187983 */ /* 0x001ee20000300800 */
[----:B------:R-:W3:Y:S02]  /*5a720*/  LDL.LU R25, [R1+0x84] ;  /* 0x0000840001197983 */ /* 0x000ee40000300800 */
[----:B------:R-:W2:Y:S01]  /*5a730*/  LDL.LU R26, [R1+0x88] ;  /* 0x00008800011a7983 */ /* 0x000ea20000300800 */
[----:B----4-:R-:W-:-:S02]  /*5a740*/  MOV R27, R2 ;  /* 0x00000002001b7202 */ /* 0x010fc40000000f00 */
[----:B------:R-:W4:Y:S04]  /*5a750*/  LDL.LU R2, [R1+0x2edc] ;  /* 0x002edc0001027983 */ /* 0x000f280000300800 */
[----:B--2---:R-:W-:Y:S01]  /*5a760*/  STL.64 [R1+0x2e50], R26 ;  /* 0x002e501a01007387 */ /* 0x004fe20000100a00 */
[----:B---3--:R0:W-:Y:S03]  /*5a770*/  STL.64 [R1+0x2e48], R24 ;  /* 0x002e481801007387 */ /* 0x0081e60000100a00 */
[----:B0-----:R-:W2:Y:S01]  /*5a780*/  LDL.LU R24, [R1+0x90] ;  /* 0x0000900001187983 */ /* 0x001ea20000300800 */
[----:B------:R-:W2:Y:S02]  /*5a790*/  LDL.LU R25, [R1+0x94] ;  /* 0x0000940001197983 */ /* 0x000ea40000300800 */
[----:B------:R-:W3:Y:S02]  /*5a7a0*/  LDL.LU R26, [R1+0x98] ;  /* 0x00009800011a7983 */ /* 0x000ee40000300800 */
[----:B------:R-:W3:Y:S02]  /*5a7b0*/  LDL.LU R27, [R1+0x9c] ;  /* 0x00009c00011b7983 */ /* 0x000ee40000300800 */
[----:B---3--:R4:W-:Y:S01]  /*5a7c0*/  STL.64 [R1+0x2e68], R26 ;  /* 0x002e681a01007387 */ /* 0x0089e20000100a00 */
[----:B--2---:R0:W-:Y:S02]  /*5a7d0*/  STL.64 [R1+0x2e60], R24 ;  /* 0x002e601801007387 */ /* 0x0041e40000100a00 */
[----:B----4-:R-:W-:Y:S01]  /*5a7e0*/  IMAD.MOV.U32 R26, RZ, RZ, R2 ;  /* 0x000000ffff1a7224 */ /* 0x010fe200078e0002 */
[----:B0-----:R-:W2:Y:S01]  /*5a7f0*/  LDL.LU R24, [R1+0xa0] ;  /* 0x0000a00001187983 */ /* 0x001ea20000300800 */
[----:B------:R-:W2:Y:S02]  /*5a800*/  LDL.LU R25, [R1+0xa4] ;  /* 0x0000a40001197983 */ /* 0x000ea40000300800 */
[----:B------:R-:W3:Y:S02]  /*5a810*/  LDL.LU R2, [R1+0x2ed8] ;  /* 0x002ed80001027983 */ /* 0x000ee40000300800 */
[----:B------:R-:W4:Y:S01]  /*5a820*/  LDL.LU R27, [R1+0xac] ;  /* 0x0000ac00011b7983 */ /* 0x000f220000300800 */
[----:B------:R-:W-:Y:S01]  /*5a830*/  HMMA.16816.F32 R4, R12, R22, R4 ;  /* 0x000000160c04723c */ /* 0x000fe20000001804 */
[----:B------:R-:W-:Y:S01]  /*5a840*/  MOV R17, R22 ;  /* 0x0000001600117202 */ /* 0x000fe20000000f00 */
[----:B------:R-:W-:Y:S01]  /*5a850*/  IMAD.MOV.U32 R16, RZ, RZ, R23 ;  /* 0x000000ffff107224 */ /* 0x000fe200078e0017 */
[----:B----4-:R-:W-:Y:S01]  /*5a860*/  STL.64 [R1+0x2e98], R26 ;  /* 0x002e981a01007387 */ /* 0x010fe20000100a00 */
[----:B--2---:R0:W-:Y:S03]  /*5a870*/  STL.64 [R1+0x2e90], R24 ;  /* 0x002e901801007387 */ /* 0x0041e60000100a00 */
[----:B0-----:R-:W2:Y:S01]  /*5a880*/  LDL.LU R24, [R1+0x110] ;  /* 0x0001100001187983 */ /* 0x001ea20000300800 */
[----:B------:R-:W2:Y:S02]  /*5a890*/  LDL.LU R25, [R1+0x114] ;  /* 0x0001140001197983 */ /* 0x000ea40000300800 */
[----:B------:R-:W2:Y:S02]  /*5a8a0*/  LDL.LU R26, [R1+0x118] ;  /* 0x00011800011a7983 */ /* 0x000ea40000300800 */
[----:B------:R-:W4:Y:S01]  /*5a8b0*/  LDL.LU.64 R22, [R1+0x2ed0] ;  /* 0x002ed00001167983 */ /* 0x000f220000300a00 */
[----:B------:R-:W4:Y:S01]  /*5a8c0*/  LDL.LU.64 R20, [R1+0x2ec8] ;  /* 0x002ec80001147983 */ /* 0x000f220000300a00 */
[----:B---3--:R-:W-:-:S10]  /*5a8d0*/  MOV R27, R2 ;  /* 0x00000002001b7202 */ /* 0x008fd40000000f00 */
[----:B------:R-:W-:Y:S02]  /*5a8e0*/  MOV R2, R7 ;  /* 0x0000000700027202 */ /* 0x000fe40000000f00 */
[----:B------:R-:W-:Y:S01]  /*5a8f0*/  STL.64 [R1+0x150], R4 ;  /* 0x0001500401007387 */ /* 0x000fe20000100a00 */
[----:B------:R0:W-:Y:S04]  /*5a900*/  STL [R1+0x158], R6 ;  /* 0x0001580601007387 */ /* 0x0001e80000100800 */
[----:B0-----:R-:W3:Y:S01]  /*5a910*/  LDL.LU.64 R6, [R1+0x2ec0] ;  /* 0x002ec00001067983 */ /* 0x001ee20000300a00 */
[----:B------:R-:W3:Y:S02]  /*5a920*/  LDL.LU.64 R4, [R1+0x2eb8] ;  /* 0x002eb80001047983 */ /* 0x000ee40000300a00 */
[----:B------:R0:W-:Y:S02]  /*5a930*/  STL [R1+0x2ad8], R2 ;  /* 0x002ad80201007387 */ /* 0x0001e40000100800 */
[----:B0-----:R-:W2:Y:S01]  /*5a940*/  LDL R2, [R1+0x674] ;  /* 0x0006740001027983 */ /* 0x001ea20000100800 */
[C---:B----4-:R-:W-:Y:S11]  /*5a950*/  HMMA.16816.F32 R20, R12.reuse, R10, R20 ;  /* 0x0000000a0c14723c */ /* 0x050ff60000001814 */
[----:B------:R-:W-:Y:S11]  /*5a960*/  @!UPT UIADD3 URZ, URZ, URZ, URZ ;  /* 0x0000003f3f3ff290 */ /* 0x000ff6000fffe03f */
[----:B------:R-:W-:Y:S01]  /*5a970*/  @!UPT UIADD3 URZ, URZ, URZ, URZ ;  /* 0x0000003f3f3ff290 */ /* 0x000fe2000fffe03f */
[----:B------:R0:W-:Y:S01]  /*5a980*/  STL.64 [R1+0x140], R20 ;  /* 0x0001401401007387 */ /* 0x0001e20000100a00 */
[----:B------:R1:W-:Y:S01]  /*5a990*/  STL.64 [R1+0x148], R22 ;  /* 0x0001481601007387 */ /* 0x0003e20000100a00 */
[----:B0-----:R-:W-:Y:S02]  /*5a9a0*/  MOV R21, R10 ;  /* 0x0000000a00157202 */ /* 0x001fe40000000f00 */
[----:B-1----:R-:W4:Y:S01]  /*5a9b0*/  LDL.LU.64 R22, [R1+0x2eb0] ;  /* 0x002eb00001167983 */ /* 0x002f220000300a00 */
[----:B------:R-:W-:Y:S02]  /*5a9c0*/  IMAD.MOV.U32 R20, RZ, RZ, R11 ;  /* 0x000000ffff147224 */ /* 0x000fe400078e000b */
[----:B------:R-:W3:Y:S02]  /*5a9d0*/  LDL.LU.64 R10, [R1+0x2ea8] ;  /* 0x002ea800010a7983 */ /* 0x000ee40000300a00 */
[C---:B---3--:R-:W-:Y:S11]  /*5a9e0*/  HMMA.16816.F32 R4, R12.reuse, R10, R4 ;  /* 0x0000000a0c04723c */ /* 0x048ff60000001804 */
[----:B------:R-:W-:Y:S11]  /*5a9f0*/  @!UPT UIADD3 URZ, URZ, URZ, URZ ;  /* 0x0000003f3f3ff290 */ /* 0x000ff6000fffe03f */
[----:B------:R-:W-:Y:S01]  /*5aa00*/  @!UPT UIADD3 URZ, URZ, URZ, URZ ;  /* 0x0000003f3f3ff290 */ /* 0x000fe2000fffe03f */
[----:B------:R-:W-:Y:S01]  /*5aa10*/  STL.64 [R1+0x130], R4 ;  /* 0x0001300401007387 */ /* 0x000fe20000100a00 */
[----:B------:R0:W-:Y:S03]  /*5aa20*/  STL.64 [R1+0x138], R6 ;  /* 0x0001380601007387 */ /* 0x0001e60000100a00 */
[----:B0-----:R-:W2:Y:S02]  /*5aa30*/  LDL.LU.64 R6, [R1+0x2ea0] ;  /* 0x002ea00001067983 */ /* 0x001ea40000300a00 */
[C---:B--2---:R-:W-:Y:S01]  /*5aa40*/  HMMA.16816.F32 R24, R12.reuse, R6, R24 ;  /* 0x000000060c18723c */ /* 0x044fe20000001818 */
        /* <DEDUP_REMOVED lines=9> */
[----:B--2---:R-:W-:Y:S01]  /*5aae0*/  HMMA.16816.F32 R12, R12, R18, R4 ;  /* 0x000000120c0c723c */ /* 0x004fe20000001804 */
[----:B------:R-:W4:Y:S01]  /*5aaf0*/  LDL.LU.64 R6, [R1+0x2e78] ;  /* 0x002e780001067983 */ /* 0x000f220000300a00 */
[----:B------:R-:W4:Y:S11]  /*5ab00*/  LDL.LU.64 R4, [R1+0x2e70] ;  /* 0x002e700001047983 */ /* 0x000f360000300a00 */
[----:B------:R-:W-:Y:S10]  /*5ab10*/  @!UPT UIADD3 URZ, URZ, URZ, URZ ;  /* 0x0000003f3f3ff290 */ /* 0x000ff4000fffe03f */
[----:B------:R-:W-:Y:S01]  /*5ab20*/  STL.64 [R1+0x500], R12 ;  /* 0x0005000c01007387 */ /* 0x000fe20000100a00 */
[----:B------:R0:W-:Y:S02]  /*5ab30*/  STL.64 [R1+0x508], R14 ;  /* 0x0005080e01007387 */ /* 0x0001e40000100a00 */
[----:B------:R1:W-:Y:S01]  /*5ab40*/  STL.64 [R1+0x2df0], R18 ;  /* 0x002df01201007387 */ /* 0x0003e20000100a00 */
[----:B0-----:R-:W-:Y:S01]  /*5ab50*/  MOV R15, R16 ;  /* 0x00000010000f7202 */ /* 0x001fe20000000f00 */
[----:B------:R-:W-:Y:S01]  /*5ab60*/  IMAD.MOV.U32 R14, RZ, RZ, R17 ;  /* 0x000000ffff0e7224 */ /* 0x000fe200078e0011 */
[----:B------:R-:W2:Y:S01]  /*5ab70*/  LDL.LU R16, [R1+0x430] ;  /* 0x0004300001107983 */ /* 0x000ea20000300800 */
[----:B------:R-:W2:Y:S02]  /*5ab80*/  LDL.LU R17, [R1+0x434] ;  /* 0x0004340001117983 */ /* 0x000ea40000300800 */
[----:B-1----:R-:W3:Y:S02]  /*5ab90*/  LDL.LU R18, [R1+0x438] ;  /* 0x0004380001127983 */ /* 0x002ee40000300800 */
[----:B------:R-:W3:Y:S02]  /*5aba0*/  LDL.LU R19, [R1+0x43c] ;  /* 0x00043c0001137983 */ /* 0x000ee40000300800 */
[----:B---3--:R0:W-:Y:S02]  /*5abb0*/  STL.64 [R1+0x2e00], R18 ;  /* 0x002e001201007387 */ /* 0x0081e40000100a00 */
[----:B0-----:R-:W-:Y:S01]  /*5abc0*/  MOV R18, R21 ;  /* 0x0000001500127202 */ /* 0x001fe20000000f00 */
[----:B------:R-:W-:-:S02]  /*5abd0*/  IMAD.MOV.U32 R19, RZ, RZ, R20 ;  /* 0x000000ffff137224 */ /* 0x000fc400078e0014 */
[C---:B----4-:R-:W-:Y:S01]  /*5abe0*/  HMMA.16816.F32 R20, R4.reuse, R22, R24 ;  /* 0x000000160414723c */ /* 0x050fe20000001818 */
[----:B--2---:R-:W-:Y:S01]  /*5abf0*/  STL.64 [R1+0x2df8], R16 ;  /* 0x002df81001007387 */ /* 0x004fe20000100a00 */
[----:B------:R-:W2:Y:S02]  /*5ac00*/  LDL.LU.64 R26, [R1+0x2e68] ;  /* 0x002e6800011a7983 */ /* 0x000ea40000300a00 */
[----:B------:R-:W2:Y:S11]  /*5ac10*/  LDL.LU.64 R24, [R1+0x2e60] ;  /* 0x002e600001187983 */ /* 0x000eb60000300a00 */
[----:B------:R-:W-:Y:S08]  /*5ac20*/  @!UPT UIADD3 URZ, URZ, URZ, URZ ;  /* 0x0000003f3f3ff290 */ /* 0x000ff0000fffe03f */
[----:B------:R-:W-:Y:S01]  /*5ac30*/  STL.64 [R1+0xb0], R20 ;  /* 0x0000b01401007387 */ /* 0x000fe20000100a00 */
[----:B------:R0:W-:Y:S03]  /*5ac40*/  STL.64 [R1+0xb8], R22 ;  /* 0x0000b81601007387 */ /* 0x0001e60000100a00 */
[----:B0-----:R-:W2:Y:S02]  /*5ac50*/  LDL.LU.64 R22, [R1+0x2e58] ;  /* 0x002e580001167983 */ /* 0x001ea40000300a00 */
[C---:B--2---:R-:W-:Y:S02]  /*5ac60*/  HMMA.16816.F32 R20, R4.reuse, R22, R24 ;  /* 0x000000160414723c */ /* 0x044fe40000001818 */
[----:B------:R-:W2:Y:S01]  /*5ac70*/  LDL.LU.64 R26, [R1+0x2e50] ;  /* 0x002e5000011a7983 */ /* 0x000ea20000300a00 */
[----:B------:R-:W2:Y:S11]  /*5ac80*/  LDL.LU.64 R24, [R1+0x2e48] ;  /* 0x002e480001187983 */ /* 0x000eb60000300a00 */
[----:B------:R-:W-:Y:S09]  /*5ac90*/  @!UPT UIADD3 URZ, URZ, URZ, URZ ;  /* 0x0000003f3f3ff290 */ /* 0x000ff2000fffe03f */
        /* <DEDUP_REMOVED lines=9> */
[----:B0-----:R-:W3:Y:S01]  /*5ad30*/  LDL.LU.64 R22, [R1+0x2e28] ;  /* 0x002e280001167983 */ /* 0x001ee20000300a00 */
[----:B------:R-:W3:Y:S02]  /*5ad40*/  LDL.LU.64 R20, [R1+0x2e20] ;  /* 0x002e200001147983 */ /* 0x000ee40000300a00 */
[C---:B---3--:R-:W-:Y:S01]  /*5ad50*/  HMMA.16816.F32 R12, R4.reuse, R14, R20 ;  /* 0x0000000e040c723c */ /* 0x048fe20000001814 */
[----:B------:R-:W3:Y:S11]  /*5ad60*/  LDL.LU R23, [R1+0x2e18] ;  /* 0x002e180001177983 */ /* 0x000ef60000300800 */
[----:B------:R-:W-:Y:S11]  /*5ad70*/  @!UPT UIADD3 URZ, URZ, URZ, URZ ;  /* 0x0000003f3f3ff290 */ /* 0x000ff6000fffe03f */
[----:B------:R-:W-:Y:S01]  /*5ad80*/  STL.64 [R1+0x480], R12 ;  /* 0x0004800c01007387 */ /* 0x000fe20000100a00 */
[----:B------:R-:W-:Y:S01]  /*5ad90*/  STL.64 [R1+0x488], R14 ;  /* 0x0004880e01007387 */ /* 0x000fe20000100a00 */
[C---:B--2---:R-:W-:Y:S02]  /*5ada0*/  HMMA.16816.F32 R16, R4.reuse, R18, R24 ;  /* 0x000000120410723c */ /* 0x044fe40000001818 */
[----:B---3--:R-:W0:Y:S02]  /*5adb0*/  LDSM.16.M88.4 R12, [R23+0x20080] ;  /* 0x02008000170c783b */ /* 0x008e240000000200 */
[----:B------:R-:W-:Y:S02]  /*5adc0*/  LDSM.16.M88.4 R20, [R2+0x10080] ;  /* 0x010080000214783b */ /* 0x000fe40000000200 */
[----:B0-----:R-:W-:Y:S02]  /*5add0*/  STL.64 [R1+0x2de8], R14 ;  /* 0x002de80e01007387 */ /* 0x001fe40000100a00 */
[----:B------:R0:W-:Y:S02]  /*5ade0*/  STL.64 [R1+0x2de0], R12 ;  /* 0x002de00c01007387 */ /* 0x0001e40000100a00 */
[----:B0-----:R-:W2:Y:S01]  /*5adf0*/  LDL.LU R12, [R1+0x420] ;  /* 0x00042000010c7983 */ /* 0x001ea20000300800 */
[----:B------:R-:W2:Y:S02]  /*5ae00*/  LDL.LU R13, [R1+0x424] ;  /* 0x00042400010d7983 */ /* 0x000ea40000300800 */
[----:B------:R-:W2:Y:S02]  /*5ae10*/  LDL.LU R14, [R1+0x428] ;  /* 0x00042800010e7983 */ /* 0x000ea40000300800 */
[----:B------:R-:W2:Y:S01]  /*5ae20*/  LDL.LU R15, [R1+0x42c] ;  /* 0x00042c00010f7983 */ /* 0x000ea20000300800 */
[----:B------:R-:W3:Y:S01]  /*5ae30*/  LDL.LU.64 R26, [R1+0x2e10] ;  /* 0x002e1000011a7983 */ /* 0x000ee20000300a00 */
[----:B------:R-:W3:Y:S06]  /*5ae40*/  LDL.LU.64 R24, [R1+0x2e08] ;  /* 0x002e080001187983 */ /* 0x000eec0000300a00 */
[----:B------:R-:W-:Y:S02]  /*5ae50*/  STL.64 [R1+0x230], R16 ;  /* 0x0002301001007387 */ /* 0x000fe40000100a00 */
[----:B------:R-:W-:Y:S02]  /*5ae60*/  STL.64 [R1+0x238], R18 ;  /* 0x0002381201007387 */ /* 0x000fe40000100a00 */
[----:B------:R-:W0:Y:S04]  /*5ae70*/  LDSM.16.M88.4 R16, [R2+0x12080] ;  /* 0x012080000210783b */ /* 0x000e280000000200 */
[----:B0-----:R-:W-:Y:S01]  /*5ae80*/  STL.64 [R1+0x40], R16 ;  /* 0x0000401001007387 */ /* 0x001fe20000100a00 */
[----:B------:R3:W-:Y:S02]  /*5ae90*/  STL.64 [R1+0x48], R18 ;  /* 0x0000481201007387 */ /* 0x0007e40000100a00 */
[----:B---3--:R-:W-:Y:S01]  /*5aea0*/  HMMA.16816.F32 R16, R4, R10, R24 ;  /* 0x0000000a0410723c */ /* 0x008fe20000001818 */
[----:B------:R-:W-:Y:S11]  /*5aeb0*/  LDSM.16.M88.4 R24, [R2+0x14080] ;  /* 0x014080000218783b */ /* 0x000ff60000000200 */
[----:B------:R-:W-:Y:S11]  /*5aec0*/  @!UPT UIADD3 URZ, URZ, URZ, URZ ;  /* 0x0000003f3f3ff290 */ /* 0x000ff6000fffe03f */
[----:B------:R-:W-:Y:S01]  /*5aed0*/  STL.64 [R1+0x350], R16 ;  /* 0x0003501001007387 */ /* 0x000fe20000100a00 */
[----:B------:R-:W-:Y:S02]  /*5aee0*/  STL.64 [R1+0x358], R18 ;  /* 0x0003581201007387 */ /* 0x000fe40000100a00 */
[----:B------:R-:W0:Y:S04]  /*5aef0*/  LDSM.16.M88.4 R16, [R2+0x16080] ;  /* 0x016080000210783b */ /* 0x000e280000000200 */
[----:B------:R-:W-:Y:S01]  /*5af00*/  STL.64 [R1+0x50], R20 ;  /* 0x0000501401007387 */ /* 0x000fe20000100a00 */
[----:B------:R-:W-:Y:S04]  /*5af10*/  STL.64 [R1+0x58], R22 ;  /* 0x0000581601007387 */ /* 0x000fe80000100a00 */
[----:B0-----:R-:W-:Y:S01]  /*5af20*/  STL.64 [R1+0x10], R16 ;  /* 0x0000101001007387 */ /* 0x001fe20000100a00 */
[----:B------:R0:W-:Y:S03]  /*5af30*/  STL.64 [R1+0x18], R18 ;  /* 0x0000181201007387 */ /* 0x0001e60000100a00 */
[----:B0-----:R-:W3:Y:S01]  /*5af40*/  LDL.LU.64 R18, [R1+0x2e00] ;  /* 0x002e000001127983 */ /* 0x001ee20000300a00 */
[----:B------:R-:W3:Y:S01]  /*5af50*/  LDL.LU.64 R16, [R1+0x2df8] ;  /* 0x002df80001107983 */ /* 0x000ee20000300a00 */
[----:B------:R-:W-:-:S02]  /*5af60*/  MOV R10, R9 ;  /* 0x00000009000a7202 */ /* 0x000fc40000000f00 */
[----:B------:R-:W-:-:S07]  /*5af70*/  MOV R11, R8 ;  /* 0x00000008000b7202 */ /* 0x000fce0000000f00 */
[C---:B---3--:R-:W-:Y:S01]  /*5af80*/  HMMA.16816.F32 R8, R4.reuse, R10, R16 ;  /* 0x0000000a0408723c */ /* 0x048fe20000001810 */
[----:B------:R-:W2:Y:S11]  /*5af90*/  LDL.LU.64 R18, [R1+0x2df0] ;  /* 0x002df00001127983 */ /* 0x000eb60000300a00 */
[----:B------:R-:W-:Y:S11]  /*5afa0*/  @!UPT UIADD3 URZ, URZ, URZ, URZ ;  /* 0x0000003f3f3ff290 */ /* 0x000ff6000fffe03f */
[----:B------:R-:W-:Y:S01]  /*5afb0*/  STL.64 [R1+0x470], R8 ;  /* 0x0004700801007387 */ /* 0x000fe20000100a00 */
[----:B------:R-:W-:Y:S02]  /*5afc0*/  STL.64 [R1+0x478], R10 ;  /* 0x0004780a01007387 */ /* 0x000fe40000100a00 */
[----:B------:R-:W-:Y:S02]  /*5afd0*/  STL.64 [R1+0x20], R24 ;  /* 0x0000201801007387 */ /* 0x000fe40000100a00 */
[----:B------:R-:W-:Y:S01]  /*5afe0*/  STL.64 [R1+0x28], R26 ;  /* 0x0000281a01007387 */ /* 0x000fe20000100a00 */
[----:B------:R0:W-:Y:S04]  /*5aff0*/  STL.64 [R1+0x2dd8], R24 ;  /* 0x002dd81801007387 */ /* 0x0001e80000100a00 */
[----:B------:R-:W1:Y:S04]  /*5b000*/  LDSM.16.M88.4 R8, [R2+0x18080] ;  /* 0x018080000208783b */ /* 0x000e680000000200 */
[----:B0-----:R-:W3:Y:S01]  /*5b010*/  LDL.LU R24, [R1+0x460] ;  /* 0x0004600001187983 */ /* 0x001ee20000300800 */
[----:B------:R-:W3:Y:S02]  /*5b020*/  LDL.LU R25, [R1+0x464] ;  /* 0x0004640001197983 */ /* 0x000ee40000300800 */
[----:B------:R-:W3:Y:S02]  /*5b030*/  LDL.LU R26, [R1+0x468] ;  /* 0x00046800011a7983 */ /* 0x000ee40000300800 */
[----:B------:R-:W3:Y:S01]  /*5b040*/  LDL.LU R27, [R1+0x46c] ;  /* 0x00046c00011b7983 */ /* 0x000ee20000300800 */
[----:B--2---:R-:W-:Y:S01]  /*5b050*/  HMMA.16816.F32 R16, R4, R18, R12 ;  /* 0x000000120410723c */ /* 0x004fe2000000180c */
[----:B------:R-:W3:Y:S01]  /*5b060*/  LDL.LU.64 R14, [R1+0x2de8] ;  /* 0x002de800010e7983 */ /* 0x000ee20000300a00 */
[----:B------:R-:W3:Y:S02]  /*5b070*/  LDL.LU.64 R12, [R1+0x2de0] ;  /* 0x002de000010c7983 */ /* 0x000ee40000300a00 */
[----:B------:R-:W2:Y:S02]  /*5b080*/  LDL.64 R4, [R1+0x10] ;  /* 0x0000100001047983 */ /* 0x000ea40000100a00 */
[----:B--2---:R0:W-:Y:S11]  /*5b090*/  STL.64 [R1+0x2db0], R4 ;  /* 0x002db00401007387 */ /* 0x0041f60000100a00 */
[----:B------:R-:W-:Y:S06]  /*5b0a0*/  @!UPT UIADD3 URZ, URZ, URZ, URZ ;  /* 0x0000003f3f3ff290 */ /* 0x000fec000fffe03f */
[----:B------:R-:W-:Y:S02]  /*5b0b0*/  STL.64 [R1+0x340], R16 ;  /* 0x0003401001007387 */ /* 0x000fe40000100a00 */
[----:B------:R-:W-:Y:S02]  /*5b0c0*/  STL.64 [R1+0x348], R18 ;  /* 0x0003481201007387 */ /* 0x000fe40000100a00 */
[----:B------:R-:W2:Y:S04]  /*5b0d0*/  LDSM.16.M88.4 R16, [R2+0x1a080] ;  /* 0x01a080000210783b */ /* 0x000ea80000000200 */
        /* <DEDUP_REMOVED lines=10> */
[----:B-1----:R-:W-:Y:S01]  /*5b180*/  STL.64 [R1+0x30], R8 ;  /* 0x0000300801007387 */ /* 0x002fe20000100a00 */
[----:B------:R-:W-:Y:S02]  /*5b190*/  STL.64 [R1+0x38], R10 ;  /* 0x0000380a01007387 */ /* 0x000fe40000100a00 */
[----:B------:R0:W-:Y:S02]  /*5b1a0*/  STL.64 [R1+0x2da8], R8 ;  /* 0x002da80801007387 */ /* 0x0001e40000100a00 */
[----:B0-----:R-:W4:Y:S01]  /*5b1b0*/  LDL.LU R8, [R1+0x410] ;  /* 0x0004100001087983 */ /* 0x001f220000300800 */
[----:B------:R-:W-:-:S02]  /*5b1c0*/  MOV R10, R28 ;  /* 0x0000001c000a7202 */ /* 0x000fc40000000f00 */
[----:B------:R-:W-:Y:S01]  /*5b1d0*/  MOV R11, R3 ;  /* 0x00000003000b7202 */ /* 0x000fe20000000f00 */
[----:B------:R-:W-:-:S04]  /*5b1e0*/  IMAD.MOV.U32 R9, RZ, RZ, R29 ;  /* 0x000000ffff097224 */ /* 0x000fc800078e001d */
[----:B------:R-:W-:Y:S01]  /*5b1f0*/  STL.64 [R1+0x2dd0], R10 ;  /* 0x002dd00a01007387 */ /* 0x000fe20000100a00 */
[----:B---3--:R-:W-:Y:S01]  /*5b200*/  HMMA.16816.F32 R20, R12, R20, R24 ;  /* 0x000000140c14723c */ /* 0x008fe20000001818 */
[----:B------:R-:W-:Y:S01]  /*5b210*/  MOV R3, R19 ;  /* 0x0000001300037202 */ /* 0x000fe20000000f00 */
[----:B------:R-:W-:Y:S01]  /*5b220*/  IMAD.MOV.U32 R28, RZ, RZ, R18 ;  /* 0x000000ffff1c7224 */ /* 0x000fe200078e0012 */
[----:B----4-:R0:W-:Y:S04]  /*5b230*/  STL.64 [R1+0x2dc8], R8 ;  /* 0x002dc80801007387 */ /* 0x0101e80000100a00 */
[----:B0-----:R-:W2:Y:S01]  /*5b240*/  LDL.64 R8, [R1+0x40] ;  /* 0x0000400001087983 */ /* 0x001ea20000100a00 */
[----:B------:R-:W-:Y:S02]  /*5b250*/  STL.64 [R1], R16 ;  /* 0x0000001001007387 */ /* 0x000fe40000100a00 */
[----:B------:R-:W-:Y:S02]  /*5b260*/  STL.64 [R1+0x8], R18 ;  /* 0x0000081201007387 */ /* 0x000fe40000100a00 */
[----:B------:R-:W-:Y:S01]  /*5b270*/  STL [R1+0x2a04], R3 ;  /* 0x002a040301007387 */ /* 0x000fe20000100800 */
[----:B------:R-:W-:Y:S01]  /*5b280*/  STL [R1+0x2a00], R28 ;  /* 0x002a001c01007387 */ /* 0x000fe20000100800 */
[----:B------:R-:W3:Y:S09]  /*5b290*/  LDL.LU.64 R24, [R1+0x2dd8] ;  /* 0x002dd80001187983 */ /* 0x000ef20000300a00 */
[----:B------:R-:W-:Y:S02]  /*5b2a0*/  STL.64 [R1+0x330], R20 ;  /* 0x0003301401007387 */ /* 0x000fe40000100a00 */
[----:B------:R-:W-:Y:S01]  /*5b2b0*/  STL [R1+0x338], R22 ;  /* 0x0003381601007387 */ /* 0x000fe20000100800 */
[----:B------:R-:W-:-:S02]  /*5b2c0*/  MOV R29, R23 ;  /* 0x00000017001d7202 */ /* 0x000fc40000000f00 */
[----:B------:R-:W0:Y:S04]  /*5b2d0*/  LDSM.16.M88.4 R20, [R2+0x1c080] ;  /* 0x01c080000214783b */ /* 0x000e280000000200 */
[----:B------:R-:W-:Y:S04]  /*5b2e0*/  STL [R1+0x2a08], R29 ;  /* 0x002a081d01007387 */ /* 0x000fe80000100800 */
[----:B0-----:R0:W-:Y:S01]  /*5b2f0*/  STL.64 [R1+0x70], R20 ;  /* 0x0000701401007387 */ /* 0x0011e20000100a00 */
[----:B------:R1:W-:Y:S03]  /*5b300*/  STL.64 [R1+0x78], R22 ;  /* 0x0000781601007387 */ /* 0x0003e60000100a00 */
[----:B0-----:R-:W4:Y:S01]  /*5b310*/  LDL.LU R20, [R1+0x2d0] ;  /* 0x0002d00001147983 */ /* 0x001f220000300800 */
[----:B------:R-:W4:Y:S02]  /*5b320*/  LDL.LU R21, [R1+0x2d4] ;  /* 0x0002d40001157983 */ /* 0x000f240000300800 */
[----:B-1----:R-:W4:Y:S02]  /*5b330*/  LDL.LU R22, [R1+0x2d8] ;  /* 0x0002d80001167983 */ /* 0x002f240000300800 */
[----:B------:R-:W4:Y:S01]  /*5b340*/  LDL.LU R23, [R1+0x2dc] ;  /* 0x0002dc0001177983 */ /* 0x000f220000300800 */
[----:B------:R-:W3:Y:S01]  /*5b350*/  LDL.LU.64 R10, [R1+0x2dd0] ;  /* 0x002dd000010a7983 */ /* 0x000ee20000300a00 */
[----:B--2---:R-:W-:Y:S01]  /*5b360*/  HMMA.16816.F32 R4, R12, R8, R4 ;  /* 0x000000080c04723c */ /* 0x004fe20000001804 */
[----:B------:R-:W-:Y:S01]  /*5b370*/  IMAD.MOV.U32 R27, RZ, RZ, R8 ;  /* 0x000000ffff1b7224 */ /* 0x000fe200078e0008 */
[----:B------:R-:W-:-:S02]  /*5b380*/  MOV R26, R9 ;  /* 0x00000009001a7202 */ /* 0x000fc40000000f00 */
[----:B------:R-:W2:Y:S11]  /*5b390*/  LDL.LU.64 R8, [R1+0x2dc8] ;  /* 0x002dc80001087983 */ /* 0x000eb60000300a00 */
[----:B------:R-:W-:Y:S08]  /*5b3a0*/  @!UPT UIADD3 URZ, URZ, URZ, URZ ;  /* 0x0000003f3f3ff290 */ /* 0x000ff0000fffe03f */
[----:B------:R-:W-:Y:S01]  /*5b3b0*/  STL [R1+0x320], R4 ;  /* 0x0003200401007387 */ /* 0x000fe20000100800 */
[----:B------:R-:W-:Y:S01]  /*5b3c0*/  MOV R29, R5 ;  /* 0x00000005001d7202 */ /* 0x000fe20000000f00 */
[----:B------:R-:W-:Y:S01]  /*5b3d0*/  IMAD.MOV.U32 R3, RZ, RZ, R6 ;  /* 0x000000ffff037224 */ /* 0x000fe200078e0006 */
[----:B------:R-:W-:Y:S02]  /*5b3e0*/  MOV R28, R7 ;  /* 0x00000007001c7202 */ /* 0x000fe40000000f00 */
[----:B------:R-:W0:Y:S04]  /*5b3f0*/  LDSM.16.M88.4 R4, [R2+0x1e080] ;  /* 0x01e080000204783b */ /* 0x000e280000000200 */
[----:B------:R-:W-:Y:S01]  /*5b400*/  STL [R1+0x2a14], R29 ;  /* 0x002a141d01007387 */ /* 0x000fe20000100800 */
[----:B------:R-:W-:Y:S02]  /*5b410*/  STL [R1+0x2a10], R3 ;  /* 0x002a100301007387 */ /* 0x000fe40000100800 */
[----:B------:R-:W-:Y:S01]  /*5b420*/  STL [R1+0x2a0c], R28 ;  /* 0x002a0c1c01007387 */ /* 0x000fe20000100800 */
[----:B0-----:R-:W-:Y:S01]  /*5b430*/  STL.64 [R1+0x80], R4 ;  /* 0x0000800401007387 */ /* 0x001fe20000100a00 */
[----:B------:R0:W-:Y:S03]  /*5b440*/  STL.64 [R1+0x88], R6 ;  /* 0x0000880601007387 */ /* 0x0001e60000100a00 */
[----:B0-----:R-:W3:Y:S01]  /*5b450*/  LDL.LU.64 R6, [R1+0x2dc0] ;  /* 0x002dc00001067983 */ /* 0x001ee20000300a00 */
[----:B------:R-:W3:Y:S02]  /*5b460*/  LDL.LU.64 R4, [R1+0x2db8] ;  /* 0x002db80001047983 */ /* 0x000ee40000300a00 */
[C---:B---3--:R-:W-:Y:S11]  /*5b470*/  HMMA.16816.F32 R4, R12.reuse, R24, R4 ;  /* 0x000000180c04723c */ /* 0x048ff60000001804 */
[----:B------:R-:W-:Y:S11]  /*5b480*/  @!UPT UIADD3 URZ, URZ, URZ, URZ ;  /* 0x0000003f3f3ff290 */ /* 0x000ff6000fffe03f */
[----:B------:R-:W-:Y:S02]  /*5b490*/  @!UPT UIADD3 URZ, URZ, URZ, URZ ;  /* 0x0000003f3f3ff290 */ /* 0x000fe4000fffe03f */
[----:B------:R-:W-:Y:S02]  /*5b4a0*/  MOV R28, R6 ;  /* 0x00000006001c7202 */ /* 0x000fe40000000f00 */
[----:B------:R-:W-:Y:S01]  /*5b4b0*/  MOV R29, R4 ;  /* 0x00000004001d7202 */ /* 0x000fe20000000f00 */
[----:B------:R-:W-:Y:S01]  /*5b4c0*/  IMAD.MOV.U32 R3, RZ, RZ, R5 ;  /* 0x000000ffff037224 */ /* 0x000fe200078e0005 */
[----:B------:R-:W-:Y:S01]  /*5b4d0*/  STL [R1+0x31c], R7 ;  /* 0x00031c0701007387 */ /* 0x000fe20000100800 */
[----:B------:R-:W2:Y:S02]  /*5b4e0*/  LDL.LU.64 R4, [R1+0x2db0] ;  /* 0x002db00001047983 */ /* 0x000ea40000300a00 */
[----:B------:R-:W-:Y:S02]  /*5b4f0*/  STL.64 [R1+0x2d68], R24 ;  /* 0x002d681801007387 */ /* 0x000fe40000100a00 */
[----:B------:R0:W-:Y:S02]  /*5b500*/  STL [R1+0x2a78], R28 ;  /* 0x002a781c01007387 */ /* 0x0001e40000100800 */
[----:B0-----:R-:W3:Y:S01]  /*5b510*/  LDL R28, [R1+0x670] ;  /* 0x00067000011c7983 */ /* 0x001ee20000100800 */
[----:B------:R-:W-:Y:S02]  /*5b520*/  STL [R1+0x2a74], R3 ;  /* 0x002a740301007387 */ /* 0x000fe40000100800 */
[----:B------:R-:W-:Y:S01]  /*5b530*/  STL [R1+0x2a70], R29 ;  /* 0x002a701d01007387 */ /* 0x000fe20000100800 */
[----:B--2---:R-:W-:Y:S01]  /*5b540*/  HMMA.16816.F32 R8, R12, R4, R8 ;  /* 0x000000040c08723c */ /* 0x004fe20000001808 */
[----:B------:R-:W-:Y:S01]  /*5b550*/  MOV R25, R4 ;  /* 0x0000000400197202 */ /* 0x000fe20000000f00 */
[----:B------:R-:W-:-:S02]  /*5b560*/  IMAD.MOV.U32 R24, RZ, RZ, R5 ;  /* 0x000000ffff187224 */ /* 0x000fc400078e0005 */
[----:B---3--:R-:W0:Y:S11]  /*5b570*/  LDSM.16.M88.4 R4, [R28+0x21080] ;  /* 0x021080001c04783b */ /* 0x008e360000000200 */
[----:B------:R-:W-:Y:S08]  /*5b580*/  @!UPT UIADD3 URZ, URZ, URZ, URZ ;  /* 0x0000003f3f3ff290 */ /* 0x000ff0000fffe03f */
[----:B------:R1:W-:Y:S01]  /*5b590*/  STL.64 [R1+0x300], R8 ;  /* 0x0003000801007387 */ /* 0x0003e20000100a00 */
[----:B------:R-:W-:Y:S03]  /*5b5a0*/  STL.64 [R1+0x308], R10 ;  /* 0x0003080a01007387 */ /* 0x000fe60000100a00 */
[----:B-1----:R-:W2:Y:S04]  /*5b5b0*/  LDL.LU.64 R8, [R1+0x2da8] ;  /* 0x002da80001087983 */ /* 0x002ea80000300a00 */
[----:B0-----:R-:W-:Y:S01]  /*5b5c0*/  STL.64 [R1+0x2d90], R6 ;  /* 0x002d900601007387 */ /* 0x001fe20000100a00 */
[----:B------:R0:W-:Y:S03]  /*5b5d0*/  STL.64 [R1+0x2d88], R4 ;  /* 0x002d880401007387 */ /* 0x0001e60000100a00 */
[----:B0-----:R-:W2:Y:S01]  /*5b5e0*/  LDL.LU R4, [R1+0x490] ;  /* 0x0004900001047983 */ /* 0x001ea20000300800 */
[----:B------:R-:W2:Y:S02]  /*5b5f0*/  LDL.LU R5, [R1+0x494] ;  /* 0x0004940001057983 */ /* 0x000ea40000300800 */
[----:B------:R-:W2:Y:S02]  /*5b600*/  LDL.LU R6, [R1+0x498] ;  /* 0x0004980001067983 */ /* 0x000ea40000300800 */
[----:B------:R-:W2:Y:S02]  /*5b610*/  LDL.LU R7, [R1+0x49c] ;  /* 0x00049c0001077983 */ /* 0x000ea40000300800 */
[C---:B--2---:R-:W-:Y:S11]  /*5b620*/  HMMA.16816.F32 R8, R12.reuse, R8, R4 ;  /* 0x000000080c08723c */ /* 0x044ff60000001804 */
[----:B------:R-:W-:Y:S11]  /*5b630*/  @!UPT UIADD3 URZ, URZ, URZ, URZ ;  /* 0x0000003f3f3ff290 */ /* 0x000ff6000fffe03f */
[----:B------:R-:W-:Y:S01]  /*5b640*/  @!UPT UIADD3 URZ, URZ, URZ, URZ ;  /* 0x0000003f3f3ff290 */ /* 0x000fe2000fffe03f */
[----:B------:R-:W-:Y:S01]  /*5b650*/  STL [R1+0x2f0], R8 ;  /* 0x0002f00801007387 */ /* 0x000fe20000100800 */
[----:B------:R-:W-:Y:S02]  /*5b660*/  MOV R2, R9 ;  /* 0x0000000900027202 */ /* 0x000fe40000000f00 */
[----:B------:R-:W-:Y:S01]  /*5b670*/  MOV R29, R10 ;  /* 0x0000000a001d7202 */ /* 0x000fe20000000f00 */
[----:B------:R-:W-:Y:S02]  /*5b680*/  IMAD.MOV.U32 R3, RZ, RZ, R11 ;  /* 0x000000ffff037224 */ /* 0x000fe400078e000b */
[----:B------:R-:W0:Y:S04]  /*5b690*/  LDSM.16.M88.4 R8, [R28+0x22080] ;  /* 0x022080001c08783b */ /* 0x000e280000000200 */
[----:B------:R-:W-:Y:S04]  /*5b6a0*/  STL [R1+0x2b0c], R2 ;  /* 0x002b0c0201007387 */ /* 0x000fe80000100800 */
[----:B0-----:R-:W-:Y:S01]  /*5b6b0*/  STL.64 [R1+0x2cf0], R10 ;  /* 0x002cf00a01007387 */ /* 0x001fe20000100a00 */
[----:B------:R4:W-:Y:S02]  /*5b6c0*/  STL.64 [R1+0x2ce8], R8 ;  /* 0x002ce80801007387 */ /* 0x0009e40000100a00 */
[----:B----4-:R-:W-:Y:S11]  /*5b6d0*/  HMMA.16816.F32 R8, R12, R16, R20 ;  /* 0x000000100c08723c */ /* 0x010ff60000001814 */
[----:B------:R-:W-:Y:S11]  /*5b6e0*/  @!UPT UIADD3 URZ, URZ, URZ, URZ ;  /* 0x0000003f3f3ff290 */ /* 0x000ff6000fffe03f */
[----:B------:R-:W-:Y:S01]  /*5b6f0*/  @!UPT UIADD3 URZ, URZ, URZ, URZ ;  /* 0x0000003f3f3ff290 */ /* 0x000fe2000fffe03f */
[----:B------:R0:W-:Y:S01]  /*5b700*/  STL.64 [R1+0x2e0], R8 ;  /* 0x0002e00801007387 */ /* 0x0001e20000100a00 */
[----:B------:R1:W-:Y:S03]  /*5b710*/  STL.64 [R1+0x2e8], R10 ;  /* 0x0002e80a01007387 */ /* 0x0003e60000100a00 */
[----:B0-----:R-:W2:Y:S01]  /*5b720*/  LDL.LU R8, [R1+0x530] ;  /* 0x0005300001087983 */ /* 0x001ea20000300800 */
[----:B------:R-:W2:Y:S02]  /*5b730*/  LDL.LU R9, [R1+0x534] ;  /* 0x0005340001097983 */ /* 0x000ea40000300800 */
[----:B-1----:R-:W3:Y:S02]  /*5b740*/  LDL.LU R10, [R1+0x538] ;  /* 0x00053800010a7983 */ /* 0x002ee40000300800 */
[----:B------:R-:W3:Y:S01]  /*5b750*/  LDL.LU R11, [R1+0x53c] ;  /* 0x00053c00010b7983 */ /* 0x000ee20000300800 */
[----:B------:R-:W-:-:S02]  /*5b760*/  MOV R4, R16 ;  /* 0x0000001000047202 */ /* 0x000fc40000000f00 */
[----:B------:R-:W-:Y:S02]  /*5b770*/  MOV R2, R17 ;  /* 0x0000001100027202 */ /* 0x000fe40000000f00 */
[----:B------:R-:W0:Y:S04]  /*5b780*/  LDSM.16.M88.4 R16, [R28+0x23080] ;  /* 0x023080001c10783b */ /* 0x000e280000000200 */
[----:B---3--:R-:W-:Y:S01]  /*5b790*/  STL.64 [R1+0x2d00], R10 ;  /* 0x002d000a01007387 */ /* 0x008fe20000100a00 */
[----:B--2---:R1:W-:Y:S03]  /*5b7a0*/  STL.64 [R1+0x2cf8], R8 ;  /* 0x002cf80801007387 */ /* 0x0043e60000100a00 */
[----:B-1----:R-:W2:Y:S01]  /*5b7b0*/  LDL.64 R8, [R1+0x70] ;  /* 0x0000700001087983 */ /* 0x002ea20000100a00 */
[----:B0-----:R-:W-:Y:S02]  /*5b7c0*/  STL.64 [R1+0x2c80], R18 ;  /* 0x002c801201007387 */ /* 0x001fe40000100a00 */
[----:B------:R0:W-:Y:S02]  /*5b7d0*/  STL.64 [R1+0x2c78], R16 ;  /* 0x002c781001007387 */ /* 0x0001e40000100a00 */
        /* <DEDUP_REMOVED lines=18> */
[----:B------:R-:W2:Y:S02]  /*5b900*/  LDL.LU R20, [R1+0x540] ;  /* 0x0005400001147983 */ /* 0x000ea40000300800 */
[----:B------:R-:W2:Y:S01]  /*5b910*/  LDL.LU R21, [R1+0x544] ;  /* 0x0005440001157983 */ /* 0x000ea20000300800 */
[----:B------:R-:W2:Y:S01]  /*5b920*/  LDL.LU R22, [R1+0x548] ;  /* 0x0005480001167983 */ /* 0x000ea20000300800 */
[----:B------:R-:W2:Y:S02]  /*5b930*/  LDL.LU R23, [R1+0x54c] ;  /* 0x00054c0001177983 */ /* 0x000ea40000300800 */
[----:B0-----:R-:W-:Y:S01]  /*5b940*/  IMAD.MOV.U32 R16, RZ, RZ, R4 ;  /* 0x000000ffff107224 */ /* 0x001fe200078e0004 */
[----:B------:R-:W-:-:S05]  /*5b950*/  MOV R17, R2 ;  /* 0x0000000200117202 */ /* 0x000fca0000000f00 */
[----:B------:R0:W-:Y:S04]  /*5b960*/  STL.64 [R1+0x2d30], R16 ;  /* 0x002d301001007387 */ /* 0x0001e80000100a00 */
[----:B0-----:R-:W3:Y:S04]  /*5b970*/  LDL.64 R16, [R1+0x30] ;  /* 0x0000300001107983 */ /* 0x001ee80000100a00 */
[----:B---3--:R0:W-:Y:S02]  /*5b980*/  STL.64 [R1+0x2d48], R16 ;  /* 0x002d481001007387 */ /* 0x0081e40000100a00 */
[----:B0-----:R-:W-:Y:S01]  /*5b990*/  MOV R16, R25 ;  /* 0x0000001900107202 */ /* 0x001fe20000000f00 */
[----:B------:R-:W-:Y:S01]  /*5b9a0*/  IMAD.MOV.U32 R17, RZ, RZ, R24 ;  /* 0x000000ffff117224 */ /* 0x000fe200078e0018 */
[----:B------:R-:W-:-:S02]  /*5b9b0*/  MOV R24, R27 ;  /* 0x0000001b00187202 */ /* 0x000fc40000000f00 */
[----:B------:R-:W-:-:S05]  /*5b9c0*/  MOV R25, R26 ;  /* 0x0000001a00197202 */ /* 0x000fca0000000f00 */
[----:B------:R-:W-:Y:S01]  /*5b9d0*/  STL.64 [R1+0x2d80], R24 ;  /* 0x002d801801007387 */ /* 0x000fe20000100a00 */
[----:B------:R0:W-:Y:S03]  /*5b9e0*/  STL.64 [R1+0x2d60], R16 ;  /* 0x002d601001007387 */ /* 0x0001e60000100a00 */
[----:B0-----:R-:W3:Y:S01]  /*5b9f0*/  LDL.LU R16, [R1+0x1f0] ;  /* 0x0001f00001107983 */ /* 0x001ee20000300800 */
[----:B------:R-:W3:Y:S02]  /*5ba00*/  LDL.LU R17, [R1+0x1f4] ;  /* 0x0001f40001117983 */ /* 0x000ee40000300800 */
[----:B------:R-:W4:Y:S02]  /*5ba10*/  LDL.LU R18, [R1+0x1f8] ;  /* 0x0001f80001127983 */ /* 0x000f240000300800 */
[----:B------:R-:W4:Y:S01]  /*5ba20*/  LDL.LU R19, [R1+0x1fc] ;  /* 0x0001fc0001137983 */ /* 0x000f220000300800 */
[----:B------:R-:W3:Y:S01]  /*5ba30*/  LDL.64 R4, [R1+0x80] ;  /* 0x0000800001047983 */ /* 0x000ee20000100a00 */
[----:B------:R-:W3:Y:S02]  /*5ba40*/  LDL.LU R24, [R1+0x560] ;  /* 0x0005600001187983 */ /* 0x000ee40000300800 */
[----:B------:R-:W3:Y:S02]  /*5ba50*/  LDL.LU R25, [R1+0x564] ;  /* 0x0005640001197983 */ /* 0x000ee40000300800 */
[----:B------:R-:W3:Y:S01]  /*5ba60*/  LDL.LU R26, [R1+0x568] ;  /* 0x00056800011a7983 */ /* 0x000ee20000300800 */
[----:B------:R-:W3:Y:S01]  /*5ba70*/  LDL.LU R27, [R1+0x56c] ;  /* 0x00056c00011b7983 */ /* 0x000ee20000300800 */
[C---:B--2---:R-:W-:Y:S03]  /*5ba80*/  HMMA.16816.F32 R20, R12.reuse, R8, R20 ;  /* 0x000000080c14723c */ /* 0x044fe60000001814 */
[----:B---3--:R-:W-:Y:S01]  /*5ba90*/  STL.64 [R1+0x2da0], R26 ;  /* 0x002da01a01007387 */ /* 0x008fe20000100a00 */
[----:B------:R0:W-:Y:S03]  /*5baa0*/  STL.64 [R1+0x2d98], R24 ;  /* 0x002d981801007387 */ /* 0x0001e60000100a00 */
[----:B0-----:R-:W2:Y:S01]  /*5bab0*/  LDL.LU R24, [R1+0x210] ;  /* 0x0002100001187983 */ /* 0x001ea20000300800 */
[----:B------:R-:W2:Y:S02]  /*5bac0*/  LDL.LU R25, [R1+0x214] ;  /* 0x0002140001197983 */ /* 0x000ea40000300800 */
[----:B------:R-:W2:Y:S02]  /*5bad0*/  LDL.LU R26, [R1+0x218] ;  /* 0x00021800011a7983 */ /* 0x000ea40000300800 */
[----:B------:R-:W2:Y:S01]  /*5bae0*/  LDL.LU R27, [R1+0x21c] ;  /* 0x00021c00011b7983 */ /* 0x000ea20000300800 */
[----:B----4-:R-:W-:Y:S01]  /*5baf0*/  STL.64 [R1+0x2d78], R18 ;  /* 0x002d781201007387 */ /* 0x010fe20000100a00 */
[----:B------:R0:W-:Y:S03]  /*5bb00*/  STL.64 [R1+0x2d70], R16 ;  /* 0x002d701001007387 */ /* 0x0001e60000100a00 */
[----:B0-----:R-:W3:Y:S01]  /*5bb10*/  LDL.LU R16, [R1+0x200] ;  /* 0x0002000001107983 */ /* 0x001ee20000300800 */
[----:B------:R-:W3:Y:S02]  /*5bb20*/  LDL.LU R17, [R1+0x204] ;  /* 0x0002040001117983 */ /* 0x000ee40000300800 */
[----:B------:R-:W3:Y:S02]  /*5bb30*/  LDL.LU R18, [R1+0x208] ;  /* 0x0002080001127983 */ /* 0x000ee40000300800 */
[----:B------:R-:W3:Y:S01]  /*5bb40*/  LDL.LU R19, [R1+0x20c] ;  /* 0x00020c0001137983 */ /* 0x000ee20000300800 */
[----:B------:R0:W-:Y:S04]  /*5bb50*/  STL.64 [R1+0x2d28], R8 ;  /* 0x002d280801007387 */ /* 0x0001e80000100a00 */
[----:B0-----:R-:W4:Y:S01]  /*5bb60*/  LDL.LU R8, [R1+0x1c0] ;  /* 0x0001c00001087983 */ /* 0x001f220000300800 */
[----:B------:R-:W-:Y:S02]  /*5bb70*/  STL.64 [R1+0x2d0], R20 ;  /* 0x0002d01401007387 */ /* 0x000fe40000100a00 */
[----:B------:R-:W-:Y:S02]  /*5bb80*/  STL.64 [R1+0x2d8], R22 ;  /* 0x0002d81601007387 */ /* 0x000fe40000100a00 */
[----:B------:R-:W4:Y:S01]  /*5bb90*/  LDL.LU R9, [R1+0x1c4] ;  /* 0x0001c40001097983 */ /* 0x000f220000300800 */
[----:B------:R-:W2:Y:S01]  /*5bba0*/  LDL.LU R10, [R1+0x1c8] ;  /* 0x0001c800010a7983 */ /* 0x000ea20000300800 */
[----:B------:R-:W2:Y:S03]  /*5bbb0*/  LDL.LU R11, [R1+0x1cc] ;  /* 0x0001cc00010b7983 */ /* 0x000ea60000300800 */
[----:B------:R-:W0:Y:S04]  /*5bbc0*/  LDSM.16.M88.4 R20, [R28+0x24080] ;  /* 0x024080001c14783b */ /* 0x000e280000000200 */
[----:B--2---:R-:W-:Y:S01]  /*5bbd0*/  STL.64 [R1+0x2d40], R10 ;  /* 0x002d400a01007387 */ /* 0x004fe20000100a00 */
[----:B----4-:R1:W-:Y:S03]  /*5bbe0*/  STL.64 [R1+0x2d38], R8 ;  /* 0x002d380801007387 */ /* 0x0103e60000100a00 */
[----:B-1----:R-:W2:Y:S01]  /*5bbf0*/  LDL.LU R8, [R1+0x1d0] ;  /* 0x0001d00001087983 */ /* 0x002ea20000300800 */
[----:B------:R-:W2:Y:S02]  /*5bc00*/  LDL.LU R9, [R1+0x1d4] ;  /* 0x0001d40001097983 */ /* 0x000ea40000300800 */
[----:B------:R-:W4:Y:S02]  /*5bc10*/  LDL.LU R10, [R1+0x1d8] ;  /* 0x0001d800010a7983 */ /* 0x000f240000300800 */
[----:B------:R-:W4:Y:S01]  /*5bc20*/  LDL.LU R11, [R1+0x1dc] ;  /* 0x0001dc00010b7983 */ /* 0x000f220000300800 */
[----:B------:R-:W-:Y:S01]  /*5bc30*/  HMMA.16816.F32 R12, R12, R4, R24 ;  /* 0x000000040c0c723c */ /* 0x000fe20000001818 */
[----:B------:R-:W-:Y:S01]  /*5bc40*/  MOV R2, R5 ;  /* 0x0000000500027202 */ /* 0x000fe20000000f00 */
[----:B----4-:R-:W-:Y:S01]  /*5bc50*/  STL.64 [R1+0x2d58], R10 ;  /* 0x002d580a01007387 */ /* 0x010fe20000100a00 */
[----:B--2---:R1:W-:Y:S03]  /*5bc60*/  STL.64 [R1+0x2d50], R8 ;  /* 0x002d500801007387 */ /* 0x0043e60000100a00 */
[----:B-1----:R-:W2:Y:S01]  /*5bc70*/  LDL.LU R8, [R1+0x1e0] ;  /* 0x0001e00001087983 */ /* 0x002ea20000300800 */
[----:B------:R-:W2:Y:S02]  /*5bc80*/  LDL.LU R9, [R1+0x1e4] ;  /* 0x0001e40001097983 */ /* 0x000ea40000300800 */
[----:B------:R-:W2:Y:S02]  /*5bc90*/  LDL.LU R10, [R1+0x1e8] ;  /* 0x0001e800010a7983 */ /* 0x000ea40000300800 */
[----:B------:R-:W2:Y:S01]  /*5bca0*/  LDL.LU R11, [R1+0x1ec] ;  /* 0x0001ec00010b7983 */ /* 0x000ea20000300800 */
[----:B0-----:R-:W-:Y:S01]  /*5bcb0*/  STL.64 [R1+0x2bf0], R22 ;  /* 0x002bf01601007387 */ /* 0x001fe20000100a00 */
[----:B------:R0:W-:Y:S03]  /*5bcc0*/  STL.64 [R1+0x2be8], R20 ;  /* 0x002be81401007387 */ /* 0x0001e60000100a00 */
[----:B0-----:R-:W4:Y:S01]  /*5bcd0*/  LDL.64 R20, [R1+0x50] ;  /* 0x0000500001147983 */ /* 0x001f220000100a00 */
[----:B------:R-:W4:Y:S02]  /*5bce0*/  LDL.LU.64 R26, [R1+0x2da0] ;  /* 0x002da000011a7983 */ /* 0x000f240000300a00 */
[----:B------:R-:W4:Y:S04]  /*5bcf0*/  LDL.LU.64 R24, [R1+0x2d98] ;  /* 0x002d980001187983 */ /* 0x000f280000300a00 */
[----:B------:R-:W-:Y:S01]  /*5bd00*/  STL.64 [R1+0x220], R12 ;  /* 0x0002200c01007387 */ /* 0x000fe20000100a00 */
[----:B------:R-:W-:Y:S01]  /*5bd10*/  STL.64 [R1+0x228], R14 ;  /* 0x0002280e01007387 */ /* 0x000fe20000100a00 */
[----:B------:R-:W-:-:S02]  /*5bd20*/  IMAD.MOV.U32 R22, RZ, RZ, R4 ;  /* 0x000000ffff167224 */ /* 0x000fc400078e0004 */
[----:B------:R-:W4:Y:S02]  /*5bd30*/  LDL.LU.64 R6, [R1+0x2d90] ;  /* 0x002d900001067983 */ /* 0x000f240000300a00 */
[----:B------:R-:W4:Y:S01]  /*5bd40*/  LDL.LU.64 R4, [R1+0x2d88] ;  /* 0x002d880001047983 */ /* 0x000f220000300a00 */
[----:B------:R-:W0:Y:S04]  /*5bd50*/  LDSM.16.M88.4 R12, [R28+0x25080] ;  /* 0x025080001c0c783b */ /* 0x000e280000000200 */
[----:B0-----:R-:W-:Y:S01]  /*5bd60*/  STL.64 [R1+0x2b90], R14 ;  /* 0x002b900e01007387 */ /* 0x001fe20000100a00 */
[----:B------:R-:W-:Y:S01]  /*5bd70*/  STL.64 [R1+0x2b88], R12 ;  /* 0x002b880c01007387 */ /* 0x000fe20000100a00 */
[C---:B----4-:R-:W-:Y:S11]  /*5bd80*/  HMMA.16816.F32 R24, R4.reuse, R20, R24 ;  /* 0x000000140418723c */ /* 0x050ff60000001818 */
[----:B------:R-:W-:Y:S11]  /*5bd90*/  @!UPT UIADD3 URZ, URZ, URZ, URZ ;  /* 0x0000003f3f3ff290 */ /* 0x000ff6000fffe03f */
[----:B------:R-:W-:Y:S01]  /*5bda0*/  @!UPT UIADD3 URZ, URZ, URZ, URZ ;  /* 0x0000003f3f3ff290 */ /* 0x000fe2000fffe03f */
[----:B------:R0:W-:Y:S01]  /*5bdb0*/  STL.64 [R1+0x210], R24 ;  /* 0x0002101801007387 */ /* 0x0001e20000100a00 */
[----:B------:R3:W-:Y:S03]  /*5bdc0*/  STL.64 [R1+0x218], R26 ;  /* 0x0002181a01007387 */ /* 0x0007e60000100a00 */
[----:B0-----:R-:W3:Y:S02]  /*5bdd0*/  LDL.LU.64 R24, [R1+0x2d80] ;  /* 0x002d800001187983 */ /* 0x001ee40000300a00 */
[C---:B---3--:R-:W-:Y:S02]  /*5bde0*/  HMMA.16816.F32 R24, R4.reuse, R24, R16 ;  /* 0x000000180418723c */ /* 0x048fe40000001810 */
[----:B------:R-:W3:Y:S01]  /*5bdf0*/  LDL.LU.64 R18, [R1+0x2d78] ;  /* 0x002d780001127983 */ /* 0x000ee20000300a00 */
[----:B------:R-:W3:Y:S11]  /*5be00*/  LDL.LU.64 R16, [R1+0x2d70] ;  /* 0x002d700001107983 */ /* 0x000ef60000300a00 */
[----:B------:R-:W-:Y:S09]  /*5be10*/  @!UPT UIADD3 URZ, URZ, URZ, URZ ;  /* 0x0000003f3f3ff290 */ /* 0x000ff2000fffe03f */
[----:B------:R0:W-:Y:S01]  /*5be20*/  STL.64 [R1+0x200], R24 ;  /* 0x0002001801007387 */ /* 0x0001e20000100a00 */
[----:B------:R-:W-:Y:S03]  /*5be30*/  STL.64 [R1+0x208], R26 ;  /* 0x0002081a01007387 */ /* 0x000fe60000100a00 */
[----:B0-----:R-:W3:Y:S02]  /*5be40*/  LDL.LU.64 R24, [R1+0x2d68] ;  /* 0x002d680001187983 */ /* 0x001ee40000300a00 */
[C---:B---3--:R-:W-:Y:S11]  /*5be50*/  HMMA.16816.F32 R16, R4.reuse, R24, R16 ;  /* 0x000000180410723c */ /* 0x048ff60000001810 */
[----:B------:R-:W-:Y:S11]  /*5be60*/  @!UPT UIADD3 URZ, URZ, URZ, URZ ;  /* 0x0000003f3f3ff290 */ /* 0x000ff6000fffe03f */
[----:B------:R-:W-:Y:S01]  /*5be70*/  @!UPT UIADD3 URZ, URZ, URZ, URZ ;  /* 0x0000003f3f3ff290 */ /* 0x000fe2000fffe03f */
        /* <DEDUP_REMOVED lines=9> */
[----:B0-----:R-:W2:Y:S02]  /*5bf10*/  LDL.LU.64 R16, [R1+0x2d48] ;  /* 0x002d480001107983 */ /* 0x001ea40000300a00 */
        /* <DEDUP_REMOVED lines=9> */
[C---:B--2---:R-:W-:Y:S01]  /*5bfb0*/  HMMA.16816.F32 R16, R4.reuse, R16, R8 ;  /* 0x000000100410723c */ /* 0x044fe20000001808 */
[----:B------:R-:W2:Y:S11]  /*5bfc0*/  LDL.LU.64 R8, [R1+0x2d28] ;  /* 0x002d280001087983 */ /* 0x000eb60000300a00 */
[----:B------:R-:W-:Y:S11]  /*5bfd0*/  @!UPT UIADD3 URZ, URZ, URZ, URZ ;  /* 0x0000003f3f3ff290 */ /* 0x000ff6000fffe03f */
[----:B------:R-:W-:Y:S01]  /*5bfe0*/  STL.64 [R1+0x1c0], R16 ;  /* 0x0001c01001007387 */ /* 0x000fe20000100a00 */
[----:B------:R0:W-:Y:S03]  /*5bff0*/  STL.64 [R1+0x1c8], R18 ;  /* 0x0001c81201007387 */ /* 0x0001e60000100a00 */
[----:B0-----:R-:W3:Y:S01]  /*5c000*/  LDL.LU.64 R18, [R1+0x2d20] ;  /* 0x002d200001127983 */ /* 0x001ee20000300a00 */
[----:B------:R-:W3:Y:S02]  /*5c010*/  LDL.LU.64 R16, [R1+0x2d18] ;  /* 0x002d180001107983 */ /* 0x000ee40000300a00 */
[----:B--2---:R-:W-:Y:S01]  /*5c020*/  IMAD.MOV.U32 R15, RZ, RZ, R8 ;  /* 0x000000ffff0f7224 */ /* 0x004fe200078e0008 */
[----:B------:R-:W-:Y:S01]  /*5c030*/  MOV R14, R9 ;  /* 0x00000009000e7202 */ /* 0x000fe20000000f00 */
[----:B---3--:R-:W-:Y:S11]  /*5c040*/  HMMA.16816.F32 R16, R4, R8, R16 ;  /* 0x000000080410723c */ /* 0x008ff60000001810 */
[----:B------:R-:W-:Y:S11]  /*5c050*/  @!UPT UIADD3 URZ, URZ, URZ, URZ ;  /* 0x0000003f3f3ff290 */ /* 0x000ff6000fffe03f */
[----:B------:R-:W-:Y:S01]  /*5c060*/  @!UPT UIADD3 URZ, URZ, URZ, URZ ;  /* 0x0000003f3f3ff290 */ /* 0x000fe2000fffe03f */
[----:B------:R-:W-:Y:S01]  /*5c070*/  STL.64 [R1+0x1b0], R16 ;  /* 0x0001b01001007387 */ /* 0x000fe20000100a00 */
[----:B------:R0:W-:Y:S03]  /*5c080*/  STL.64 [R1+0x1b8], R18 ;  /* 0x0001b81201007387 */ /* 0x0001e60000100a00 */
[----:B0-----:R-:W2:Y:S01]  /*5c090*/  LDL.LU.64 R18, [R1+0x2d10] ;  /* 0x002d100001127983 */ /* 0x001ea20000300a00 */
[----:B------:R-:W2:Y:S02]  /*5c0a0*/  LDL.LU.64 R16, [R1+0x2d08] ;  /* 0x002d080001107983 */ /* 0x000ea40000300a00 */
[----:B------:R-:W3:Y:S02]  /*5c0b0*/  LDL.LU.64 R10, [R1+0x2d00] ;  /* 0x002d0000010a7983 */ /* 0x000ee40000300a00 */
[----:B------:R-:W3:Y:S01]  /*5c0c0*/  LDL.LU.64 R8, [R1+0x2cf8] ;  /* 0x002cf80001087983 */ /* 0x000ee20000300a00 */
[----:B------:R-:W-:Y:S01]  /*5c0d0*/  MOV R12, R22 ;  /* 0x00000016000c7202 */ /* 0x000fe20000000f00 */
[----:B------:R-:W-:-:S07]  /*5c0e0*/  IMAD.MOV.U32 R13, RZ, RZ, R2 ;  /* 0x000000ffff0d7224 */ /* 0x000fce00078e0002 */
[----:B---3--:R-:W-:Y:S01]  /*5c0f0*/  HMMA.16816.F32 R4, R4, R12, R8 ;  /* 0x0000000c0404723c */ /* 0x008fe20000001808 */
[----:B------:R-:W2:Y:S01]  /*5c100*/  LDL.LU.64 R10, [R1+0x2cf0] ;  /* 0x002cf000010a7983 */ /* 0x000ea20000300a00 */
[----:B------:R-:W2:Y:S02]  /*5c110*/  LDL.LU.64 R8, [R1+0x2ce8] ;  /* 0x002ce80001087983 */ /* 0x000ea40000300a00 */
[----:B------:R-:W-:Y:S11]  /*5c120*/  STL.64 [R1+0x2ca0], R12 ;  /* 0x002ca00c01007387 */ /* 0x000ff60000100a00 */
[----:B------:R-:W-:Y:S08]  /*5c130*/  @!UPT UIADD3 URZ, URZ, URZ, URZ ;  /* 0x0000003f3f3ff290 */ /* 0x000ff0000fffe03f */
[----:B------:R0:W-:Y:S01]  /*5c140*/  STL.64 [R1+0x110], R4 ;  /* 0x0001100401007387 */ /* 0x0001e20000100a00 */
[----:B------:R-:W-:Y:S03]  /*5c150*/  STL.64 [R1+0x118], R6 ;  /* 0x0001180601007387 */ /* 0x000fe60000100a00 */
[----:B0-----:R-:W3:Y:S01]  /*5c160*/  LDL.64 R4, [R1+0x40] ;  /* 0x0000400001047983 */ /* 0x001ee20000100a00 */
[C---:B--2---:R-:W-:Y:S11]  /*5c170*/  HMMA.16816.F32 R16, R8.reuse, R20, R16 ;  /* 0x000000140810723c */ /* 0x044ff60000001810 */
[----:B------:R-:W-:Y:S11]  /*5c180*/  @!UPT UIADD3 URZ, URZ, URZ, URZ ;  /* 0x0000003f3f3ff290 */ /* 0x000ff6000fffe03f */
[----:B------:R-:W-:Y:S01]  /*5c190*/  @!UPT UIADD3 URZ, URZ, URZ, URZ ;  /* 0x0000003f3f3ff290 */ /* 0x000fe2000fffe03f */
[----:B------:R-:W-:Y:S01]  /*5c1a0*/  STL.64 [R1+0x100], R16 ;  /* 0x0001001001007387 */ /* 0x000fe20000100a00 */
[----:B------:R0:W-:Y:S03]  /*5c1b0*/  STL.64 [R1+0x108], R18 ;  /* 0x0001081201007387 */ /* 0x0001e60000100a00 */
[----:B0-----:R-:W3:Y:S01]  /*5c1c0*/  LDL.LU.64 R18, [R1+0x2ce0] ;  /* 0x002ce00001127983 */ /* 0x001ee20000300a00 */
[----:B------:R-:W3:Y:S01]  /*5c1d0*/  LDL.LU.64 R16, [R1+0x2cd8] ;  /* 0x002cd80001107983 */ /* 0x000ee20000300a00 */
[----:B------:R-:W-:Y:S01]  /*5c1e0*/  MOV R6, R20 ;  /* 0x0000001400067202 */ /* 0x000fe20000000f00 */
[----:B------:R-:W-:Y:S02]  /*5c1f0*/  IMAD.MOV.U32 R2, RZ, RZ, R21 ;  /* 0x000000ffff027224 */ /* 0x000fe400078e0015 */
[----:B---3--:R-:W-:Y:S01]  /*5c200*/  HMMA.16816.F32 R20, R8, R4, R16 ;  /* 0x000000040814723c */ /* 0x008fe20000001810 */
[----:B------:R-:W2:Y:S11]  /*5c210*/  LDL.LU R16, [R1+0xe0] ;  /* 0x0000e00001107983 */ /* 0x000eb60000300800 */
[----:B------:R-:W-:Y:S11]  /*5c220*/  @!UPT UIADD3 URZ, URZ, URZ, URZ ;  /* 0x0000003f3f3ff290 */ /* 0x000ff6000fffe03f */
[----:B------:R0:W-:Y:S01]  /*5c230*/  STL.64 [R1+0xf0], R20 ;  /* 0x0000f01401007387 */ /* 0x0001e20000100a00 */
[----:B------:R1:W-:Y:S02]  /*5c240*/  STL.64 [R1+0xf8], R22 ;  /* 0x0000f81601007387 */ /* 0x0003e40000100a00 */
[----:B------:R-:W2:Y:S02]  /*5c250*/  LDL.LU R17, [R1+0xe4] ;  /* 0x0000e40001117983 */ /* 0x000ea40000300800 */
[----:B------:R-:W2:Y:S01]  /*5c260*/  LDL.LU R18, [R1+0xe8] ;  /* 0x0000e80001127983 */ /* 0x000ea20000300800 */
[----:B------:R-:W2:Y:S01]  /*5c270*/  LDL.LU R19, [R1+0xec] ;  /* 0x0000ec0001137983 */ /* 0x000ea20000300800 */
[----:B------:R-:W-:Y:S03]  /*5c280*/  STL.64 [R1+0x2c60], R4 ;  /* 0x002c600401007387 */ /* 0x000fe60000100a00 */
[----:B0-----:R-:W3:Y:S01]  /*5c290*/  LDL.LU R20, [R1+0x3c0] ;  /* 0x0003c00001147983 */ /* 0x001ee20000300800 */
[----:B------:R-:W3:Y:S02]  /*5c2a0*/  LDL.LU R21, [R1+0x3c4] ;  /* 0x0003c40001157983 */ /* 0x000ee40000300800 */
[----:B-1----:R-:W4:Y:S02]  /*5c2b0*/  LDL.LU R22, [R1+0x3c8] ;  /* 0x0003c80001167983 */ /* 0x002f240000300800 */
[----:B------:R-:W4:Y:S02]  /*5c2c0*/  LDL.LU R23, [R1+0x3cc] ;  /* 0x0003cc0001177983 */ /* 0x000f240000300800 */
[----:B----4-:R-:W-:Y:S01]  /*5c2d0*/  STL.64 [R1+0x2c00], R22 ;  /* 0x002c001601007387 */ /* 0x010fe20000100a00 */
[----:B---3--:R0:W-:Y:S02]  /*5c2e0*/  STL.64 [R1+0x2bf8], R20 ;  /* 0x002bf81401007387 */ /* 0x0081e40000100a00 */
[----:B------:R-:W3:Y:S02]  /*5c2f0*/  LDL.LU R12, [R1+0x2c0] ;  /* 0x0002c000010c7983 */ /* 0x000ee40000300800 */
[----:B------:R-:W3:Y:S01]  /*5c300*/  LDL.LU R13, [R1+0x2c4] ;  /* 0x0002c400010d7983 */ /* 0x000ee20000300800 */
[----:B0-----:R-:W-:-:S02]  /*5c310*/  MOV R21, R14 ;  /* 0x0000000e00157202 */ /* 0x001fc40000000f00 */
[----:B------:R-:W-:Y:S01]  /*5c320*/  MOV R20, R15 ;  /* 0x0000000f00147202 */ /* 0x000fe20000000f00 */
[----:B------:R-:W4:Y:S01]  /*5c330*/  LDL.LU R14, [R1+0x2c8] ;  /* 0x0002c800010e7983 */ /* 0x000f220000300800 */
[----:B------:R-:W4:Y:S03]  /*5c340*/  LDL.LU R15, [R1+0x2cc] ;  /* 0x0002cc00010f7983 */ /* 0x000f260000300800 */
[----:B----4-:R-:W-:Y:S01]  /*5c350*/  STL.64 [R1+0x2cb0], R14 ;  /* 0x002cb00e01007387 */ /* 0x010fe20000100a00 */
[----:B---3--:R0:W-:Y:S02]  /*5c360*/  STL.64 [R1+0x2ca8], R12 ;  /* 0x002ca80c01007387 */ /* 0x0081e40000100a00 */
[----:B0-----:R-:W-:Y:S01]  /*5c370*/  IMAD.MOV.U32 R12, RZ, RZ, R27 ;  /* 0x000000ffff0c7224 */ /* 0x001fe200078e001b */
[----:B------:R-:W-:-:S05]  /*5c380*/  MOV R13, R26 ;  /* 0x0000001a000d7202 */ /* 0x000fca0000000f00 */
[----:B------:R0:W-:Y:S04]  /*5c390*/  STL.64 [R1+0x2cc0], R12 ;  /* 0x002cc00c01007387 */ /* 0x0001e80000100a00 */
[----:B0-----:R-:W3:Y:S01]  /*5c3a0*/  LDL.64 R12, [R1+0x10] ;  /* 0x00001000010c7983 */ /* 0x001ee20000100a00 */
[----:B------:R0:W-:Y:S03]  /*5c3b0*/  STL.64 [R1+0x2c98], R20 ;  /* 0x002c981401007387 */ /* 0x0001e60000100a00 */
[----:B0-----:R-:W4:Y:S01]  /*5c3c0*/  LDL.64 R20, [R1] ;  /* 0x0000000001147983 */ /* 0x001f220000100a00 */
[----:B--2---:R-:W-:Y:S03]  /*5c3d0*/  HMMA.16816.F32 R16, R8, R24, R16 ;  /* 0x000000180810723c */ /* 0x004fe60000001810 */
[----:B----4-:R0:W-:Y:S04]  /*5c3e0*/  STL.64 [R1+0x2cb8], R20 ;  /* 0x002cb81401007387 */ /* 0x0101e80000100a00 */
        /* <DEDUP_REMOVED lines=10> */
[----:B------:R-:W-:Y:S01]  /*5c490*/  STL.64 [R1+0xe0], R16 ;  /* 0x0000e01001007387 */ /* 0x000fe20000100a00 */
[----:B------:R-:W-:Y:S02]  /*5c4a0*/  STL.64 [R1+0xe8], R18 ;  /* 0x0000e81201007387 */ /* 0x000fe40000100a00 */
[----:B------:R0:W-:Y:S02]  /*5c4b0*/  STL.64 [R1+0x2c58], R24 ;  /* 0x002c581801007387 */ /* 0x0001e40000100a00 */
[----:B0-----:R-:W4:Y:S01]  /*5c4c0*/  LDL.LU R24, [R1+0x4d0] ;  /* 0x0004d00001187983 */ /* 0x001f220000300800 */
[----:B------:R-:W4:Y:S02]  /*5c4d0*/  LDL.LU R25, [R1+0x4d4] ;  /* 0x0004d40001197983 */ /* 0x000f240000300800 */
[----:B------:R-:W4:Y:S02]  /*5c4e0*/  LDL.LU R26, [R1+0x4d8] ;  /* 0x0004d800011a7983 */ /* 0x000f240000300800 */
[----:B------:R-:W4:Y:S01]  /*5c4f0*/  LDL.LU R27, [R1+0x4dc] ;  /* 0x0004dc00011b7983 */ /* 0x000f220000300800 */
[----:B------:R-:W4:Y:S01]  /*5c500*/  LDL.LU R16, [R1+0x4f0] ;  /* 0x0004f00001107983 */ /* 0x000f220000300800 */
[----:B------:R-:W4:Y:S02]  /*5c510*/  LDL.LU R17, [R1+0x4f4] ;  /* 0x0004f40001117983 */ /* 0x000f240000300800 */
[----:B------:R-:W4:Y:S02]  /*5c520*/  LDL.LU R18, [R1+0x4f8] ;  /* 0x0004f80001127983 */ /* 0x000f240000300800 */
[----:B------:R-:W4:Y:S01]  /*5c530*/  LDL.LU R19, [R1+0x4fc] ;  /* 0x0004fc0001137983 */ /* 0x000f220000300800 */
[----:B------:R-:W-:Y:S01]  /*5c540*/  MOV R4, R6 ;  /* 0x0000000600047202 */ /* 0x000fe20000000f00 */
[----:B------:R-:W-:Y:S01]  /*5c550*/  IMAD.MOV.U32 R5, RZ, RZ, R2 ;  /* 0x000000ffff057224 */ /* 0x000fe200078e0002 */
[----:B---3--:R-:W-:-:S02]  /*5c560*/  MOV R6, R12 ;  /* 0x0000000c00067202 */ /* 0x008fc40000000f00 */
[----:B------:R-:W-:Y:S01]  /*5c570*/  MOV R2, R13 ;  /* 0x0000000d00027202 */ /* 0x000fe20000000f00 */
[C---:B--2---:R-:W-:Y:S01]  /*5c580*/  HMMA.16816.F32 R20, R8.reuse, R12, R20 ;  /* 0x0000000c0814723c */ /* 0x044fe20000001814 */
[----:B----4-:R-:W-:Y:S01]  /*5c590*/  STL.64 [R1+0x2c90], R18 ;  /* 0x002c901201007387 */ /* 0x010fe20000100a00 */
[----:B------:R0:W-:Y:S03]  /*5c5a0*/  STL.64 [R1+0x2c88], R16 ;  /* 0x002c881001007387 */ /* 0x0001e60000100a00 */
        /* <DEDUP_REMOVED lines=8> */
[----:B------:R-:W3:Y:S02]  /*5c630*/  LDL.LU R26, [R1+0x4e8] ;  /* 0x0004e800011a7983 */ /* 0x000ee40000300800 */
[----:B------:R-:W3:Y:S03]  /*5c640*/  LDL.LU R27, [R1+0x4ec] ;  /* 0x0004ec00011b7983 */ /* 0x000ee60000300800 */
[----:B------:R-:W-:Y:S01]  /*5c650*/  STL.64 [R1+0xd0], R20 ;  /* 0x0000d01401007387 */ /* 0x000fe20000100a00 */
[----:B------:R0:W-:Y:S03]  /*5c660*/  STL.64 [R1+0xd8], R22 ;  /* 0x0000d81601007387 */ /* 0x0001e60000100a00 */
[----:B0-----:R-:W4:Y:S01]  /*5c670*/  LDL.LU.64 R22, [R1+0x2cd0] ;  /* 0x002cd00001167983 */ /* 0x001f220000300a00 */
[----:B------:R-:W4:Y:S02]  /*5c680*/  LDL.LU.64 R20, [R1+0x2cc8] ;  /* 0x002cc80001147983 */ /* 0x000f240000300a00 */
[----:B------:R-:W4:Y:S02]  /*5c690*/  LDL.LU.64 R12, [R1+0x2cc0] ;  /* 0x002cc000010c7983 */ /* 0x000f240000300a00 */
[C---:B----4-:R-:W-:Y:S01]  /*5c6a0*/  HMMA.16816.F32 R12, R8.reuse, R12, R20 ;  /* 0x0000000c080c723c */ /* 0x050fe20000001814 */
[----:B------:R-:W4:Y:S11]  /*5c6b0*/  LDL.LU.64 R20, [R1+0x2cb8] ;  /* 0x002cb80001147983 */ /* 0x000f360000300a00 */
[----:B------:R-:W-:Y:S11]  /*5c6c0*/  @!UPT UIADD3 URZ, URZ, URZ, URZ ;  /* 0x0000003f3f3ff290 */ /* 0x000ff6000fffe03f */
[----:B------:R-:W-:Y:S01]  /*5c6d0*/  STL.64 [R1+0x1a0], R12 ;  /* 0x0001a00c01007387 */ /* 0x000fe20000100a00 */
[----:B------:R0:W-:Y:S03]  /*5c6e0*/  STL.64 [R1+0x1a8], R14 ;  /* 0x0001a80e01007387 */ /* 0x0001e60000100a00 */
[----:B0-----:R-:W2:Y:S01]  /*5c6f0*/  LDL.LU.64 R14, [R1+0x2cb0] ;  /* 0x002cb000010e7983 */ /* 0x001ea20000300a00 */
[----:B------:R-:W2:Y:S01]  /*5c700*/  LDL.LU.64 R12, [R1+0x2ca8] ;  /* 0x002ca800010c7983 */ /* 0x000ea20000300a00 */
[----:B----4-:R-:W-:Y:S01]  /*5c710*/  MOV R7, R21 ;  /* 0x0000001500077202 */ /* 0x010fe20000000f00 */
[C---:B--2---:R-:W-:Y:S11]  /*5c720*/  HMMA.16816.F32 R12, R8.reuse, R20, R12 ;  /* 0x00000014080c723c */ /* 0x044ff6000000180c */
[----:B------:R-:W-:Y:S11]  /*5c730*/  @!UPT UIADD3 URZ, URZ, URZ, URZ ;  /* 0x0000003f3f3ff290 */ /* 0x000ff6000fffe03f */
[----:B------:R-:W-:Y:S01]  /*5c740*/  @!UPT UIADD3 URZ, URZ, URZ, URZ ;  /* 0x0000003f3f3ff290 */ /* 0x000fe2000fffe03f */
[----:B------:R0:W-:Y:S01]  /*5c750*/  STL.64 [R1+0x2c0], R12 ;  /* 0x0002c00c01007387 */ /* 0x0001e20000100a00 */
[----:B------:R1:W-:Y:S03]  /*5c760*/  STL.64 [R1+0x2c8], R14 ;  /* 0x0002c80e01007387 */ /* 0x0003e60000100a00 */
[----:B0-----:R-:W2:Y:S01]  /*5c770*/  LDL.LU.64 R12, [R1+0x2ca0] ;  /* 0x002ca000010c7983 */ /* 0x001ea20000300a00 */
[----:B-1----:R-:W-:Y:S02]  /*5c780*/  IMAD.MOV.U32 R14, RZ, RZ, R20 ;  /* 0x000000ffff0e7224 */ /* 0x002fe400078e0014 */
[----:B------:R-:W4:Y:S02]  /*5c790*/  LDL.LU.64 R20, [R1+0x2c98] ;  /* 0x002c980001147983 */ /* 0x000f240000300a00 */
[----:B----4-:R-:W-:Y:S11]  /*5c7a0*/  HMMA.16816.F32 R16, R8, R20, R16 ;  /* 0x000000140810723c */ /* 0x010ff60000001810 */
[----:B------:R-:W-:Y:S11]  /*5c7b0*/  @!UPT UIADD3 URZ, URZ, URZ, URZ ;  /* 0x0000003f3f3ff290 */ /* 0x000ff6000fffe03f */
[----:B------:R-:W-:Y:S01]  /*5c7c0*/  @!UPT UIADD3 URZ, URZ, URZ, URZ ;  /* 0x0000003f3f3ff290 */ /* 0x000fe2000fffe03f */
[----:B------:R-:W-:Y:S01]  /*5c7d0*/  STL.64 [R1+0x3f0], R16 ;  /* 0x0003f01001007387 */ /* 0x000fe20000100a00 */
[----:B------:R0:W-:Y:S03]  /*5c7e0*/  STL.64 [R1+0x3f8], R18 ;  /* 0x0003f81201007387 */ /* 0x0001e60000100a00 */
[----:B0-----:R-:W2:Y:S01]  /*5c7f0*/  LDL.LU.64 R18, [R1+0x2c90] ;  /* 0x002c900001127983 */ /* 0x001ea20000300a00 */
[----:B------:R-:W2:Y:S02]  /*5c800*/  LDL.LU.64 R16, [R1+0x2c88] ;  /* 0x002c880001107983 */ /* 0x000ea40000300a00 */
[----:B------:R0:W-:Y:S02]  /*5c810*/  STL.64 [R1+0x2c18], R20 ;  /* 0x002c181401007387 */ /* 0x0001e40000100a00 */
[----:B0-----:R-:W-:Y:S01]  /*5c820*/  MOV R20, R14 ;  /* 0x0000000e00147202 */ /* 0x001fe20000000f00 */
[----:B------:R-:W-:-:S05]  /*5c830*/  IMAD.MOV.U32 R21, RZ, RZ, R7 ;  /* 0x000000ffff157224 */ /* 0x000fca00078e0007 */
[----:B------:R0:W-:Y:S04]  /*5c840*/  STL.64 [R1+0x2c30], R20 ;  /* 0x002c301401007387 */ /* 0x0001e80000100a00 */
        /* <DEDUP_REMOVED lines=10> */
[----:B------:R-:W-:Y:S01]  /*5c8f0*/  HMMA.16816.F32 R8, R8, R12, R16 ;  /* 0x0000000c0808723c */ /* 0x000fe20000001810 */
[----:B----4-:R-:W-:Y:S01]  /*5c900*/  STL.64 [R1+0x2c50], R22 ;  /* 0x002c501601007387 */ /* 0x010fe20000100a00 */
[----:B--2---:R0:W-:Y:S03]  /*5c910*/  STL.64 [R1+0x2c48], R20 ;  /* 0x002c481401007387 */ /* 0x0041e60000100a00 */
[----:B0-----:R-:W2:Y:S01]  /*5c920*/  LDL.LU R20, [R1+0x4c0] ;  /* 0x0004c00001147983 */ /* 0x001ea20000300800 */
[----:B------:R-:W2:Y:S02]  /*5c930*/  LDL.LU R21, [R1+0x4c4] ;  /* 0x0004c40001157983 */ /* 0x000ea40000300800 */
[----:B------:R-:W2:Y:S02]  /*5c940*/  LDL.LU R22, [R1+0x4c8] ;  /* 0x0004c80001167983 */ /* 0x000ea40000300800 */
[----:B------:R-:W2:Y:S01]  /*5c950*/  LDL.LU R23, [R1+0x4cc] ;  /* 0x0004cc0001177983 */ /* 0x000ea20000300800 */
[----:B------:R-:W3:Y:S01]  /*5c960*/  LDL.LU.64 R18, [R1+0x2c80] ;  /* 0x002c800001127983 */ /* 0x000ee20000300a00 */
[----:B------:R-:W3:Y:S11]  /*5c970*/  LDL.LU.64 R16, [R1+0x2c78] ;  /* 0x002c780001107983 */ /* 0x000ef60000300a00 */
[----:B------:R0:W-:Y:S02]  /*5c980*/  STL.64 [R1+0x3e0], R8 ;  /* 0x0003e00801007387 */ /* 0x0001e40000100a00 */
[----:B0-----:R-:W-:Y:S01]  /*5c990*/  MOV R8, R6 ;  /* 0x0000000600087202 */ /* 0x001fe20000000f00 */
[----:B------:R-:W-:Y:S01]  /*5c9a0*/  STL.64 [R1+0x3e8], R10 ;  /* 0x0003e80a01007387 */ /* 0x000fe20000100a00 */
[C---:B---3--:R-:W-:Y:S03]  /*5c9b0*/  HMMA.16816.F32 R4, R16.reuse, R4, R24 ;  /* 0x000000041004723c */ /* 0x048fe60000001818 */
[----:B------:R-:W3:Y:S01]  /*5c9c0*/  LDL.LU.64 R26, [R1+0x2c70] ;  /* 0x002c7000011a7983 */ /* 0x000ee20000300a00 */
[----:B------:R-:W3:Y:S11]  /*5c9d0*/  LDL.LU.64 R24, [R1+0x2c68] ;  /* 0x002c680001187983 */ /* 0x000ef60000300a00 */
[----:B------:R-:W-:Y:S08]  /*5c9e0*/  @!UPT UIADD3 URZ, URZ, URZ, URZ ;  /* 0x0000003f3f3ff290 */ /* 0x000ff0000fffe03f */
[----:B------:R0:W-:Y:S01]  /*5c9f0*/  STL.64 [R1+0x460], R4 ;  /* 0x0004600401007387 */ /* 0x0001e20000100a00 */
[----:B------:R-:W-:Y:S03]  /*5ca00*/  STL.64 [R1+0x468], R6 ;  /* 0x0004680601007387 */ /* 0x000fe60000100a00 */
[----:B0-----:R-:W3:Y:S02]  /*5ca10*/  LDL.LU.64 R4, [R1+0x2c60] ;  /* 0x002c600001047983 */ /* 0x001ee40000300a00 */
[C---:B---3--:R-:W-:Y:S01]  /*5ca20*/  HMMA.16816.F32 R24, R16.reuse, R4, R24 ;  /* 0x000000041018723c */ /* 0x048fe20000001818 */
[----:B------:R-:W-:Y:S11]  /*5ca30*/  IMAD.MOV.U32 R14, RZ, RZ, R4 ;  /* 0x000000ffff0e7224 */ /* 0x000ff600078e0004 */
[----:B------:R-:W-:Y:S11]  /*5ca40*/  @!UPT UIADD3 URZ, URZ, URZ, URZ ;  /* 0x0000003f3f3ff290 */ /* 0x000ff6000fffe03f */
[----:B------:R0:W-:Y:S01]  /*5ca50*/  STL.64 [R1+0x450], R24 ;  /* 0x0004501801007387 */ /* 0x0001e20000100a00 */
[----:B------:R-:W-:Y:S03]  /*5ca60*/  STL.64 [R1+0x458], R26 ;  /* 0x0004581a01007387 */ /* 0x000fe60000100a00 */
[----:B0-----:R-:W2:Y:S01]  /*5ca70*/  LDL.LU.64 R24, [R1+0x2c58] ;  /* 0x002c580001187983 */ /* 0x001ea20000300a00 */
[----:B------:R-:W-:Y:S02]  /*5ca80*/  STL [R1+0x2c10], R14 ;  /* 0x002c100e01007387 */ /* 0x000fe40000100800 */
        /* <DEDUP_REMOVED lines=9> */
[----:B------:R-:W3:Y:S02]  /*5cb20*/  LDL.LU R14, [R1+0x408] ;  /* 0x00040800010e7983 */ /* 0x000ee40000300800 */
[----:B------:R-:W3:Y:S01]  /*5cb30*/  LDL.LU R15, [R1+0x40c] ;  /* 0x00040c00010f7983 */ /* 0x000ee20000300800 */
[----:B------:R-:W4:Y:S01]  /*5cb40*/  LDL R7, [R1+0x1560] ;  /* 0x0015600001077983 */ /* 0x000f220000100800 */
[C---:B--2---:R-:W-:Y:S01]  /*5cb50*/  HMMA.16816.F32 R20, R16.reuse, R24, R20 ;  /* 0x000000181014723c */ /* 0x044fe20000001814 */
[----:B------:R-:W-:Y:S01]  /*5cb60*/  MOV R9, R2 ;  /* 0x0000000200097202 */ /* 0x000fe20000000f00 */
[----:B------:R-:W-:Y:S01]  /*5cb70*/  MOV R2, R5 ;  /* 0x0000000500027202 */ /* 0x000fe20000000f00 */
[----:B----4-:R-:W-:Y:S01]  /*5cb80*/  STL [R1+0x2b20], R7 ;  /* 0x002b200701007387 */ /* 0x010fe20000100800 */
[----:B------:R-:W2:Y:S11]  /*5cb90*/  LDL.64 R4, [R1+0x30] ;  /* 0x0000300001047983 */ /* 0x000eb60000100a00 */
[----:B------:R-:W-:Y:S08]  /*5cba0*/  @!UPT UIADD3 URZ, URZ, URZ, URZ ;  /* 0x0000003f3f3ff290 */ /* 0x000ff0000fffe03f */
[----:B------:R-:W-:Y:S02]  /*5cbb0*/  STL.64 [R1+0x440], R20 ;  /* 0x0004401401007387 */ /* 0x000fe40000100a00 */
[----:B------:R0:W-:Y:S02]  /*5cbc0*/  STL.64 [R1+0x448], R22 ;  /* 0x0004481601007387 */ /* 0x0001e40000100a00 */
        /* <DEDUP_REMOVED lines=18> */
[----:B------:R-:W-:Y:S03]  /*5ccf0*/  STL.64 [R1+0x428], R22 ;  /* 0x0004281601007387 */ /* 0x000fe60000100a00 */
[----:B0-----:R-:W3:Y:S01]  /*5cd00*/  LDL.LU.64 R20, [R1+0x2c30] ;  /* 0x002c300001147983 */ /* 0x001ee20000300a00 */
[----:B------:R0:W-:Y:S03]  /*5cd10*/  STL.64 [R1+0x2bd8], R4 ;  /* 0x002bd80401007387 */ /* 0x0001e60000100a00 */
[----:B0-----:R-:W2:Y:S01]  /*5cd20*/  LDL.LU R4, [R1+0x3b0] ;  /* 0x0003b00001047983 */ /* 0x001ea20000300800 */
[----:B------:R-:W2:Y:S02]  /*5cd30*/  LDL.LU R5, [R1+0x3b4] ;  /* 0x0003b40001057983 */ /* 0x000ea40000300800 */
[----:B------:R-:W2:Y:S02]  /*5cd40*/  LDL.LU R6, [R1+0x3b8] ;  /* 0x0003b80001067983 */ /* 0x000ea40000300800 */
[----:B------:R-:W2:Y:S01]  /*5cd50*/  LDL.LU R7, [R1+0x3bc] ;  /* 0x0003bc0001077983 */ /* 0x000ea20000300800 */
[C---:B---3--:R-:W-:Y:S01]  /*5cd60*/  HMMA.16816.F32 R20, R16.reuse, R20, R12 ;  /* 0x000000141014723c */ /* 0x048fe2000000180c */
[----:B------:R-:W3:Y:S01]  /*5cd70*/  LDL.LU.64 R14, [R1+0x2c28] ;  /* 0x002c2800010e7983 */ /* 0x000ee20000300a00 */
[----:B------:R-:W3:Y:S11]  /*5cd80*/  LDL.LU.64 R12, [R1+0x2c20] ;  /* 0x002c2000010c7983 */ /* 0x000ef60000300a00 */
[----:B------:R-:W-:Y:S10]  /*5cd90*/  @!UPT UIADD3 URZ, URZ, URZ, URZ ;  /* 0x0000003f3f3ff290 */ /* 0x000ff4000fffe03f */
[----:B------:R0:W-:Y:S01]  /*5cda0*/  STL.64 [R1+0x410], R20 ;  /* 0x0004101401007387 */ /* 0x0001e20000100a00 */
[----:B------:R3:W-:Y:S03]  /*5cdb0*/  STL.64 [R1+0x418], R22 ;  /* 0x0004181601007387 */ /* 0x0007e60000100a00 */
[----:B0-----:R-:W3:Y:S02]  /*5cdc0*/  LDL.LU.64 R20, [R1+0x2c18] ;  /* 0x002c180001147983 */ /* 0x001ee40000300a00 */
[C---:B---3--:R-:W-:Y:S02]  /*5cdd0*/  HMMA.16816.F32 R20, R16.reuse, R20, R12 ;  /* 0x000000141014723c */ /* 0x048fe4000000180c */
[----:B------:R-:W3:Y:S01]  /*5cde0*/  LDL.LU R14, [R1+0x2c10] ;  /* 0x002c1000010e7983 */ /* 0x000ee20000300800 */
[----:B------:R-:W2:Y:S11]  /*5cdf0*/  LDL.LU.64 R12, [R1+0x2c08] ;  /* 0x002c0800010c7983 */ /* 0x000eb60000300a00 */
[----:B------:R-:W-:Y:S09]  /*5ce00*/  @!UPT UIADD3 URZ, URZ, URZ, URZ ;  /* 0x0000003f3f3ff290 */ /* 0x000ff2000fffe03f */
[----:B------:R-:W-:Y:S01]  /*5ce10*/  STL.64 [R1+0x400], R20 ;  /* 0x0004001401007387 */ /* 0x000fe20000100a00 */
[----:B------:R0:W-:Y:S03]  /*5ce20*/  STL.64 [R1+0x408], R22 ;  /* 0x0004081601007387 */ /* 0x0001e60000100a00 */
[----:B0-----:R-:W2:Y:S01]  /*5ce30*/  LDL.LU.64 R22, [R1+0x2c00] ;  /* 0x002c000001167983 */ /* 0x001ea20000300a00 */
[----:B------:R-:W2:Y:S02]  /*5ce40*/  LDL.LU.64 R20, [R1+0x2bf8] ;  /* 0x002bf80001147983 */ /* 0x000ea40000300a00 */
[----:B--2---:R-:W-:Y:S01]  /*5ce50*/  HMMA.16816.F32 R16, R16, R12, R20 ;  /* 0x0000000c1010723c */ /* 0x004fe20000001814 */
[----:B------:R-:W2:Y:S01]  /*5ce60*/  LDL.LU.64 R22, [R1+0x2bf0] ;  /* 0x002bf00001167983 */ /* 0x000ea20000300a00 */
[----:B------:R-:W2:Y:S02]  /*5ce70*/  LDL.LU.64 R20, [R1+0x2be8] ;  /* 0x002be80001147983 */ /* 0x000ea40000300a00 */
[----:B------:R0:W-:Y:S02]  /*5ce80*/  STL.64 [R1+0x2ba0], R12 ;  /* 0x002ba00c01007387 */ /* 0x0001e40000100a00 */
[----:B0-----:R-:W2:Y:S11]  /*5ce90*/  LDL.64 R12, [R1+0x50] ;  /* 0x00005000010c7983 */ /* 0x001eb60000100a00 */
[----:B------:R-:W-:Y:S06]  /*5cea0*/  @!UPT UIADD3 URZ, URZ, URZ, URZ ;  /* 0x0000003f3f3ff290 */ /* 0x000fec000fffe03f */
[----:B------:R-:W-:Y:S01]  /*5ceb0*/  STL.64 [R1+0x3d0], R16 ;  /* 0x0003d01001007387 */ /* 0x000fe20000100a00 */
[----:B------:R0:W-:Y:S03]  /*5cec0*/  STL.64 [R1+0x3d8], R18 ;  /* 0x0003d81201007387 */ /* 0x0001e60000100a00 */
[----:B0-----:R-:W2:Y:S04]  /*5ced0*/  LDL R19, [R1+0x670] ;  /* 0x0006700001137983 */ /* 0x001ea80000100800 */
[----:B--2---:R0:W-:Y:S01]  /*5cee0*/  STL [R1+0x2b50], R19 ;  /* 0x002b501301007387 */ /* 0x0041e20000100800 */
[----:B------:R-:W2:Y:S02]  /*5cef0*/  LDL.LU R16, [R1+0xc0] ;  /* 0x0000c00001107983 */ /* 0x000ea40000300800 */
[----:B------:R-:W2:Y:S02]  /*5cf00*/  LDL.LU R17, [R1+0xc4] ;  /* 0x0000c40001117983 */ /* 0x000ea40000300800 */
[----:B------:R-:W2:Y:S01]  /*5cf10*/  LDL.LU R18, [R1+0xc8] ;  /* 0x0000c80001127983 */ /* 0x000ea20000300800 */
[----:B0-----:R-:W2:Y:S01]  /*5cf20*/  LDL.LU R19, [R1+0xcc] ;  /* 0x0000cc0001137983 */ /* 0x001ea20000300800 */
[----:B------:R-:W-:Y:S03]  /*5cf30*/  HMMA.16816.F32 R4, R20, R12, R4 ;  /* 0x0000000c1404723c */ /* 0x000fe60000001804 */
[----:B--2---:R-:W-:Y:S01]  /*5cf40*/  STL.64 [R1+0x2b60], R18 ;  /* 0x002b601201007387 */ /* 0x004fe20000100a00 */
[----:B------:R3:W-:Y:S11]  /*5cf50*/  STL.64 [R1+0x2b58], R16 ;  /* 0x002b581001007387 */ /* 0x0007f60000100a00 */
[----:B------:R-:W-:Y:S08]  /*5cf60*/  @!UPT UIADD3 URZ, URZ, URZ, URZ ;  /* 0x0000003f3f3ff290 */ /* 0x000ff0000fffe03f */
[----:B------:R0:W-:Y:S01]  /*5cf70*/  STL.64 [R1+0x3c0], R4 ;  /* 0x0003c00401007387 */ /* 0x0001e20000100a00 */
[----:B---3--:R-:W-:Y:S01]  /*5cf80*/  MOV R16, R14 ;  /* 0x0000000e00107202 */ /* 0x008fe20000000f00 */
[----:B------:R-:W-:Y:S01]  /*5cf90*/  IMAD.MOV.U32 R17, RZ, RZ, R2 ;  /* 0x000000ffff117224 */ /* 0x000fe200078e0002 */
[----:B0-----:R-:W-:Y:S02]  /*5cfa0*/  MOV R4, R12 ;  /* 0x0000000c00047202 */ /* 0x001fe40000000f00 */
[----:B------:R-:W-:-:S04]  /*5cfb0*/  MOV R2, R13 ;  /* 0x0000000d00027202 */ /* 0x000fc80000000f00 */
[----:B----4-:R-:W-:Y:S01]  /*5cfc0*/  HMMA.16816.F32 R12, R20, R16, R8 ;  /* 0x00000010140c723c */ /* 0x010fe20000001808 */
[----:B------:R-:W-:Y:S01]  /*5cfd0*/  STL.64 [R1+0x3c8], R6 ;  /* 0x0003c80601007387 */ /* 0x000fe20000100a00 */
        /* <DEDUP_REMOVED lines=8> */
[----:B0-----:R-:W-:Y:S02]  /*5d060*/  IMAD.MOV.U32 R16, RZ, RZ, R4 ;  /* 0x000000ffff107224 */ /* 0x001fe400078e0004 */
[----:B------:R-:W3:Y:S01]  /*5d070*/  LDL.LU R4, [R1+0x380] ;  /* 0x0003800001047983 */ /* 0x000ee20000300800 */
[----:B------:R-:W3:Y:S02]  /*5d080*/  LDL.LU R5, [R1+0x384] ;  /* 0x0003840001057983 */ /* 0x000ee40000300800 */
[----:B------:R-:W3:Y:S02]  /*5d090*/  LDL.LU R6, [R1+0x388] ;  /* 0x0003880001067983 */ /* 0x000ee40000300800 */
[----:B------:R-:W3:Y:S01]  /*5d0a0*/  LDL.LU R7, [R1+0x38c] ;  /* 0x00038c0001077983 */ /* 0x000ee20000300800 */
[----:B------:R-:W4:Y:S04]  /*5d0b0*/  LDL.64 R12, [R1+0x70] ;  /* 0x00007000010c7983 */ /* 0x000f280000100a00 */
[----:B----4-:R0:W-:Y:S04]  /*5d0c0*/  STL.64 [R1+0x2bb8], R12 ;  /* 0x002bb80c01007387 */ /* 0x0101e80000100a00 */
[----:B0-----:R-:W4:Y:S01]  /*5d0d0*/  LDL.64 R12, [R1] ;  /* 0x00000000010c7983 */ /* 0x001f220000100a00 */
[----:B------:R-:W-:-:S03]  /*5d0e0*/  MOV R17, R2 ;  /* 0x0000000200117202 */ /* 0x000fc60000000f00 */
[----:B----4-:R0:W-:Y:S04]  /*5d0f0*/  STL.64 [R1+0x2bd0], R12 ;  /* 0x002bd00c01007387 */ /* 0x0101e80000100a00 */
[----:B0-----:R-:W4:Y:S01]  /*5d100*/  LDL.LU R12, [R1+0x370] ;  /* 0x00037000010c7983 */ /* 0x001f220000300800 */
[----:B------:R-:W4:Y:S02]  /*5d110*/  LDL.LU R13, [R1+0x374] ;  /* 0x00037400010d7983 */ /* 0x000f240000300800 */
[----:B------:R-:W4:Y:S02]  /*5d120*/  LDL.LU R14, [R1+0x378] ;  /* 0x00037800010e7983 */ /* 0x000f240000300800 */
[----:B------:R-:W4:Y:S01]  /*5d130*/  LDL.LU R15, [R1+0x37c] ;  /* 0x00037c00010f7983 */ /* 0x000f220000300800 */
        /* <DEDUP_REMOVED lines=36> */
[----:B0-----:R-:W4:Y:S02]  /*5d380*/  LDL.LU.64 R4, [R1+0x2bd8] ;  /* 0x002bd80001047983 */ /* 0x001f240000300a00 */
[C---:B----4-:R-:W-:Y:S01]  /*5d390*/  HMMA.16816.F32 R12, R20.reuse, R4, R12 ;  /* 0x00000004140c723c */ /* 0x050fe2000000180c */
[----:B------:R-:W-:Y:S01]  /*5d3a0*/  MOV R10, R4 ;  /* 0x00000004000a7202 */ /* 0x000fe20000000f00 */
[----:B------:R-:W-:Y:S11]  /*5d3b0*/  IMAD.MOV.U32 R2, RZ, RZ, R5 ;  /* 0x000000ffff027224 */ /* 0x000ff600078e0005 */
[----:B------:R-:W-:Y:S10]  /*5d3c0*/  @!UPT UIADD3 URZ, URZ, URZ, URZ ;  /* 0x0000003f3f3ff290 */ /* 0x000ff4000fffe03f */
[----:B------:R0:W-:Y:S01]  /*5d3d0*/  STL.64 [R1+0x380], R12 ;  /* 0x0003800c01007387 */ /* 0x0001e20000100a00 */
[----:B------:R-:W-:Y:S03]  /*5d3e0*/  STL.64 [R1+0x388], R14 ;  /* 0x0003880e01007387 */ /* 0x000fe60000100a00 */
[----:B0-----:R-:W3:Y:S01]  /*5d3f0*/  LDL.LU.64 R12, [R1+0x2bd0] ;  /* 0x002bd000010c7983 */ /* 0x001ee20000300a00 */
[----:B------:R-:W4:Y:S02]  /*5d400*/  LDL.LU R4, [R1+0x240] ;  /* 0x0002400001047983 */ /* 0x000f240000300800 */
[----:B------:R-:W4:Y:S02]  /*5d410*/  LDL.LU R5, [R1+0x244] ;  /* 0x0002440001057983 */ /* 0x000f240000300800 */
[----:B------:R-:W2:Y:S01]  /*5d420*/  LDL.LU R6, [R1+0x248] ;  /* 0x0002480001067983 */ /* 0x000ea20000300800 */
[----:B------:R-:W2:Y:S01]  /*5d430*/  LDL.LU R7, [R1+0x24c] ;  /* 0x00024c0001077983 */ /* 0x000ea20000300800 */
[----:B---3--:R-:W-:Y:S03]  /*5d440*/  HMMA.16816.F32 R16, R20, R12, R16 ;  /* 0x0000000c1410723c */ /* 0x008fe60000001810 */
[----:B--2---:R-:W-:Y:S01]  /*5d450*/  STL.64 [R1+0x2b30], R6 ;  /* 0x002b300601007387 */ /* 0x004fe20000100a00 */
[----:B----4-:R0:W-:Y:S02]  /*5d460*/  STL.64 [R1+0x2b28], R4 ;  /* 0x002b280401007387 */ /* 0x0101e40000100a00 */
[----:B0-----:R-:W-:-:S02]  /*5d470*/  MOV R4, R10 ;  /* 0x0000000a00047202 */ /* 0x001fc40000000f00 */
[----:B------:R-:W-:Y:S01]  /*5d480*/  MOV R5, R2 ;  /* 0x0000000200057202 */ /* 0x000fe20000000f00 */
[----:B------:R-:W-:Y:S01]  /*5d490*/  IMAD.MOV.U32 R10, RZ, RZ, R12 ;  /* 0x000000ffff0a7224 */ /* 0x000fe200078e000c */
[----:B------:R-:W-:Y:S11]  /*5d4a0*/  MOV R2, R13 ;  /* 0x0000000d00027202 */ /* 0x000ff60000000f00 */
[----:B------:R-:W-:Y:S02]  /*5d4b0*/  @!UPT UIADD3 URZ, URZ, URZ, URZ ;  /* 0x0000003f3f3ff290 */ /* 0x000fe4000fffe03f */
[----:B------:R-:W-:Y:S01]  /*5d4c0*/  STL.64 [R1+0x370], R16 ;  /* 0x0003701001007387 */ /* 0x000fe20000100a00 */
[----:B------:R0:W-:Y:S03]  /*5d4d0*/  STL.64 [R1+0x378], R18 ;  /* 0x0003781201007387 */ /* 0x0001e60000100a00 */
[----:B0-----:R-:W2:Y:S01]  /*5d4e0*/  LDL.LU.64 R18, [R1+0x2bc8] ;  /* 0x002bc80001127983 */ /* 0x001ea20000300a00 */
[----:B------:R-:W2:Y:S02]  /*5d4f0*/  LDL.LU.64 R16, [R1+0x2bc0] ;  /* 0x002bc00001107983 */ /* 0x000ea40000300a00 */
[----:B------:R-:W2:Y:S02]  /*5d500*/  LDL.LU.64 R12, [R1+0x2bb8] ;  /* 0x002bb800010c7983 */ /* 0x000ea40000300a00 */
        /* <DEDUP_REMOVED lines=9> */
[----:B--2---:R-:W-:Y:S01]  /*5d5a0*/  HMMA.16816.F32 R20, R20, R12, R16 ;  /* 0x0000000c1414723c */ /* 0x004fe20000001810 */
[----:B------:R-:W2:Y:S01]  /*5d5b0*/  LDL.LU.64 R16, [R1+0x2b98] ;  /* 0x002b980001107983 */ /* 0x000ea20000300a00 */
[----:B------:R-:W2:Y:S02]  /*5d5c0*/  LDL.LU.64 R14, [R1+0x2b90] ;  /* 0x002b9000010e7983 */ /* 0x000ea40000300a00 */
[----:B------:R-:W2:Y:S11]  /*5d5d0*/  LDL.LU.64 R12, [R1+0x2b88] ;  /* 0x002b8800010c7983 */ /* 0x000eb60000300a00 */
[----:B------:R-:W-:Y:S08]  /*5d5e0*/  @!UPT UIADD3 URZ, URZ, URZ, URZ ;  /* 0x0000003f3f3ff290 */ /* 0x000ff0000fffe03f */
[----:B------:R0:W-:Y:S01]  /*5d5f0*/  STL.64 [R1+0x2b0], R20 ;  /* 0x0002b01401007387 */ /* 0x0001e20000100a00 */
[----:B------:R-:W-:Y:S01]  /*5d600*/  STL.64 [R1+0x2b8], R22 ;  /* 0x0002b81601007387 */ /* 0x000fe20000100a00 */
[----:B0-----:R-:W-:Y:S02]  /*5d610*/  MOV R20, R10 ;  /* 0x0000000a00147202 */ /* 0x001fe40000000f00 */
[----:B------:R-:W-:-:S05]  /*5d620*/  MOV R21, R2 ;  /* 0x0000000200157202 */ /* 0x000fca0000000f00 */
[----:B------:R0:W-:Y:S04]  /*5d630*/  STL.64 [R1+0x2b38], R20 ;  /* 0x002b381401007387 */ /* 0x0001e80000100a00 */
[----:B0-----:R-:W3:Y:S01]  /*5d640*/  LDL.LU R20, [R1+0x250] ;  /* 0x0002500001147983 */ /* 0x001ee20000300800 */
[----:B------:R-:W3:Y:S02]  /*5d650*/  LDL.LU R21, [R1+0x254] ;  /* 0x0002540001157983 */ /* 0x000ee40000300800 */
[----:B------:R-:W3:Y:S02]  /*5d660*/  LDL.LU R22, [R1+0x258] ;  /* 0x0002580001167983 */ /* 0x000ee40000300800 */
[----:B------:R-:W3:Y:S01]  /*5d670*/  LDL.LU R23, [R1+0x25c] ;  /* 0x00025c0001177983 */ /* 0x000ee20000300800 */
[C---:B--2---:R-:W-:Y:S01]  /*5d680*/  HMMA.16816.F32 R16, R12.reuse, R16, R24 ;  /* 0x000000100c10723c */ /* 0x044fe20000001818 */
[----:B------:R-:W2:Y:S01]  /*5d690*/  LDL.LU.64 R26, [R1+0x2b80] ;  /* 0x002b8000011a7983 */ /* 0x000ea20000300a00 */
[----:B------:R-:W2:Y:S11]  /*5d6a0*/  LDL.LU.64 R24, [R1+0x2b78] ;  /* 0x002b780001187983 */ /* 0x000eb60000300a00 */
[----:B------:R-:W-:Y:S10]  /*5d6b0*/  @!UPT UIADD3 URZ, URZ, URZ, URZ ;  /* 0x0000003f3f3ff290 */ /* 0x000ff4000fffe03f */
        /* <DEDUP_REMOVED lines=8> */
[----:B0-----:R-:W4:Y:S01]  /*5d740*/  LDL.LU.64 R18, [R1+0x2b60] ;  /* 0x002b600001127983 */ /* 0x001f220000300a00 */
[----:B------:R-:W4:Y:S02]  /*5d750*/  LDL.LU.64 R16, [R1+0x2b58] ;  /* 0x002b580001107983 */ /* 0x000f240000300a00 */
[----:B--2---:R-:W-:Y:S01]  /*5d760*/  IMAD.MOV.U32 R2, RZ, RZ, R24 ;  /* 0x000000ffff027224 */ /* 0x004fe200078e0018 */
[----:B------:R-:W-:Y:S01]  /*5d770*/  MOV R28, R25 ;  /* 0x00000019001c7202 */ /* 0x000fe20000000f00 */
[C---:B----4-:R-:W-:Y:S11]  /*5d780*/  HMMA.16816.F32 R16, R12.reuse, R24, R16 ;  /* 0x000000180c10723c */ /* 0x050ff60000001810 */
[----:B------:R-:W-:Y:S11]  /*5d790*/  @!UPT UIADD3 URZ, URZ, URZ, URZ ;  /* 0x0000003f3f3ff290 */ /* 0x000ff6000fffe03f */
[----:B------:R-:W-:Y:S01]  /*5d7a0*/  @!UPT UIADD3 URZ, URZ, URZ, URZ ;  /* 0x0000003f3f3ff290 */ /* 0x000fe2000fffe03f */
[----:B------:R-:W-:Y:S01]  /*5d7b0*/  STL.64 [R1+0x280], R16 ;  /* 0x0002801001007387 */ /* 0x000fe20000100a00 */
[----:B------:R0:W-:Y:S03]  /*5d7c0*/  STL.64 [R1+0x288], R18 ;  /* 0x0002881201007387 */ /* 0x0001e60000100a00 */
[----:B0-----:R-:W2:Y:S01]  /*5d7d0*/  LDL.LU R19, [R1+0x2b50] ;  /* 0x002b500001137983 */ /* 0x001ea20000300800 */
[----:B------:R-:W4:Y:S02]  /*5d7e0*/  LDL.LU.64 R26, [R1+0x2b48] ;  /* 0x002b4800011a7983 */ /* 0x000f240000300a00 */
[----:B------:R-:W4:Y:S02]  /*5d7f0*/  LDL.LU.64 R24, [R1+0x2b40] ;  /* 0x002b400001187983 */ /* 0x000f240000300a00 */
[----:B----4-:R-:W-:Y:S11]  /*5d800*/  HMMA.16816.F32 R8, R12, R8, R24 ;  /* 0x000000080c08723c */ /* 0x010ff60000001818 */
[----:B------:R-:W-:Y:S11]  /*5d810*/  @!UPT UIADD3 URZ, URZ, URZ, URZ ;  /* 0x0000003f3f3ff290 */ /* 0x000ff6000fffe03f */
[----:B------:R-:W-:Y:S01]  /*5d820*/  @!UPT UIADD3 URZ, URZ, URZ, URZ ;  /* 0x0000003f3f3ff290 */ /* 0x000fe2000fffe03f */
[----:B------:R-:W-:Y:S01]  /*5d830*/  STL.64 [R1+0x270], R8 ;  /* 0x0002700801007387 */ /* 0x000fe20000100a00 */
[----:B------:R-:W-:Y:S02]  /*5d840*/  STL.64 [R1+0x278], R10 ;  /* 0x0002780a01007387 */ /* 0x000fe40000100a00 */
[----:B--2---:R-:W0:Y:S01]  /*5d850*/  LDSM.16.M88.4 R8, [R19+0x26080] ;  /* 0x026080001308783b */ /* 0x004e220000000200 */
[----:B------:R-:W-:-:S03]  /*5d860*/  MOV R24, R7 ;  /* 0x0000000700187202 */ /* 0x000fc60000000f00 */
[----:B------:R-:W-:Y:S01]  /*5d870*/  IMAD.MOV.U32 R25, RZ, RZ, R6 ;  /* 0x000000ffff197224 */ /* 0x000fe200078e0006 */
[----:B------:R-:W1:Y:S01]  /*5d880*/  LDSM.16.M88.4 R16, [R19+0x27080] ;  /* 0x027080001310783b */ /* 0x000e620000000200 */
[C---:B---3--:R-:W-:Y:S03]  /*5d890*/  HMMA.16816.F32 R4, R12.reuse, R4, R20 ;  /* 0x000000040c04723c */ /* 0x048fe60000001814 */
[----:B0-----:R-:W-:Y:S01]  /*5d8a0*/  STL.64 [R1+0x2b18], R10 ;  /* 0x002b180a01007387 */ /* 0x001fe20000100a00 */
[----:B------:R0:W-:Y:S03]  /*5d8b0*/  STL.64 [R1+0x2b10], R8 ;  /* 0x002b100801007387 */ /* 0x0001e60000100a00 */
[----:B0-----:R-:W2:Y:S01]  /*5d8c0*/  LDL.LU R8, [R1+0x510] ;  /* 0x0005100001087983 */ /* 0x001ea20000300800 */
[----:B------:R-:W2:Y:S02]  /*5d8d0*/  LDL.LU R9, [R1+0x514] ;  /* 0x0005140001097983 */ /* 0x000ea40000300800 */
[----:B------:R-:W2:Y:S02]  /*5d8e0*/  LDL.LU R10, [R1+0x518] ;  /* 0x00051800010a7983 */ /* 0x000ea40000300800 */
[----:B------:R-:W2:Y:S01]  /*5d8f0*/  LDL.LU R11, [R1+0x51c] ;  /* 0x00051c00010b7983 */ /* 0x000ea20000300800 */
[----:B------:R-:W3:Y:S10]  /*5d900*/  LDL.LU.64 R20, [R1+0x2b38] ;  /* 0x002b380001147983 */ /* 0x000ef40000300a00 */
[----:B------:R-:W-:Y:S02]  /*5d910*/  STL.64 [R1+0x260], R4 ;  /* 0x0002600401007387 */ /* 0x000fe40000100a00 */
[----:B------:R0:W-:Y:S02]  /*5d920*/  STL.64 [R1+0x268], R6 ;  /* 0x0002680601007387 */ /* 0x0001e40000100a00 */
[----:B0-----:R-:W3:Y:S01]  /*5d930*/  LDL.LU.64 R6, [R1+0x2b30] ;  /* 0x002b300001067983 */ /* 0x001ee20000300a00 */
[----:B------:R-:W3:Y:S02]  /*5d940*/  LDL.LU.64 R4, [R1+0x2b28] ;  /* 0x002b280001047983 */ /* 0x000ee40000300a00 */
[----:B-1----:R-:W-:Y:S02]  /*5d950*/  STL [R1+0x2a84], R17 ;  /* 0x002a841101007387 */ /* 0x002fe40000100800 */
[----:B------:R-:W-:Y:S01]  /*5d960*/  STL [R1+0x2a80], R18 ;  /* 0x002a801201007387 */ /* 0x000fe20000100800 */
[----:B------:R-:W-:Y:S01]  /*5d970*/  STL [R1+0x2a7c], R19 ;  /* 0x002a7c1301007387 */ /* 0x000fe20000100800 */
[----:B------:R0:W-:Y:S03]  /*5d980*/  STL [R1+0x2b08], R16 ;  /* 0x002b081001007387 */ /* 0x0001e60000100800 */
[----:B0-----:R-:W4:Y:S01]  /*5d990*/  LDL.LU R16, [R1+0x180] ;  /* 0x0001800001107983 */ /* 0x001f220000300800 */
[----:B------:R-:W4:Y:S02]  /*5d9a0*/  LDL.LU R17, [R1+0x184] ;  /* 0x0001840001117983 */ /* 0x000f240000300800 */
[----:B------:R-:W4:Y:S01]  /*5d9b0*/  LDL.LU R18, [R1+0x188] ;  /* 0x0001880001127983 */ /* 0x000f220000300800 */
[----:B---3--:R-:W-:Y:S01]  /*5d9c0*/  HMMA.16816.F32 R20, R12, R20, R4 ;  /* 0x000000140c14723c */ /* 0x008fe20000001804 */
[----:B------:R-:W3:Y:S01]  /*5d9d0*/  LDL.LU R7, [R1+0x2b20] ;  /* 0x002b200001077983 */ /* 0x000ee20000300800 */
[----:B------:R-:W-:Y:S11]  /*5d9e0*/  MOV R19, R0 ;  /* 0x0000000000137202 */ /* 0x000ff60000000f00 */
[----:B------:R-:W-:Y:S10]  /*5d9f0*/  @!UPT UIADD3 URZ, URZ, URZ, URZ ;  /* 0x0000003f3f3ff290 */ /* 0x000ff4000fffe03f */
[----:B------:R-:W-:Y:S01]  /*5da00*/  STL.64 [R1+0x250], R20 ;  /* 0x0002501401007387 */ /* 0x000fe20000100a00 */
[----:B------:R-:W-:Y:S01]  /*5da10*/  STL [R1+0x258], R22 ;  /* 0x0002581601007387 */ /* 0x000fe20000100800 */
[----:B------:R-:W-:-:S05]  /*5da20*/  MOV R0, R23 ;  /* 0x0000001700007202 */ /* 0x000fca0000000f00 */
[----:B------:R-:W-:Y:S04]  /*5da30*/  STL [R1+0x2870], R0 ;  /* 0x0028700001007387 */ /* 0x000fe80000100800 */
[----:B---3--:R-:W0:Y:S04]  /*5da40*/  LDSM.16.M88.4 R20, [R7+0x20080] ;  /* 0x020080000714783b */ /* 0x008e280000000200 */
[----:B0-----:R-:W-:Y:S01]  /*5da50*/  STL.64 [R1+0x29b8], R22 ;  /* 0x0029b81601007387 */ /* 0x001fe20000100a00 */
[----:B------:R0:W-:Y:S03]  /*5da60*/  STL.64 [R1+0x29b0], R20 ;  /* 0x0029b01401007387 */ /* 0x0001e60000100a00 */
[----:B0-----:R-:W4:Y:S01]  /*5da70*/  LDL.LU.64 R20, [R1+0x80] ;  /* 0x0000800001147983 */ /* 0x001f220000300a00 */
[C---:B--2---:R-:W-:Y:S01]  /*5da80*/  HMMA.16816.F32 R24, R12.reuse, R24, R8 ;  /* 0x000000180c18723c */ /* 0x044fe20000001808 */
[----:B------:R-:W2:Y:S02]  /*5da90*/  LDL.LU.64 R10, [R1+0x2b18] ;  /* 0x002b1800010a7983 */ /* 0x000ea40000300a00 */
[----:B------:R-:W2:Y:S11]  /*5daa0*/  LDL.LU.64 R8, [R1+0x2b10] ;  /* 0x002b100001087983 */ /* 0x000eb60000300a00 */
[----:B------:R-:W-:Y:S09]  /*5dab0*/  @!UPT UIADD3 URZ, URZ, URZ, URZ ;  /* 0x0000003f3f3ff290 */ /* 0x000ff2000fffe03f */
[----:B------:R-:W-:Y:S01]  /*5dac0*/  STL.64 [R1+0x240], R24 ;  /* 0x0002401801007387 */ /* 0x000fe20000100a00 */
[----:B------:R-:W-:Y:S02]  /*5dad0*/  STL.64 [R1+0x248], R26 ;  /* 0x0002481a01007387 */ /* 0x000fe40000100a00 */
[----:B------:R-:W0:Y:S02]  /*5dae0*/  LDSM.16.M88.4 R24, [R7+0x21080] ;  /* 0x021080000718783b */ /* 0x000e240000000200 */
[----:B------:R-:W1:Y:S04]  /*5daf0*/  LDSM.16.M88.4 R4, [R7+0x22080] ;  /* 0x022080000704783b */ /* 0x000e680000000200 */
[----:B0-----:R-:W-:Y:S01]  /*5db00*/  STL.64 [R1+0x2940], R26 ;  /* 0x0029401a01007387 */ /* 0x001fe20000100a00 */
[----:B------:R-:W-:Y:S01]  /*5db10*/  STL.64 [R1+0x2938], R24 ;  /* 0x0029381801007387 */ /* 0x000fe20000100a00 */
[----:B----4-:R-:W-:Y:S11]  /*5db20*/  HMMA.16816.F32 R12, R12, R20, R16 ;  /* 0x000000140c0c723c */ /* 0x010ff60000001810 */
[----:B------:R-:W-:Y:S11]  /*5db30*/  @!UPT UIADD3 URZ, URZ, URZ, URZ ;  /* 0x0000003f3f3ff290 */ /* 0x000ff6000fffe03f */
[----:B------:R-:W-:Y:S01]  /*5db40*/  @!UPT UIADD3 URZ, URZ, URZ, URZ ;  /* 0x0000003f3f3ff290 */ /* 0x000fe2000fffe03f */
[----:B------:R0:W-:Y:S01]  /*5db50*/  STL.64 [R1+0x190], R12 ;  /* 0x0001900c01007387 */ /* 0x0001e20000100a00 */
[----:B------:R3:W-:Y:S03]  /*5db60*/  STL.64 [R1+0x198], R14 ;  /* 0x0001980e01007387 */ /* 0x0007e60000100a00 */
[----:B0-----:R-:W4:Y:S01]  /*5db70*/  LDL.LU.64 R12, [R1+0x30] ;  /* 0x00003000010c7983 */ /* 0x001f220000300a00 */
[----:B---3--:R-:W3:Y:S01]  /*5db80*/  LDL.64 R14, [R1+0x38] ;  /* 0x00003800010e7983 */ /* 0x008ee20000100a00 */
[----:B------:R-:W-:Y:S02]  /*5db90*/  MOV R24, R2 ;  /* 0x0000000200187202 */ /* 0x000fe40000000f00 */
[----:B------:R-:W-:Y:S01]  /*5dba0*/  MOV R25, R28 ;  /* 0x0000001c00197202 */ /* 0x000fe20000000f00 */
[----:B---3--:R-:W-:Y:S01]  /*5dbb0*/  STL.64 [R1+0x2ad0], R14 ;  /* 0x002ad00e01007387 */ /* 0x008fe20000100a00 */
[----:B----4-:R-:W-:Y:S02]  /*5dbc0*/  STL.64 [R1+0x2ac8], R12 ;  /* 0x002ac80c01007387 */ /* 0x010fe40000100a00 */
[----:B-1----:R0:W-:Y:S02]  /*5dbd0*/  STL.64 [R1+0x28e0], R6 ;  /* 0x0028e00601007387 */ /* 0x0021e40000100a00 */
[----:B------:R-:W-:Y:S01]  /*5dbe0*/  STL.64 [R1+0x28d8], R4 ;  /* 0x0028d80401007387 */ /* 0x000fe20000100a00 */
[----:B0-----:R-:W3:Y:S04]  /*5dbf0*/  LDL R6, [R1+0x88] ;  /* 0x0000880001067983 */ /* 0x001ee80000100800 */
[----:B------:R-:W3:Y:S01]  /*5dc00*/  LDL R7, [R1+0x8c] ;  /* 0x00008c0001077983 */ /* 0x000ee20000100800 */
[----:B------:R-:W4:Y:S02]  /*5dc10*/  LDL.LU R2, [R1+0x2b0c] ;  /* 0x002b0c0001027983 */ /* 0x000f240000300800 */
[----:B------:R0:W-:Y:S02]  /*5dc20*/  STL.64 [R1+0x2ae8], R24 ;  /* 0x002ae81801007387 */ /* 0x0001e40000100a00 */
[----:B0-----:R-:W2:Y:S01]  /*5dc30*/  LDL.LU.64 R24, [R1+0x40] ;  /* 0x0000400001187983 */ /* 0x001ea20000300a00 */
[----:B------:R-:W-:Y:S01]  /*5dc40*/  IMAD.MOV.U32 R16, RZ, RZ, R20 ;  /* 0x000000ffff107224 */ /* 0x000fe200078e0014 */
[----:B------:R-:W-:-:S04]  /*5dc50*/  MOV R0, R21 ;  /* 0x0000001500007202 */ /* 0x000fc80000000f00 */
[----:B------:R-:W-:Y:S01]  /*5dc60*/  MOV R4, R16 ;  /* 0x0000001000047202 */ /* 0x000fe20000000f00 */
[----:B------:R-:W-:Y:S01]  /*5dc70*/  IMAD.MOV.U32 R5, RZ, RZ, R0 ;  /* 0x000000ffff057224 */ /* 0x000fe200078e0000 */
[----:B--2---:R-:W-:Y:S01]  /*5dc80*/  STL.64 [R1+0x2b00], R24 ;  /* 0x002b001801007387 */ /* 0x004fe20000100a00 */
[----:B---3--:R-:W-:Y:S03]  /*5dc90*/  STL.64 [R1+0x2a90], R6 ;  /* 0x002a900601007387 */ /* 0x008fe60000100a00 */
[----:B------:R0:W-:Y:S02]  /*5dca0*/  STL.64 [R1+0x2a88], R4 ;  /* 0x002a880401007387 */ /* 0x0001e40000100a00 */
[----:B0-----:R-:W2:Y:S01]  /*5dcb0*/  LDL.LU R4, [R1+0x120] ;  /* 0x0001200001047983 */ /* 0x001ea20000300800 */
[----:B------:R-:W2:Y:S02]  /*5dcc0*/  LDL.LU R5, [R1+0x124] ;  /* 0x0001240001057983 */ /* 0x000ea40000300800 */
[----:B------:R-:W3:Y:S02]  /*5dcd0*/  LDL.LU R6, [R1+0x128] ;  /* 0x0001280001067983 */ /* 0x000ee40000300800 */
[----:B------:R-:W3:Y:S01]  /*5dce0*/  LDL.LU R7, [R1+0x12c] ;  /* 0x00012c0001077983 */ /* 0x000ee20000300800 */
[----:B------:R-:W2:Y:S01]  /*5dcf0*/  LDL.LU R16, [R1+0x550] ;  /* 0x0005500001107983 */ /* 0x000ea20000300800 */
[----:B------:R-:W4:Y:S02]  /*5dd00*/  LDL.LU R17, [R1+0x554] ;  /* 0x0005540001117983 */ /* 0x000f240000300800 */
[----:B------:R-:W4:Y:S02]  /*5dd10*/  LDL.LU R18, [R1+0x558] ;  /* 0x0005580001127983 */ /* 0x000f240000300800 */
[----:B------:R-:W4:Y:S01]  /*5dd20*/  LDL.LU R19, [R1+0x55c] ;  /* 0x00055c0001137983 */ /* 0x000f220000300800 */
[----:B------:R-:W4:Y:S04]  /*5dd30*/  LDL.LU.64 R24, [R1+0x50] ;  /* 0x0000500001187983 */ /* 0x000f280000300a00 */
[----:B---3--:R-:W-:Y:S01]  /*5dd40*/  STL.64 [R1+0x2aa0], R6 ;  /* 0x002aa00601007387 */ /* 0x008fe20000100a00 */
[----:B--2---:R0:W-:Y:S03]  /*5dd50*/  STL.64 [R1+0x2a98], R4 ;  /* 0x002a980401007387 */ /* 0x0041e60000100a00 */
[----:B0-----:R-:W2:Y:S01]  /*5dd60*/  LDL.LU R4, [R1+0x130] ;  /* 0x0001300001047983 */ /* 0x001ea20000300800 */
[----:B------:R-:W2:Y:S02]  /*5dd70*/  LDL.LU R5, [R1+0x134] ;  /* 0x0001340001057983 */ /* 0x000ea40000300800 */
[----:B------:R-:W3:Y:S02]  /*5dd80*/  LDL.LU R6, [R1+0x138] ;  /* 0x0001380001067983 */ /* 0x000ee40000300800 */
[----:B------:R-:W3:Y:S01]  /*5dd90*/  LDL.LU R7, [R1+0x13c] ;  /* 0x00013c0001077983 */ /* 0x000ee20000300800 */
[----:B------:R-:W2:Y:S04]  /*5dda0*/  LDL.LU.64 R12, [R1+0x10] ;  /* 0x00001000010c7983 */ /* 0x000ea80000300a00 */
[----:B--2---:R0:W-:Y:S04]  /*5ddb0*/  STL.64 [R1+0x2ae0], R12 ;  /* 0x002ae00c01007387 */ /* 0x0041e80000100a00 */
[----:B0-----:R-:W2:Y:S01]  /*5ddc0*/  LDL.LU R12, [R1+0x160] ;  /* 0x00016000010c7983 */ /* 0x001ea20000300800 */
[----:B------:R-:W2:Y:S02]  /*5ddd0*/  LDL.LU R13, [R1+0x164] ;  /* 0x00016400010d7983 */ /* 0x000ea40000300800 */
[----:B------:R-:W2:Y:S02]  /*5dde0*/  LDL.LU R14, [R1+0x168] ;  /* 0x00016800010e7983 */ /* 0x000ea40000300800 */
[----:B------:R-:W2:Y:S01]  /*5ddf0*/  LDL.LU R15, [R1+0x16c] ;  /* 0x00016c00010f7983 */ /* 0x000ea20000300800 */
[----:B----4-:R-:W-:Y:S01]  /*5de00*/  HMMA.16816.F32 R16, R8, R24, R16 ;  /* 0x000000180810723c */ /* 0x010fe20000001810 */
[----:B--2---:R-:W-:Y:S01]  /*5de10*/  STL.64 [R1+0x2af8], R14 ;  /* 0x002af80e01007387 */ /* 0x004fe20000100a00 */
[----:B------:R0:W-:Y:S03]  /*5de20*/  STL.64 [R1+0x2af0], R12 ;  /* 0x002af00c01007387 */ /* 0x0001e60000100a00 */
[----:B0-----:R-:W2:Y:S01]  /*5de30*/  LDL.LU R12, [R1+0x170] ;  /* 0x00017000010c7983 */ /* 0x001ea20000300800 */
[----:B------:R-:W2:Y:S02]  /*5de40*/  LDL.LU R13, [R1+0x174] ;  /* 0x00017400010d7983 */ /* 0x000ea40000300800 */
[----:B------:R-:W2:Y:S02]  /*5de50*/  LDL.LU R14, [R1+0x178] ;  /* 0x00017800010e7983 */ /* 0x000ea40000300800 */
[----:B------:R-:W2:Y:S01]  /*5de60*/  LDL.LU R15, [R1+0x17c] ;  /* 0x00017c00010f7983 */ /* 0x000ea20000300800 */
[----:B---3--:R-:W-:Y:S01]  /*5de70*/  STL.64 [R1+0x2ac0], R6 ;  /* 0x002ac00601007387 */ /* 0x008fe20000100a00 */
[----:B------:R0:W-:Y:S03]  /*5de80*/  STL.64 [R1+0x2ab8], R4 ;  /* 0x002ab80401007387 */ /* 0x0001e60000100a00 */
[----:B0-----:R-:W3:Y:S01]  /*5de90*/  LDL.LU R4, [R1+0x140] ;  /* 0x0001400001047983 */ /* 0x001ee20000300800 */
[----:B------:R-:W3:Y:S02]  /*5dea0*/  LDL.LU R5, [R1+0x144] ;  /* 0x0001440001057983 */ /* 0x000ee40000300800 */
[----:B------:R-:W3:Y:S02]  /*5deb0*/  LDL.LU R6, [R1+0x148] ;  /* 0x0001480001067983 */ /* 0x000ee40000300800 */
[----:B------:R-:W3:Y:S01]  /*5dec0*/  LDL.LU R7, [R1+0x14c] ;  /* 0x00014c0001077983 */ /* 0x000ee20000300800 */
[----:B------:R-:W4:Y:S01]  /*5ded0*/  LDL.LU R20, [R1+0x500] ;  /* 0x0005000001147983 */ /* 0x000f220000300800 */
[----:B------:R-:W4:Y:S02]  /*5dee0*/  LDL.LU R21, [R1+0x504] ;  /* 0x0005040001157983 */ /* 0x000f240000300800 */
[----:B------:R-:W2:Y:S02]  /*5def0*/  LDL.LU R22, [R1+0x508] ;  /* 0x0005080001167983 */ /* 0x000ea40000300800 */
[----:B------:R-:W2:Y:S01]  /*5df00*/  LDL.LU R23, [R1+0x50c] ;  /* 0x00050c0001177983 */ /* 0x000ea20000300800 */
[----:B------:R-:W-:Y:S01]  /*5df10*/  MOV R28, R25 ;  /* 0x00000019001c7202 */ /* 0x000fe20000000f00 */
[----:B--2---:R-:W-:Y:S01]  /*5df20*/  STL.64 [R1+0x2ab0], R22 ;  /* 0x002ab01601007387 */ /* 0x004fe20000100a00 */
[----:B----4-:R0:W-:Y:S03]  /*5df30*/  STL.64 [R1+0x2aa8], R20 ;  /* 0x002aa81401007387 */ /* 0x0101e60000100a00 */
[----:B0-----:R-:W2:Y:S01]  /*5df40*/  LDL.LU.64 R20, [R1] ;  /* 0x0000000001147983 */ /* 0x001ea20000300a00 */
[----:B------:R0:W-:Y:S02]  /*5df50*/  STL.64 [R1+0x180], R16 ;  /* 0x0001801001007387 */ /* 0x0001e40000100a00 */
[----:B------:R1:W-:Y:S01]  /*5df60*/  STL.64 [R1+0x188], R18 ;  /* 0x0001881201007387 */ /* 0x0003e20000100a00 */
[----:B0-----:R-:W4:Y:S01]  /*5df70*/  LDL.LU R16, [R1+0x2b08] ;  /* 0x002b080001107983 */ /* 0x001f220000300800 */
[----:B-1----:R-:W-:-:S02]  /*5df80*/  IMAD.MOV.U32 R19, RZ, RZ, R24 ;  /* 0x000000ffff137224 */ /* 0x002fc400078e0018 */
        /* <DEDUP_REMOVED lines=11> */
[----:B------:R-:W2:Y:S11]  /*5e040*/  LDL.LU.64 R12, [R1+0x2ae0] ;  /* 0x002ae000010c7983 */ /* 0x000eb60000300a00 */
[----:B------:R-:W-:Y:S11]  /*5e050*/  @!UPT UIADD3 URZ, URZ, URZ, URZ ;  /* 0x0000003f3f3ff290 */ /* 0x000ff6000fffe03f */
[----:B------:R0:W-:Y:S01]  /*5e060*/  STL.64 [R1+0x160], R24 ;  /* 0x0001601801007387 */ /* 0x0001e20000100a00 */
[----:B------:R1:W-:Y:S03]  /*5e070*/  STL.64 [R1+0x168], R26 ;  /* 0x0001681a01007387 */ /* 0x0003e60000100a00 */
[----:B0-----:R-:W2:Y:S01]  /*5e080*/  LDL.LU R24, [R1+0x2f0] ;  /* 0x0002f00001187983 */ /* 0x001ea20000300800 */
[----:B-1----:R-:W-:Y:S01]  /*5e090*/  MOV R26, R29 ;  /* 0x0000001d001a7202 */ /* 0x002fe20000000f00 */
[----:B------:R-:W-:Y:S01]  /*5e0a0*/  IMAD.MOV.U32 R27, RZ, RZ, R3 ;  /* 0x000000ffff1b7224 */ /* 0x000fe200078e0003 */
[----:B------:R-:W-:Y:S02]  /*5e0b0*/  MOV R25, R2 ;  /* 0x0000000200197202 */ /* 0x000fe40000000f00 */
[----:B------:R-:W3:Y:S02]  /*5e0c0*/  LDL.LU R2, [R1+0x2ad8] ;  /* 0x002ad80001027983 */ /* 0x000ee40000300800 */
[----:B------:R-:W-:Y:S02]  /*5e0d0*/  STL.64 [R1+0x2970], R26 ;  /* 0x0029701a01007387 */ /* 0x000fe40000100a00 */
[----:B--2---:R0:W-:Y:S04]  /*5e0e0*/  STL.64 [R1+0x2968], R24 ;  /* 0x0029681801007387 */ /* 0x0041e80000100a00 */
[----:B0-----:R-:W2:Y:S01]  /*5e0f0*/  LDL.LU.64 R24, [R1+0x20] ;  /* 0x0000200001187983 */ /* 0x001ea20000300a00 */
[----:B------:R-:W2:Y:S03]  /*5e100*/  LDL.64 R26, [R1+0x28] ;  /* 0x00002800011a7983 */ /* 0x000ea60000100a00 */
[----:B--2---:R-:W-:Y:S01]  /*5e110*/  STL.64 [R1+0x2a40], R26 ;  /* 0x002a401a01007387 */ /* 0x004fe20000100a00 */
[----:B------:R0:W-:Y:S03]  /*5e120*/  STL.64 [R1+0x2a38], R24 ;  /* 0x002a381801007387 */ /* 0x0001e60000100a00 */
[----:B0-----:R-:W2:Y:S01]  /*5e130*/  LDL.LU R24, [R1+0x150] ;  /* 0x0001500001187983 */ /* 0x001ea20000300800 */
[----:B------:R-:W2:Y:S02]  /*5e140*/  LDL.LU R25, [R1+0x154] ;  /* 0x0001540001197983 */ /* 0x000ea40000300800 */
[----:B------:R-:W2:Y:S01]  /*5e150*/  LDL.LU R26, [R1+0x158] ;  /* 0x00015800011a7983 */ /* 0x000ea20000300800 */
[----:B---3--:R-:W-:Y:S01]  /*5e160*/  MOV R27, R2 ;  /* 0x00000002001b7202 */ /* 0x008fe20000000f00 */
[----:B------:R-:W-:-:S06]  /*5e170*/  IMAD.MOV.U32 R0, RZ, RZ, R13 ;  /* 0x000000ffff007224 */ /* 0x000fcc00078e000d */
[C---:B--2---:R-:W-:Y:S11]  /*5e180*/  HMMA.16816.F32 R24, R8.reuse, R12, R24 ;  /* 0x0000000c0818723c */ /* 0x044ff60000001818 */
[----:B------:R-:W-:Y:S11]  /*5e190*/  @!UPT UIADD3 URZ, URZ, URZ, URZ ;  /* 0x0000003f3f3ff290 */ /* 0x000ff6000fffe03f */
[----:B------:R-:W-:Y:S01]  /*5e1a0*/  @!UPT UIADD3 URZ, URZ, URZ, URZ ;  /* 0x0000003f3f3ff290 */ /* 0x000fe2000fffe03f */
[----:B------:R-:W-:Y:S01]  /*5e1b0*/  STL.64 [R1+0x150], R24 ;  /* 0x0001501801007387 */ /* 0x000fe20000100a00 */
[----:B------:R0:W-:Y:S02]  /*5e1c0*/  STL.64 [R1+0x158], R26 ;  /* 0x0001581a01007387 */ /* 0x0001e40000100a00 */
[----:B------:R-:W2:Y:S01]  /*5e1d0*/  LDL.LU.64 R14, [R1+0x2ad0] ;  /* 0x002ad000010e7983 */ /* 0x000ea20000300a00 */
[----:B0-----:R-:W-:Y:S02]  /*5e1e0*/  MOV R26, R12 ;  /* 0x0000000c001a7202 */ /* 0x001fe40000000f00 */
[----:B------:R-:W3:Y:S02]  /*5e1f0*/  LDL.LU.64 R12, [R1+0x2ac8] ;  /* 0x002ac800010c7983 */ /* 0x000ee40000300a00 */
[----:B---3--:R-:W-:Y:S11]  /*5e200*/  HMMA.16816.F32 R4, R8, R12, R4 ;  /* 0x0000000c0804723c */ /* 0x008ff60000001804 */
[----:B------:R-:W-:Y:S11]  /*5e210*/  @!UPT UIADD3 URZ, URZ, URZ, URZ ;  /* 0x0000003f3f3ff290 */ /* 0x000ff6000fffe03f */
[----:B------:R-:W-:Y:S01]  /*5e220*/  @!UPT UIADD3 URZ, URZ, URZ, URZ ;  /* 0x0000003f3f3ff290 */ /* 0x000fe2000fffe03f */
[----:B------:R-:W-:Y:S01]  /*5e230*/  STL.64 [R1+0x140], R4 ;  /* 0x0001400401007387 */ /* 0x000fe20000100a00 */
[----:B------:R0:W-:Y:S03]  /*5e240*/  STL.64 [R1+0x148], R6 ;  /* 0x0001480601007387 */ /* 0x0001e60000100a00 */
[----:B0-----:R-:W3:Y:S01]  /*5e250*/  LDL.LU.64 R6, [R1+0x2ac0] ;  /* 0x002ac00001067983 */ /* 0x001ee20000300a00 */
[----:B------:R-:W3:Y:S02]  /*5e260*/  LDL.LU.64 R4, [R1+0x2ab8] ;  /* 0x002ab80001047983 */ /* 0x000ee40000300a00 */
[----:B--2---:R-:W-:Y:S02]  /*5e270*/  STL.64 [R1+0x2a20], R14 ;  /* 0x002a200e01007387 */ /* 0x004fe40000100a00 */
[----:B------:R0:W-:Y:S01]  /*5e280*/  STL.64 [R1+0x2a18], R12 ;  /* 0x002a180c01007387 */ /* 0x0001e20000100a00 */
[----:B------:R-:W-:-:S02]  /*5e290*/  MOV R29, R20 ;  /* 0x00000014001d7202 */ /* 0x000fc40000000f00 */
[----:B------:R-:W-:Y:S01]  /*5e2a0*/  MOV R27, R21 ;  /* 0x00000015001b7202 */ /* 0x000fe20000000f00 */
[----:B0-----:R-:W2:Y:S01]  /*5e2b0*/  LDL.LU.64 R12, [R1+0x70] ;  /* 0x00007000010c7983 */ /* 0x001ea20000300a00 */
[----:B------:R-:W2:Y:S01]  /*5e2c0*/  LDL.LU.64 R22, [R1+0x2ab0] ;  /* 0x002ab00001167983 */ /* 0x000ea20000300a00 */
[C---:B---3--:R-:W-:Y:S02]  /*5e2d0*/  HMMA.16816.F32 R4, R8.reuse, R20, R4 ;  /* 0x000000140804723c */ /* 0x048fe40000001804 */
[----:B------:R-:W3:Y:S11]  /*5e2e0*/  LDL.LU.64 R20, [R1+0x2aa8] ;  /* 0x002aa80001147983 */ /* 0x000ef60000300a00 */
[----:B------:R-:W-:Y:S10]  /*5e2f0*/  @!UPT UIADD3 URZ, URZ, URZ, URZ ;  /* 0x0000003f3f3ff290 */ /* 0x000ff4000fffe03f */
[----:B------:R-:W-:Y:S01]  /*5e300*/  STL.64 [R1+0x130], R4 ;  /* 0x0001300401007387 */ /* 0x000fe20000100a00 */
[----:B------:R0:W-:Y:S02]  /*5e310*/  STL [R1+0x138], R6 ;  /* 0x0001380601007387 */ /* 0x0001e40000100800 */
[----:B------:R-:W-:Y:S02]  /*5e320*/  IMAD.MOV.U32 R2, RZ, RZ, R7 ;  /* 0x000000ffff027224 */ /* 0x000fe400078e0007 */
        /* <DEDUP_REMOVED lines=9> */
[----:B------:R-:W3:Y:S01]  /*5e3c0*/  LDL.LU.64 R4, [R1+0x2a88] ;  /* 0x002a880001047983 */ /* 0x000ee20000300a00 */
[----:B------:R-:W-:Y:S02]  /*5e3d0*/  MOV R3, R12 ;  /* 0x0000000c00037202 */ /* 0x000fe40000000f00 */
[----:B------:R-:W-:Y:S01]  /*5e3e0*/  MOV R2, R13 ;  /* 0x0000000d00027202 */ /* 0x000fe20000000f00 */
[----:B---3--:R-:W-:Y:S01]  /*5e3f0*/  HMMA.16816.F32 R8, R8, R4, R20 ;  /* 0x000000040808723c */ /* 0x008fe20000001814 */
[----:B--2---:R-:W-:Y:S01]  /*5e400*/  STL.64 [R1+0x29c8], R6 ;  /* 0x0029c80601007387 */ /* 0x004fe20000100a00 */
[----:B------:R-:W-:Y:S11]  /*5e410*/  STL.64 [R1+0x29c0], R4 ;  /* 0x0029c00401007387 */ /* 0x000ff60000100a00 */
[----:B------:R-:W-:Y:S10]  /*5e420*/  @!UPT UIADD3 URZ, URZ, URZ, URZ ;  /* 0x0000003f3f3ff290 */ /* 0x000ff4000fffe03f */
[----:B------:R-:W-:Y:S01]  /*5e430*/  STL.64 [R1+0xc0], R8 ;  /* 0x0000c00801007387 */ /* 0x000fe20000100a00 */
[----:B------:R-:W-:Y:S02]  /*5e440*/  STL.64 [R1+0xc8], R10 ;  /* 0x0000c80a01007387 */ /* 0x000fe40000100a00 */
[----:B------:R-:W2:Y:S02]  /*5e450*/  LDL.LU R20, [R1+0x340] ;  /* 0x0003400001147983 */ /* 0x000ea40000300800 */
[----:B------:R-:W2:Y:S01]  /*5e460*/  LDL.LU R21, [R1+0x344] ;  /* 0x0003440001157983 */ /* 0x000ea20000300800 */
[----:B------:R-:W3:Y:S01]  /*5e470*/  LDL.LU R22, [R1+0x348] ;  /* 0x0003480001167983 */ /* 0x000ee20000300800 */
[----:B------:R-:W3:Y:S02]  /*5e480*/  LDL.LU R23, [R1+0x34c] ;  /* 0x00034c0001177983 */ /* 0x000ee40000300800 */
[----:B------:R-:W2:Y:S02]  /*5e490*/  LDL.LU R12, [R1+0x480] ;  /* 0x00048000010c7983 */ /* 0x000ea40000300800 */
[----:B------:R-:W2:Y:S01]  /*5e4a0*/  LDL.LU R13, [R1+0x484] ;  /* 0x00048400010d7983 */ /* 0x000ea20000300800 */
[----:B------:R-:W2:Y:S01]  /*5e4b0*/  LDL.LU R14, [R1+0x488] ;  /* 0x00048800010e7983 */ /* 0x000ea20000300800 */
[----:B------:R-:W2:Y:S02]  /*5e4c0*/  LDL.LU R15, [R1+0x48c] ;  /* 0x00048c00010f7983 */ /* 0x000ea40000300800 */
[----:B------:R-:W-:Y:S01]  /*5e4d0*/  IMAD.MOV.U32 R24, RZ, RZ, R17 ;  /* 0x000000ffff187224 */ /* 0x000fe200078e0011 */
[----:B------:R-:W-:Y:S01]  /*5e4e0*/  MOV R25, R18 ;  /* 0x0000001200197202 */ /* 0x000fe20000000f00 */
[----:B------:R-:W4:Y:S01]  /*5e4f0*/  LDL.LU R17, [R1+0x2a84] ;  /* 0x002a840001117983 */ /* 0x000f220000300800 */
[----:B------:R-:W4:Y:S03]  /*5e500*/  LDL.LU R18, [R1+0x2a80] ;  /* 0x002a800001127983 */ /* 0x000f260000300800 */
[----:B------:R-:W-:Y:S04]  /*5e510*/  STL.64 [R1+0x2a58], R24 ;  /* 0x002a581801007387 */ /* 0x000fe80000100a00 */
[----:B--2---:R-:W-:Y:S01]  /*5e520*/  STL.64 [R1+0x2a30], R14 ;  /* 0x002a300e01007387 */ /* 0x004fe20000100a00 */
[----:B------:R0:W-:Y:S03]  /*5e530*/  STL.64 [R1+0x2a28], R12 ;  /* 0x002a280c01007387 */ /* 0x0001e60000100a00 */
[----:B0-----:R-:W2:Y:S01]  /*5e540*/  LDL.LU R12, [R1+0x90] ;  /* 0x00009000010c7983 */ /* 0x001ea20000300800 */
[----:B------:R-:W2:Y:S02]  /*5e550*/  LDL.LU R13, [R1+0x94] ;  /* 0x00009400010d7983 */ /* 0x000ea40000300800 */
[----:B------:R-:W2:Y:S02]  /*5e560*/  LDL.LU R14, [R1+0x98] ;  /* 0x00009800010e7983 */ /* 0x000ea40000300800 */
[----:B------:R-:W2:Y:S01]  /*5e570*/  LDL.LU R15, [R1+0x9c] ;  /* 0x00009c00010f7983 */ /* 0x000ea20000300800 */
[----:B------:R-:W-:Y:S01]  /*5e580*/  MOV R24, R19 ;  /* 0x0000001300187202 */ /* 0x000fe20000000f00 */
[----:B------:R-:W-:Y:S01]  /*5e590*/  IMAD.MOV.U32 R25, RZ, RZ, R28 ;  /* 0x000000ffff197224 */ /* 0x000fe200078e001c */
[----:B------:R-:W4:Y:S01]  /*5e5a0*/  LDL.LU R19, [R1+0x2a7c] ;  /* 0x002a7c0001137983 */ /* 0x000f220000300800 */
[----:B------:R-:W3:Y:S03]  /*5e5b0*/  LDL.LU R28, [R1+0x2a78] ;  /* 0x002a7800011c7983 */ /* 0x000ee60000300800 */
[----:B--2---:R-:W-:Y:S01]  /*5e5c0*/  STL.64 [R1+0x2a50], R14 ;  /* 0x002a500e01007387 */ /* 0x004fe20000100a00 */
[----:B------:R0:W-:Y:S03]  /*5e5d0*/  STL.64 [R1+0x2a48], R12 ;  /* 0x002a480c01007387 */ /* 0x0001e60000100a00 */
[----:B0-----:R-:W2:Y:S01]  /*5e5e0*/  LDL.LU R12, [R1+0xa0] ;  /* 0x0000a000010c7983 */ /* 0x001ea20000300800 */
[----:B------:R-:W2:Y:S02]  /*5e5f0*/  LDL.LU R13, [R1+0xa4] ;  /* 0x0000a400010d7983 */ /* 0x000ea40000300800 */
[----:B------:R-:W2:Y:S02]  /*5e600*/  LDL.LU R14, [R1+0xa8] ;  /* 0x0000a800010e7983 */ /* 0x000ea40000300800 */
[----:B------:R-:W2:Y:S01]  /*5e610*/  LDL.LU R15, [R1+0xac] ;  /* 0x0000ac00010f7983 */ /* 0x000ea20000300800 */
[----:B------:R-:W-:-:S02]  /*5e620*/  MOV R4, R3 ;  /* 0x0000000300047202 */ /* 0x000fc40000000f00 */
[----:B------:R-:W-:Y:S01]  /*5e630*/  MOV R5, R2 ;  /* 0x0000000200057202 */ /* 0x000fe20000000f00 */
[----:B--2---:R-:W-:Y:S01]  /*5e640*/  STL.64 [R1+0x2a68], R14 ;  /* 0x002a680e01007387 */ /* 0x004fe20000100a00 */
[----:B------:R0:W-:Y:S03]  /*5e650*/  STL.64 [R1+0x2a60], R12 ;  /* 0x002a600c01007387 */ /* 0x0001e60000100a00 */
[----:B0-----:R-:W4:Y:S01]  /*5e660*/  LDL.LU R12, [R1+0xb0] ;  /* 0x0000b000010c7983 */ /* 0x001f220000300800 */
[----:B------:R-:W4:Y:S02]  /*5e670*/  LDL.LU R13, [R1+0xb4] ;  /* 0x0000b400010d7983 */ /* 0x000f240000300800 */
[----:B------:R-:W4:Y:S02]  /*5e680*/  LDL.LU R14, [R1+0xb8] ;  /* 0x0000b800010e7983 */ /* 0x000f240000300800 */
[----:B------:R-:W4:Y:S01]  /*5e690*/  LDL.LU R15, [R1+0xbc] ;  /* 0x0000bc00010f7983 */ /* 0x000f220000300800 */
[----:B---3--:R-:W-:Y:S01]  /*5e6a0*/  STL.64 [R1+0x29d8], R22 ;  /* 0x0029d81601007387 */ /* 0x008fe20000100a00 */
[----:B------:R0:W-:Y:S02]  /*5e6b0*/  STL.64 [R1+0x29d0], R20 ;  /* 0x0029d01401007387 */ /* 0x0001e40000100a00 */
[----:B------:R-:W2:Y:S02]  /*5e6c0*/  LDL.LU R3, [R1+0x2a74] ;  /* 0x002a740001037983 */ /* 0x000ea40000300800 */
[----:B------:R1:W-:Y:S01]  /*5e6d0*/  STL.64 [R1+0x29e0], R4 ;  /* 0x0029e00401007387 */ /* 0x0003e20000100a00 */
[----:B0-----:R-:W3:Y:S01]  /*5e6e0*/  LDL.LU R20, [R1+0x470] ;  /* 0x0004700001147983 */ /* 0x001ee20000300800 */
[----:B------:R-:W3:Y:S02]  /*5e6f0*/  LDL.LU R21, [R1+0x474] ;  /* 0x0004740001157983 */ /* 0x000ee40000300800 */
[----:B------:R-:W2:Y:S02]  /*5e700*/  LDL.LU R22, [R1+0x478] ;  /* 0x0004780001167983 */ /* 0x000ea40000300800 */
[----:B------:R-:W2:Y:S01]  /*5e710*/  LDL.LU R23, [R1+0x47c] ;  /* 0x00047c0001177983 */ /* 0x000ea20000300800 */
[----:B-1----:R-:W-:-:S02]  /*5e720*/  MOV R5, R27 ;  /* 0x0000001b00057202 */ /* 0x002fc40000000f00 */
[----:B------:R-:W-:Y:S01]  /*5e730*/  MOV R8, R26 ;  /* 0x0000001a00087202 */ /* 0x000fe20000000f00 */
[----:B------:R-:W-:Y:S01]  /*5e740*/  IMAD.MOV.U32 R4, RZ, RZ, R29 ;  /* 0x000000ffff047224 */ /* 0x000fe200078e001d */
[C---:B----4-:R-:W-:Y:S01]  /*5e750*/  HMMA.16816.F32 R24, R16.reuse, R24, R12 ;  /* 0x000000181018723c */ /* 0x050fe2000000180c */
[----:B--2---:R-:W-:Y:S01]  /*5e760*/  STL.64 [R1+0x29f0], R22 ;  /* 0x0029f01601007387 */ /* 0x004fe20000100a00 */
[----:B---3--:R-:W-:Y:S02]  /*5e770*/  STL.64 [R1+0x29e8], R20 ;  /* 0x0029e81401007387 */ /* 0x008fe40000100a00 */
[----:B------:R-:W2:Y:S02]  /*5e780*/  LDL.LU R29, [R1+0x2a70] ;  /* 0x002a7000011d7983 */ /* 0x000ea40000300800 */
[----:B------:R0:W-:Y:S02]  /*5e790*/  STL.64 [R1+0x29f8], R4 ;  /* 0x0029f80401007387 */ /* 0x0001e40000100a00 */
        /* <DEDUP_REMOVED lines=8> */
[----:B------:R-:W2:Y:S04]  /*5e820*/  LDL R10, [R1+0x18] ;  /* 0x00001800010a7983 */ /* 0x000ea80000100800 */
[----:B------:R-:W2:Y:S01]  /*5e830*/  LDL R11, [R1+0x1c] ;  /* 0x00001c00010b7983 */ /* 0x000ea20000100800 */
[----:B------:R-:W2:Y:S02]  /*5e840*/  LDL.LU.64 R14, [R1+0x2a68] ;  /* 0x002a6800010e7983 */ /* 0x000ea40000300a00 */
[----:B------:R-:W2:Y:S02]  /*5e850*/  LDL.LU.64 R12, [R1+0x2a60] ;  /* 0x002a6000010c7983 */ /* 0x000ea40000300a00 */
[----:B------:R0:W-:Y:S01]  /*5e860*/  STL.64 [R1+0xb0], R24 ;  /* 0x0000b01801007387 */ /* 0x0001e20000100a00 */
[----:B------:R2:W-:Y:S04]  /*5e870*/  STL.64 [R1+0xb8], R26 ;  /* 0x0000b81a01007387 */ /* 0x0005e80000100a00 */
[----:B0-----:R-:W2:Y:S02]  /*5e880*/  LDL.LU.64 R24, [R1+0x2a58] ;  /* 0x002a580001187983 */ /* 0x001ea40000300a00 */
[C---:B--2---:R-:W-:Y:S02]  /*5e890*/  HMMA.16816.F32 R24, R16.reuse, R24, R12 ;  /* 0x000000181018723c */ /* 0x044fe4000000180c */
[----:B------:R-:W2:Y:S01]  /*5e8a0*/  LDL.LU.64 R14, [R1+0x2a50] ;  /* 0x002a5000010e7983 */ /* 0x000ea20000300a00 */
[----:B------:R-:W2:Y:S11]  /*5e8b0*/  LDL.LU.64 R12, [R1+0x2a48] ;  /* 0x002a4800010c7983 */ /* 0x000eb60000300a00 */
[----:B------:R-:W-:Y:S09]  /*5e8c0*/  @!UPT UIADD3 URZ, URZ, URZ, URZ ;  /* 0x0000003f3f3ff290 */ /* 0x000ff2000fffe03f */
        /* <DEDUP_REMOVED lines=12> */
[----:B0-----:R-:W3:Y:S01]  /*5e990*/  LDL.64 R26, [R1+0x48] ;  /* 0x00004800011a7983 */ /* 0x001ee20000100a00 */
[----:B------:R-:W-:-:S07]  /*5e9a0*/  IMAD.MOV.U32 R9, RZ, RZ, R0 ;  /* 0x000000ffff097224 */ /* 0x000fce00078e0000 */
[----:B--2---:R-:W-:Y:S07]  /*5e9b0*/  HMMA.16816.F32 R12, R16, R8, R12 ;  /* 0x00000008100c723c */ /* 0x004fee000000180c */
[----:B------:R-:W-:Y:S01]  /*5e9c0*/  MOV R8, R29 ;  /* 0x0000001d00087202 */ /* 0x000fe20000000f00 */
[----:B---3--:R0:W-:Y:S01]  /*5e9d0*/  STL.64 [R1+0x2998], R26 ;  /* 0x0029981a01007387 */ /* 0x0081e20000100a00 */
[----:B------:R-:W-:-:S03]  /*5e9e0*/  MOV R9, R3 ;  /* 0x0000000300097202 */ /* 0x000fc60000000f00 */
[----:B0-----:R-:W2:Y:S11]  /*5e9f0*/  LDL.64 R26, [R1+0x58] ;  /* 0x00005800011a7983 */ /* 0x001eb60000100a00 */
[----:B------:R-:W-:Y:S02]  /*5ea00*/  STL.64 [R1+0x60], R12 ;  /* 0x0000600c01007387 */ /* 0x000fe40000100a00 */
[----:B------:R0:W-:Y:S02]  /*5ea10*/  STL.64 [R1+0x68], R14 ;  /* 0x0000680e01007387 */ /* 0x0001e40000100a00 */
[----:B0-----:R-:W3:Y:S01]  /*5ea20*/  LDL.LU.64 R14, [R1+0x2a20] ;  /* 0x002a2000010e7983 */ /* 0x001ee20000300a00 */
[----:B------:R-:W2:Y:S02]  /*5ea30*/  LDL.LU.64 R12, [R1+0x2a18] ;  /* 0x002a1800010c7983 */ /* 0x000ea40000300a00 */
[----:B------:R0:W-:Y:S02]  /*5ea40*/  STL.64 [R1+0x2978], R10 ;  /* 0x0029780a01007387 */ /* 0x0001e40000100a00 */
[----:B------:R-:W2:Y:S01]  /*5ea50*/  LDL.LU R29, [R1+0x2a14] ;  /* 0x002a1400011d7983 */ /* 0x000ea20000300800 */
[----:B------:R-:W2:Y:S01]  /*5ea60*/  LDL.LU R3, [R1+0x2a10] ;  /* 0x002a100001037983 */ /* 0x000ea20000300800 */
[----:B0-----:R-:W-:-:S03]  /*5ea70*/  IMAD.MOV.U32 R10, RZ, RZ, R28 ;  /* 0x000000ffff0a7224 */ /* 0x001fc600078e001c */
[----:B------:R-:W2:Y:S01]  /*5ea80*/  LDL.LU R28, [R1+0x2a0c] ;  /* 0x002a0c00011c7983 */ /* 0x000ea20000300800 */
[----:B------:R-:W2:Y:S03]  /*5ea90*/  LDL.LU R11, [R1+0x31c] ;  /* 0x00031c00010b7983 */ /* 0x000ea60000300800 */
[----:B--2---:R-:W-:Y:S01]  /*5eaa0*/  STL.64 [R1+0x2990], R10 ;  /* 0x0029900a01007387 */ /* 0x004fe20000100a00 */
[----:B------:R0:W-:Y:S03]  /*5eab0*/  STL.64 [R1+0x2988], R8 ;  /* 0x0029880801007387 */ /* 0x0001e60000100a00 */
[----:B0-----:R-:W2:Y:S01]  /*5eac0*/  LDL.LU R8, [R1+0x320] ;  /* 0x0003200001087983 */ /* 0x001ea20000300800 */
[----:B------:R-:W-:Y:S01]  /*5ead0*/  HMMA.16816.F32 R4, R16, R12, R4 ;  /* 0x0000000c1004723c */ /* 0x000fe20000001804 */
[----:B------:R-:W-:Y:S01]  /*5eae0*/  MOV R10, R3 ;  /* 0x00000003000a7202 */ /* 0x000fe20000000f00 */
        /* <DEDUP_REMOVED lines=9> */
[----:B------:R-:W2:Y:S05]  /*5eb80*/  LDL.LU R10, [R1+0x338] ;  /* 0x00033800010a7983 */ /* 0x000eaa0000300800 */
[----:B------:R0:W-:Y:S01]  /*5eb90*/  STL.64 [R1+0x230], R4 ;  /* 0x0002300401007387 */ /* 0x0001e20000100a00 */
[----:B------:R4:W-:Y:S04]  /*5eba0*/  STL.64 [R1+0x238], R6 ;  /* 0x0002380601007387 */ /* 0x0009e80000100a00 */
[----:B0-----:R-:W4:Y:S02]  /*5ebb0*/  LDL.LU.64 R4, [R1+0x29f8] ;  /* 0x0029f80001047983 */ /* 0x001f240000300a00 */
[C---:B----4-:R-:W-:Y:S02]  /*5ebc0*/  HMMA.16816.F32 R4, R16.reuse, R4, R20 ;  /* 0x000000041004723c */ /* 0x050fe40000001814 */
[----:B------:R-:W4:Y:S01]  /*5ebd0*/  LDL.LU.64 R22, [R1+0x29f0] ;  /* 0x0029f00001167983 */ /* 0x000f220000300a00 */
[----:B------:R-:W4:Y:S11]  /*5ebe0*/  LDL.LU.64 R20, [R1+0x29e8] ;  /* 0x0029e80001147983 */ /* 0x000f360000300a00 */
[----:B------:R-:W-:Y:S09]  /*5ebf0*/  @!UPT UIADD3 URZ, URZ, URZ, URZ ;  /* 0x0000003f3f3ff290 */ /* 0x000ff2000fffe03f */
[----:B------:R0:W-:Y:S01]  /*5ec00*/  STL.64 [R1+0x350], R4 ;  /* 0x0003500401007387 */ /* 0x0001e20000100a00 */
        /* <DEDUP_REMOVED lines=9> */
[----:B------:R-:W4:Y:S01]  /*5eca0*/  LDL.LU.64 R4, [R1+0x29c0] ;  /* 0x0029c00001047983 */ /* 0x000f220000300a00 */
[----:B---3--:R-:W-:Y:S01]  /*5ecb0*/  MOV R11, R29 ;  /* 0x0000001d000b7202 */ /* 0x008fe20000000f00 */
[----:B----4-:R-:W-:Y:S01]  /*5ecc0*/  HMMA.16816.F32 R16, R16, R4, R20 ;  /* 0x000000041010723c */ /* 0x010fe20000001814 */
[----:B------:R-:W3:Y:S01]  /*5ecd0*/  LDL.LU.64 R22, [R1+0x29b8] ;  /* 0x0029b80001167983 */ /* 0x000ee20000300a00 */
[----:B------:R-:W3:Y:S01]  /*5ece0*/  LDL.LU.64 R20, [R1+0x29b0] ;  /* 0x0029b00001147983 */ /* 0x000ee20000300a00 */
[----:B------:R-:W-:Y:S01]  /*5ecf0*/  MOV R13, R26 ;  /* 0x0000001a000d7202 */ /* 0x000fe20000000f00 */
[----:B------:R-:W-:Y:S11]  /*5ed00*/  IMAD.MOV.U32 R12, RZ, RZ, R27 ;  /* 0x000000ffff0c7224 */ /* 0x000ff600078e001b */
[----:B------:R-:W-:Y:S08]  /*5ed10*/  @!UPT UIADD3 URZ, URZ, URZ, URZ ;  /* 0x0000003f3f3ff290 */ /* 0x000ff0000fffe03f */
[----:B------:R-:W-:Y:S01]  /*5ed20*/  STL.64 [R1+0x340], R16 ;  /* 0x0003401001007387 */ /* 0x000fe20000100a00 */
[----:B------:R-:W-:Y:S01]  /*5ed30*/  STL [R1+0x348], R18 ;  /* 0x0003481201007387 */ /* 0x000fe20000100800 */
[----:B------:R-:W-:Y:S01]  /*5ed40*/  MOV R29, R19 ;  /* 0x00000013001d7202 */ /* 0x000fe20000000f00 */
[----:B--2---:R0:W-:Y:S01]  /*5ed50*/  STL.64 [R1+0x2948], R6 ;  /* 0x0029480601007387 */ /* 0x0041e20000100a00 */
[----:B------:R-:W2:Y:S01]  /*5ed60*/  LDL.LU R4, [R1+0x300] ;  /* 0x0003000001047983 */ /* 0x000ea20000300800 */
[----:B------:R-:W2:Y:S03]  /*5ed70*/  LDL.LU R5, [R1+0x304] ;  /* 0x0003040001057983 */ /* 0x000ea60000300800 */
[----:B0-----:R-:W2:Y:S01]  /*5ed80*/  LDL.LU R6, [R1+0x308] ;  /* 0x0003080001067983 */ /* 0x001ea20000300800 */
[----:B------:R-:W2:Y:S02]  /*5ed90*/  LDL.LU R7, [R1+0x30c] ;  /* 0x00030c0001077983 */ /* 0x000ea40000300800 */
[----:B------:R-:W-:Y:S01]  /*5eda0*/  STL [R1+0x2878], R29 ;  /* 0x0028781d01007387 */ /* 0x000fe20000100800 */
        /* <DEDUP_REMOVED lines=9> */
[----:B------:R-:W-:-:S02]  /*5ee40*/  MOV R2, R26 ;  /* 0x0000001a00027202 */ /* 0x000fc40000000f00 */
[----:B------:R-:W-:Y:S11]  /*5ee50*/  MOV R0, R27 ;  /* 0x0000001b00007202 */ /* 0x000ff60000000f00 */
[----:B------:R-:W-:Y:S09]  /*5ee60*/  @!UPT UIADD3 URZ, URZ, URZ, URZ ;  /* 0x0000003f3f3ff290 */ /* 0x000ff2000fffe03f */
[----:B------:R-:W-:Y:S01]  /*5ee70*/  STL.64 [R1+0x320], R8 ;  /* 0x0003200801007387 */ /* 0x000fe20000100a00 */
[----:B------:R0:W-:Y:S03]  /*5ee80*/  STL.64 [R1+0x328], R10 ;  /* 0x0003280a01007387 */ /* 0x0001e60000100a00 */
[----:B0-----:R-:W3:Y:S01]  /*5ee90*/  LDL.LU.64 R10, [R1+0x2990] ;  /* 0x00299000010a7983 */ /* 0x001ee20000300a00 */
[----:B------:R-:W3:Y:S02]  /*5eea0*/  LDL.LU.64 R8, [R1+0x2988] ;  /* 0x0029880001087983 */ /* 0x000ee40000300a00 */
[----:B------:R-:W3:Y:S02]  /*5eeb0*/  LDL.LU.64 R26, [R1+0x2980] ;  /* 0x00298000011a7983 */ /* 0x000ee40000300a00 */
[C---:B---3--:R-:W-:Y:S01]  /*5eec0*/  HMMA.16816.F32 R8, R20.reuse, R26, R8 ;  /* 0x0000001a1408723c */ /* 0x048fe20000001808 */
[----:B------:R-:W-:Y:S01]  /*5eed0*/  IMAD.MOV.U32 R17, RZ, RZ, R26 ;  /* 0x000000ffff117224 */ /* 0x000fe200078e001a */
[----:B------:R-:W-:Y:S11]  /*5eee0*/  MOV R16, R27 ;  /* 0x0000001b00107202 */ /* 0x000ff60000000f00 */
[----:B------:R-:W-:Y:S10]  /*5eef0*/  @!UPT UIADD3 URZ, URZ, URZ, URZ ;  /* 0x0000003f3f3ff290 */ /* 0x000ff4000fffe03f */
[----:B------:R-:W-:Y:S01]  /*5ef00*/  STL.64 [R1+0x310], R8 ;  /* 0x0003100801007387 */ /* 0x000fe20000100a00 */
[----:B------:R0:W-:Y:S03]  /*5ef10*/  STL.64 [R1+0x318], R10 ;  /* 0x0003180a01007387 */ /* 0x0001e60000100a00 */
[----:B0-----:R-:W2:Y:S01]  /*5ef20*/  LDL.LU.64 R10, [R1+0x2978] ;  /* 0x00297800010a7983 */ /* 0x001ea20000300a00 */
[----:B------:R-:W3:Y:S02]  /*5ef30*/  LDL.LU.64 R26, [R1+0x2970] ;  /* 0x00297000011a7983 */ /* 0x000ee40000300a00 */
[----:B------:R-:W3:Y:S01]  /*5ef40*/  LDL.LU.64 R24, [R1+0x2968] ;  /* 0x0029680001187983 */ /* 0x000ee20000300a00 */
[C---:B--2---:R-:W-:Y:S08]  /*5ef50*/  HMMA.16816.F32 R8, R20.reuse, R10, R4 ;  /* 0x0000000a1408723c */ /* 0x044ff00000001804 */
[----:B---3--:R-:W-:Y:S11]  /*5ef60*/  HMMA.16816.F32 R4, R20, R14, R24 ;  /* 0x0000000e1404723c */ /* 0x008ff60000001818 */
[----:B------:R-:W-:Y:S04]  /*5ef70*/  @!UPT UIADD3 URZ, URZ, URZ, URZ ;  /* 0x0000003f3f3ff290 */ /* 0x000fe8000fffe03f */
[----:B------:R0:W-:Y:S01]  /*5ef80*/  STL.64 [R1+0x300], R8 ;  /* 0x0003000801007387 */ /* 0x0001e20000100a00 */
[----:B------:R1:W-:Y:S07]  /*5ef90*/  STL.64 [R1+0x308], R10 ;  /* 0x0003080a01007387 */ /* 0x0003ee0000100a00 */
[----:B------:R2:W-:Y:S02]  /*5efa0*/  STL.64 [R1+0x2f0], R4 ;  /* 0x0002f00401007387 */ /* 0x0005e40000100a00 */
[----:B------:R-:W-:Y:S01]  /*5efb0*/  STL.64 [R1+0x2908], R14 ;  /* 0x0029080e01007387 */ /* 0x000fe20000100a00 */
[----:B0-----:R-:W3:Y:S01]  /*5efc0*/  LDL.LU R8, [R1+0xd0] ;  /* 0x0000d00001087983 */ /* 0x001ee20000300800 */
[----:B------:R-:W3:Y:S02]  /*5efd0*/  LDL.LU R9, [R1+0xd4] ;  /* 0x0000d40001097983 */ /* 0x000ee40000300800 */
[----:B-1----:R-:W4:Y:S02]  /*5efe0*/  LDL.LU R10, [R1+0xd8] ;  /* 0x0000d800010a7983 */ /* 0x002f240000300800 */
[----:B------:R-:W4:Y:S01]  /*5eff0*/  LDL.LU R11, [R1+0xdc] ;  /* 0x0000dc00010b7983 */ /* 0x000f220000300800 */
[----:B------:R-:W2:Y:S01]  /*5f000*/  LDL.LU R24, [R1+0x220] ;  /* 0x0002200001187983 */ /* 0x000ea20000300800 */
[----:B------:R-:W2:Y:S02]  /*5f010*/  LDL.LU R25, [R1+0x224] ;  /* 0x0002240001197983 */ /* 0x000ea40000300800 */
[----:B------:R-:W2:Y:S02]  /*5f020*/  LDL.LU R26, [R1+0x228] ;  /* 0x00022800011a7983 */ /* 0x000ea40000300800 */
[----:B------:R-:W2:Y:S02]  /*5f030*/  LDL.LU R27, [R1+0x22c] ;  /* 0x00022c00011b7983 */ /* 0x000ea40000300800 */
[----:B------:R-:W-:Y:S01]  /*5f040*/  IMAD.MOV.U32 R18, RZ, RZ, R28 ;  /* 0x000000ffff127224 */ /* 0x000fe200078e001c */
[----:B------:R-:W-:-:S02]  /*5f050*/  MOV R19, R3 ;  /* 0x0000000300137202 */ /* 0x000fc40000000f00 */
[----:B------:R-:W-:Y:S01]  /*5f060*/  MOV R28, R6 ;  /* 0x00000006001c7202 */ /* 0x000fe20000000f00 */
[----:B------:R-:W-:Y:S01]  /*5f070*/  IMAD.MOV.U32 R3, RZ, RZ, R7 ;  /* 0x000000ffff037224 */ /* 0x000fe200078e0007 */
[----:B--2---:R-:W-:Y:S01]  /*5f080*/  STL.64 [R1+0x2958], R26 ;  /* 0x0029581a01007387 */ /* 0x004fe20000100a00 */
[----:B------:R-:W-:Y:S02]  /*5f090*/  STL.64 [R1+0x2950], R24 ;  /* 0x0029501801007387 */ /* 0x000fe40000100a00 */
[----:B------:R-:W2:Y:S02]  /*5f0a0*/  LDL R6, [R1+0x78] ;  /* 0x0000780001067983 */ /* 0x000ea40000100800 */
[----:B------:R-:W2:Y:S02]  /*5f0b0*/  LDL R7, [R1+0x7c] ;  /* 0x00007c0001077983 */ /* 0x000ea40000100800 */
[----:B--2---:R0:W-:Y:S01]  /*5f0c0*/  STL.64 [R1+0x2960], R6 ;  /* 0x0029600601007387 */ /* 0x0041e20000100a00 */
[----:B------:R-:W2:Y:S02]  /*5f0d0*/  LDL.LU R4, [R1+0x2e0] ;  /* 0x0002e00001047983 */ /* 0x000ea40000300800 */
[----:B------:R-:W2:Y:S01]  /*5f0e0*/  LDL.LU R5, [R1+0x2e4] ;  /* 0x0002e40001057983 */ /* 0x000ea20000300800 */
[----:B0-----:R-:W2:Y:S01]  /*5f0f0*/  LDL.LU R6, [R1+0x2e8] ;  /* 0x0002e80001067983 */ /* 0x001ea20000300800 */
[----:B------:R-:W2:Y:S02]  /*5f100*/  LDL.LU R7, [R1+0x2ec] ;  /* 0x0002ec0001077983 */ /* 0x000ea40000300800 */
[----:B------:R-:W2:Y:S02]  /*5f110*/  LDL.LU R24, [R1+0x2d0] ;  /* 0x0002d00001187983 */ /* 0x000ea40000300800 */
[----:B------:R-:W2:Y:S01]  /*5f120*/  LDL.LU R25, [R1+0x2d4] ;  /* 0x0002d40001197983 */ /* 0x000ea20000300800 */
[----:B------:R-:W2:Y:S01]  /*5f130*/  LDL.LU R26, [R1+0x2d8] ;  /* 0x0002d800011a7983 */ /* 0x000ea20000300800 */
[----:B------:R-:W2:Y:S02]  /*5f140*/  LDL.LU R27, [R1+0x2dc] ;  /* 0x0002dc00011b7983 */ /* 0x000ea40000300800 */
[----:B----4-:R0:W-:Y:S02]  /*5f150*/  STL.64 [R1+0x2898], R10 ;  /* 0x0028980a01007387 */ /* 0x0101e40000100a00 */
[----:B---3--:R1:W-:Y:S01]  /*5f160*/  STL.64 [R1+0x2890], R8 ;  /* 0x0028900801007387 */ /* 0x0083e20000100a00 */
[----:B0-----:R-:W-:-:S02]  /*5f170*/  MOV R10, R17 ;  /* 0x00000011000a7202 */ /* 0x001fc40000000f00 */
[----:B------:R-:W-:-:S05]  /*5f180*/  MOV R11, R16 ;  /* 0x00000010000b7202 */ /* 0x000fca0000000f00 */
[----:B------:R0:W-:Y:S01]  /*5f190*/  STL.64 [R1+0x2910], R10 ;  /* 0x0029100a01007387 */ /* 0x0001e20000100a00 */
[----:B-1----:R-:W3:Y:S02]  /*5f1a0*/  LDL.LU R8, [R1+0x200] ;  /* 0x0002000001087983 */ /* 0x002ee40000300800 */
[----:B------:R-:W3:Y:S01]  /*5f1b0*/  LDL.LU R9, [R1+0x204] ;  /* 0x0002040001097983 */ /* 0x000ee20000300800 */
[----:B0-----:R-:W4:Y:S01]  /*5f1c0*/  LDL.LU R10, [R1+0x208] ;  /* 0x00020800010a7983 */ /* 0x001f220000300800 */
[----:B------:R-:W4:Y:S03]  /*5f1d0*/  LDL.LU R11, [R1+0x20c] ;  /* 0x00020c00010b7983 */ /* 0x000f260000300800 */
[----:B----4-:R0:W-:Y:S01]  /*5f1e0*/  STL.64 [R1+0x2920], R10 ;  /* 0x0029200a01007387 */ /* 0x0101e20000100a00 */
[----:B---3--:R-:W-:Y:S01]  /*5f1f0*/  STL.64 [R1+0x2918], R8 ;  /* 0x0029180801007387 */ /* 0x008fe20000100a00 */
[----:B0-----:R-:W-:Y:S01]  /*5f200*/  MOV R11, R12 ;  /* 0x0000000c000b7202 */ /* 0x001fe20000000f00 */
[----:B------:R-:W-:Y:S01]  /*5f210*/  IMAD.MOV.U32 R10, RZ, RZ, R13 ;  /* 0x000000ffff0a7224 */ /* 0x000fe200078e000d */
[----:B------:R-:W3:Y:S01]  /*5f220*/  LDL.LU R12, [R1+0x1e0] ;  /* 0x0001e000010c7983 */ /* 0x000ee20000300800 */
[----:B------:R-:W3:Y:S02]  /*5f230*/  LDL.LU R13, [R1+0x1e4] ;  /* 0x0001e400010d7983 */ /* 0x000ee40000300800 */
[----:B------:R-:W4:Y:S02]  /*5f240*/  LDL.LU R14, [R1+0x1e8] ;  /* 0x0001e800010e7983 */ /* 0x000f240000300800 */
[----:B------:R-:W4:Y:S01]  /*5f250*/  LDL.LU R15, [R1+0x1ec] ;  /* 0x0001ec00010f7983 */ /* 0x000f220000300800 */
[C---:B--2---:R-:W-:Y:S01]  /*5f260*/  HMMA.16816.F32 R4, R20.reuse, R18, R4 ;  /* 0x000000121404723c */ /* 0x044fe20000001804 */
[----:B----4-:R-:W-:Y:S01]  /*5f270*/  STL.64 [R1+0x2930], R14 ;  /* 0x0029300e01007387 */ /* 0x010fe20000100a00 */
[----:B---3--:R0:W-:Y:S03]  /*5f280*/  STL.64 [R1+0x2928], R12 ;  /* 0x0029280c01007387 */ /* 0x0081e60000100a00 */
[----:B0-----:R-:W2:Y:S01]  /*5f290*/  LDL.LU R12, [R1+0x210] ;  /* 0x00021000010c7983 */ /* 0x001ea20000300800 */
[----:B------:R-:W2:Y:S02]  /*5f2a0*/  LDL.LU R13, [R1+0x214] ;  /* 0x00021400010d7983 */ /* 0x000ea40000300800 */
[----:B------:R-:W2:Y:S02]  /*5f2b0*/  LDL.LU R14, [R1+0x218] ;  /* 0x00021800010e7983 */ /* 0x000ea40000300800 */
[----:B------:R-:W2:Y:S01]  /*5f2c0*/  LDL.LU R15, [R1+0x21c] ;  /* 0x00021c00010f7983 */ /* 0x000ea20000300800 */
[----:B------:R-:W-:Y:S01]  /*5f2d0*/  STL [R1+0x25cc], R3 ;  /* 0x0025cc0301007387 */ /* 0x000fe20000100800 */
[----:B------:R-:W-:Y:S11]  /*5f2e0*/  STL [R1+0x25c8], R28 ;  /* 0x0025c81c01007387 */ /* 0x000ff60000100800 */
[----:B------:R-:W-:Y:S02]  /*5f2f0*/  STL.64 [R1+0x2e0], R4 ;  /* 0x0002e00401007387 */ /* 0x000fe40000100a00 */
[----:B------:R0:W-:Y:S02]  /*5f300*/  STL.64 [R1+0x2e8], R6 ;  /* 0x0002e80601007387 */ /* 0x0001e40000100a00 */
[----:B0-----:R-:W3:Y:S01]  /*5f310*/  LDL.LU.64 R6, [R1+0x2960] ;  /* 0x0029600001067983 */ /* 0x001ee20000300a00 */
[----:B------:R0:W-:Y:S02]  /*5f320*/  STL.64 [R1+0x2900], R18 ;  /* 0x0029001201007387 */ /* 0x0001e40000100a00 */
[----:B------:R-:W4:Y:S02]  /*5f330*/  LDL.LU R16, [R1+0x1d0] ;  /* 0x0001d00001107983 */ /* 0x000f240000300800 */
[----:B------:R-:W4:Y:S01]  /*5f340*/  LDL.LU R17, [R1+0x1d4] ;  /* 0x0001d40001117983 */ /* 0x000f220000300800 */
[----:B0-----:R-:W4:Y:S01]  /*5f350*/  LDL.LU R18, [R1+0x1d8] ;  /* 0x0001d80001127983 */ /* 0x001f220000300800 */
[----:B------:R-:W4:Y:S01]  /*5f360*/  LDL.LU R19, [R1+0x1dc] ;  /* 0x0001dc0001137983 */ /* 0x000f220000300800 */
[C---:B---3--:R-:W-:Y:S02]  /*5f370*/  HMMA.16816.F32 R4, R20.reuse, R6, R24 ;  /* 0x000000061404723c */ /* 0x048fe40000001818 */
[----:B------:R-:W3:Y:S01]  /*5f380*/  LDL.LU.64 R26, [R1+0x2958] ;  /* 0x00295800011a7983 */ /* 0x000ee20000300a00 */
[----:B------:R-:W3:Y:S11]  /*5f390*/  LDL.LU.64 R24, [R1+0x2950] ;  /* 0x0029500001187983 */ /* 0x000ef60000300a00 */
[----:B------:R-:W-:Y:S09]  /*5f3a0*/  @!UPT UIADD3 URZ, URZ, URZ, URZ ;  /* 0x0000003f3f3ff290 */ /* 0x000ff2000fffe03f */
[----:B------:R-:W-:Y:S01]  /*5f3b0*/  STL.64 [R1+0x510], R4 ;  /* 0x0005100401007387 */ /* 0x000fe20000100a00 */
[----:B------:R0:W-:Y:S03]  /*5f3c0*/  STL.64 [R1+0x518], R6 ;  /* 0x0005180601007387 */ /* 0x0001e60000100a00 */
[----:B0-----:R-:W3:Y:S02]  /*5f3d0*/  LDL.LU.64 R6, [R1+0x2948] ;  /* 0x0029480001067983 */ /* 0x001ee40000300a00 */
[----:B---3--:R-:W-:Y:S02]  /*5f3e0*/  HMMA.16816.F32 R20, R20, R6, R24 ;  /* 0x000000061414723c */ /* 0x008fe40000001818 */
[----:B------:R-:W2:Y:S01]  /*5f3f0*/  LDL.LU.64 R26, [R1+0x2940] ;  /* 0x00294000011a7983 */ /* 0x000ea20000300a00 */
[----:B------:R-:W2:Y:S02]  /*5f400*/  LDL.LU.64 R24, [R1+0x2938] ;  /* 0x0029380001187983 */ /* 0x000ea40000300a00 */
[----:B------:R0:W-:Y:S02]  /*5f410*/  STL.64 [R1+0x28f0], R6 ;  /* 0x0028f00601007387 */ /* 0x0001e40000100a00 */
[----:B------:R-:W3:Y:S11]  /*5f420*/  LDL.LU R4, [R1+0x1f0] ;  /* 0x0001f00001047983 */ /* 0x000ef60000300800 */
[----:B------:R-:W-:Y:S05]  /*5f430*/  @!UPT UIADD3 URZ, URZ, URZ, URZ ;  /* 0x0000003f3f3ff290 */ /* 0x000fea000fffe03f */
[----:B------:R-:W-:Y:S01]  /*5f440*/  STL.64 [R1+0x220], R20 ;  /* 0x0002201401007387 */ /* 0x000fe20000100a00 */
[----:B------:R1:W-:Y:S02]  /*5f450*/  STL.64 [R1+0x228], R22 ;  /* 0x0002281601007387 */ /* 0x0003e40000100a00 */
[----:B------:R-:W3:Y:S02]  /*5f460*/  LDL.LU R5, [R1+0x1f4] ;  /* 0x0001f40001057983 */ /* 0x000ee40000300800 */
[----:B0-----:R-:W3:Y:S01]  /*5f470*/  LDL.LU R6, [R1+0x1f8] ;  /* 0x0001f80001067983 */ /* 0x001ee20000300800 */
[----:B------:R-:W3:Y:S04]  /*5f480*/  LDL.LU R7, [R1+0x1fc] ;  /* 0x0001fc0001077983 */ /* 0x000ee80000300800 */
[----:B-1----:R-:W3:Y:S01]  /*5f490*/  LDL.64 R22, [R1+0x78] ;  /* 0x0000780001167983 */ /* 0x002ee20000100a00 */
[----:B--2---:R-:W-:Y:S03]  /*5f4a0*/  HMMA.16816.F32 R8, R24, R10, R12 ;  /* 0x0000000a1808723c */ /* 0x004fe6000000180c */
[----:B---3--:R-:W-:Y:S01]  /*5f4b0*/  STL.64 [R1+0x28f8], R22 ;  /* 0x0028f81601007387 */ /* 0x008fe20000100a00 */
[----:B------:R-:W2:Y:S02]  /*5f4c0*/  LDL.LU.64 R14, [R1+0x2930] ;  /* 0x00293000010e7983 */ /* 0x000ea40000300a00 */
[----:B------:R-:W2:Y:S11]  /*5f4d0*/  LDL.LU.64 R12, [R1+0x2928] ;  /* 0x00292800010c7983 */ /* 0x000eb60000300a00 */
[----:B------:R-:W-:Y:S06]  /*5f4e0*/  @!UPT UIADD3 URZ, URZ, URZ, URZ ;  /* 0x0000003f3f3ff290 */ /* 0x000fec000fffe03f */
[----:B------:R-:W-:Y:S01]  /*5f4f0*/  STL.64 [R1+0x570], R8 ;  /* 0x0005700801007387 */ /* 0x000fe20000100a00 */
[----:B------:R0:W-:Y:S04]  /*5f500*/  STL.64 [R1+0x578], R10 ;  /* 0x0005780a01007387 */ /* 0x0001e80000100a00 */
[----:B0-----:R-:W3:Y:S01]  /*5f510*/  LDL.LU.64 R10, [R1+0x2920] ;  /* 0x00292000010a7983 */ /* 0x001ee20000300a00 */
[----:B------:R-:W3:Y:S01]  /*5f520*/  LDL.LU.64 R8, [R1+0x2918] ;  /* 0x0029180001087983 */ /* 0x000ee20000300a00 */
[----:B------:R-:W-:Y:S01]  /*5f530*/  MOV R22, R2 ;  /* 0x0000000200167202 */ /* 0x000fe20000000f00 */
[----:B------:R-:W-:-:S07]  /*5f540*/  IMAD.MOV.U32 R23, RZ, RZ, R0 ;  /* 0x000000ffff177224 */ /* 0x000fce00078e0000 */
[C---:B---3--:R-:W-:Y:S01]  /*5f550*/  HMMA.16816.F32 R20, R24.reuse, R22, R8 ;  /* 0x000000161814723c */ /* 0x048fe20000001808 */
[----:B------:R-:W3:Y:S11]  /*5f560*/  LDL.LU.64 R10, [R1+0x2910] ;  /* 0x00291000010a7983 */ /* 0x000ef60000300a00 */
[----:B------:R-:W-:Y:S11]  /*5f570*/  @!UPT UIADD3 URZ, URZ, URZ, URZ ;  /* 0x0000003f3f3ff290 */ /* 0x000ff6000fffe03f */
[----:B------:R-:W-:Y:S01]  /*5f580*/  STL.64 [R1+0x560], R20 ;  /* 0x0005601401007387 */ /* 0x000fe20000100a00 */
[----:B------:R3:W-:Y:S02]  /*5f590*/  STL.64 [R1+0x568], R22 ;  /* 0x0005681601007387 */ /* 0x0007e40000100a00 */
[C---:B---3--:R-:W-:Y:S01]  /*5f5a0*/  HMMA.16816.F32 R20, R24.reuse, R10, R4 ;  /* 0x0000000a1814723c */ /* 0x048fe20000001804 */
[----:B------:R-:W3:Y:S11]  /*5f5b0*/  LDL.LU R4, [R1+0x1b0] ;  /* 0x0001b00001047983 */ /* 0x000ef60000300800 */
[----:B------:R-:W-:Y:S11]  /*5f5c0*/  @!UPT UIADD3 URZ, URZ, URZ, URZ ;  /* 0x0000003f3f3ff290 */ /* 0x000ff6000fffe03f */
[----:B------:R0:W-:Y:S01]  /*5f5d0*/  STL.64 [R1+0x550], R20 ;  /* 0x0005501401007387 */ /* 0x0001e20000100a00 */
[----:B------:R1:W-:Y:S02]  /*5f5e0*/  STL.64 [R1+0x558], R22 ;  /* 0x0005581601007387 */ /* 0x0003e40000100a00 */
[----:B------:R-:W3:Y:S02]  /*5f5f0*/  LDL.LU R5, [R1+0x1b4] ;  /* 0x0001b40001057983 */ /* 0x000ee40000300800 */
[----:B------:R-:W3:Y:S01]  /*5f600*/  LDL.LU R6, [R1+0x1b8] ;  /* 0x0001b80001067983 */ /* 0x000ee20000300800 */
[----:B------:R-:W3:Y:S04]  /*5f610*/  LDL.LU R7, [R1+0x1bc] ;  /* 0x0001bc0001077983 */ /* 0x000ee80000300800 */
[----:B0-----:R-:W2:Y:S01]  /*5f620*/  LDL.LU R20, [R1+0x1c0] ;  /* 0x0001c00001147983 */ /* 0x001ea20000300800 */
[----:B------:R-:W2:Y:S02]  /*5f630*/  LDL.LU R21, [R1+0x1c4] ;  /* 0x0001c40001157983 */ /* 0x000ea40000300800 */
[----:B-1----:R-:W2:Y:S02]  /*5f640*/  LDL.LU R22, [R1+0x1c8] ;  /* 0x0001c80001167983 */ /* 0x002ea40000300800 */
[----:B------:R-:W2:Y:S01]  /*5f650*/  LDL.LU R23, [R1+0x1cc] ;  /* 0x0001cc0001177983 */ /* 0x000ea20000300800 */
[----:B------:R0:W-:Y:S04]  /*5f660*/  STL.64 [R1+0x28a8], R10 ;  /* 0x0028a80a01007387 */ /* 0x0001e80000100a00 */
[----:B0-----:R-:W2:Y:S04]  /*5f670*/  LDL.64 R10, [R1+0x48] ;  /* 0x00004800010a7983 */ /* 0x001ea80000100a00 */
[----:B--2---:R0:W-:Y:S04]  /*5f680*/  STL.64 [R1+0x28c0], R10 ;  /* 0x0028c00a01007387 */ /* 0x0041e80000100a00 */
[----:B0-----:R-:W2:Y:S04]  /*5f690*/  LDL.64 R10, [R1+0x58] ;  /* 0x00005800010a7983 */ /* 0x001ea80000100a00 */
[----:B--2---:R0:W-:Y:S04]  /*5f6a0*/  STL.64 [R1+0x28e8], R10 ;  /* 0x0028e80a01007387 */ /* 0x0041e80000100a00 */
[----:B0-----:R-:W2:Y:S02]  /*5f6b0*/  LDL.LU.64 R10, [R1+0x18] ;  /* 0x00001800010a7983 */ /* 0x001ea40000300a00 */
[C---:B--2---:R-:W-:Y:S11]  /*5f6c0*/  HMMA.16816.F32 R12, R24.reuse, R10, R12 ;  /* 0x0000000a180c723c */ /* 0x044ff6000000180c */
[----:B------:R-:W-:Y:S11]  /*5f6d0*/  @!UPT UIADD3 URZ, URZ, URZ, URZ ;  /* 0x0000003f3f3ff290 */ /* 0x000ff6000fffe03f */
[----:B------:R-:W-:Y:S01]  /*5f6e0*/  @!UPT UIADD3 URZ, URZ, URZ, URZ ;  /* 0x0000003f3f3ff290 */ /* 0x000fe2000fffe03f */
[----:B------:R-:W-:Y:S01]  /*5f6f0*/  STL.64 [R1+0x210], R12 ;  /* 0x0002100c01007387 */ /* 0x000fe20000100a00 */
[----:B------:R0:W-:Y:S03]  /*5f700*/  STL.64 [R1+0x218], R14 ;  /* 0x0002180e01007387 */ /* 0x0001e60000100a00 */
[----:B0-----:R-:W4:Y:S01]  /*5f710*/  LDL.LU.64 R14, [R1+0x2908] ;  /* 0x00290800010e7983 */ /* 0x001f220000300a00 */
[----:B------:R-:W2:Y:S01]  /*5f720*/  LDL.LU R8, [R1+0x110] ;  /* 0x0001100001087983 */ /* 0x000ea20000300800 */
[----:B------:R-:W-:Y:S01]  /*5f730*/  MOV R2, R10 ;  /* 0x0000000a00027202 */ /* 0x000fe20000000f00 */
[----:B------:R-:W2:Y:S01]  /*5f740*/  LDL.LU R9, [R1+0x114] ;  /* 0x0001140001097983 */ /* 0x000ea20000300800 */
[----:B------:R-:W-:Y:S01]  /*5f750*/  MOV R0, R11 ;  /* 0x0000000b00007202 */ /* 0x000fe20000000f00 */
[----:B------:R-:W2:Y:S01]  /*5f760*/  LDL.LU R10, [R1+0x118] ;  /* 0x00011800010a7983 */ /* 0x000ea20000300800 */
[----:B------:R-:W2:Y:S01]  /*5f770*/  LDL.LU R11, [R1+0x11c] ;  /* 0x00011c00010b7983 */ /* 0x000ea20000300800 */
[C---:B----4-:R-:W-:Y:S11]  /*5f780*/  HMMA.16816.F32 R16, R24.reuse, R14, R16 ;  /* 0x0000000e1810723c */ /* 0x050ff60000001810 */
        /* <DEDUP_REMOVED lines=27> */
[----:B------:R0:W-:Y:S02]  /*5f940*/  STL.64 [R1+0x2888], R18 ;  /* 0x0028881201007387 */ /* 0x0001e40000100a00 */
[----:B------:R-:W4:Y:S02]  /*5f950*/  LDL.LU R16, [R1+0x1a0] ;  /* 0x0001a00001107983 */ /* 0x000f240000300800 */
[----:B------:R-:W4:Y:S01]  /*5f960*/  LDL.LU R17, [R1+0x1a4] ;  /* 0x0001a40001117983 */ /* 0x000f220000300800 */
[----:B0-----:R-:W4:Y:S01]  /*5f970*/  LDL.LU R18, [R1+0x1a8] ;  /* 0x0001a80001127983 */ /* 0x001f220000300800 */
[----:B------:R-:W4:Y:S01]  /*5f980*/  LDL.LU R19, [R1+0x1ac] ;  /* 0x0001ac0001137983 */ /* 0x000f220000300800 */
        /* <DEDUP_REMOVED lines=11> */
[----:B---3--:R-:W-:Y:S02]  /*5fa40*/  HMMA.16816.F32 R24, R24, R6, R8 ;  /* 0x000000061818723c */ /* 0x008fe40000001808 */
[----:B------:R-:W2:Y:S01]  /*5fa50*/  LDL.LU.64 R10, [R1+0x28e8] ;  /* 0x0028e800010a7983 */ /* 0x000ea20000300a00 */
[----:B------:R-:W2:Y:S02]  /*5fa60*/  LDL.LU.64 R6, [R1+0x28e0] ;  /* 0x0028e00001067983 */ /* 0x000ea40000300a00 */
[----:B------:R-:W2:Y:S11]  /*5fa70*/  LDL.LU.64 R4, [R1+0x28d8] ;  /* 0x0028d80001047983 */ /* 0x000eb60000300a00 */
[----:B------:R-:W-:Y:S07]  /*5fa80*/  @!UPT UIADD3 URZ, URZ, URZ, URZ ;  /* 0x0000003f3f3ff290 */ /* 0x000fee000fffe03f */
[----:B------:R-:W-:Y:S01]  /*5fa90*/  STL.64 [R1+0x500], R24 ;  /* 0x0005001801007387 */ /* 0x000fe20000100a00 */
[----:B------:R0:W-:Y:S02]  /*5faa0*/  STL.64 [R1+0x508], R26 ;  /* 0x0005081a01007387 */ /* 0x0001e40000100a00 */
[----:B0-----:R-:W-:Y:S01]  /*5fab0*/  IMAD.MOV.U32 R26, RZ, RZ, R2 ;  /* 0x000000ffff1a7224 */ /* 0x001fe200078e0002 */
        /* <DEDUP_REMOVED lines=11> */
[----:B------:R-:W-:Y:S11]  /*5fb70*/  MOV R29, R11 ;  /* 0x0000000b001d7202 */ /* 0x000ff60000000f00 */
[----:B------:R-:W-:Y:S11]  /*5fb80*/  @!UPT UIADD3 URZ, URZ, URZ, URZ ;  /* 0x0000003f3f3ff290 */ /* 0x000ff6000fffe03f */
[----:B------:R-:W-:Y:S01]  /*5fb90*/  STL.64 [R1+0x4e0], R12 ;  /* 0x0004e00c01007387 */ /* 0x000fe20000100a00 */
[----:B------:R0:W-:Y:S03]  /*5fba0*/  STL.64 [R1+0x4e8], R14 ;  /* 0x0004e80e01007387 */ /* 0x0001e60000100a00 */
[----:B0-----:R-:W2:Y:S01]  /*5fbb0*/  LDL.LU.64 R14, [R1+0x28b8] ;  /* 0x0028b800010e7983 */ /* 0x001ea20000300a00 */
[----:B------:R-:W2:Y:S02]  /*5fbc0*/  LDL.LU.64 R12, [R1+0x28b0] ;  /* 0x0028b000010c7983 */ /* 0x000ea40000300a00 */
[----:B------:R-:W2:Y:S02]  /*5fbd0*/  LDL.LU.64 R10, [R1+0x28a8] ;  /* 0x0028a800010a7983 */ /* 0x000ea40000300a00 */
[C---:B--2---:R-:W-:Y:S01]  /*5fbe0*/  HMMA.16816.F32 R8, R4.reuse, R10, R12 ;  /* 0x0000000a0408723c */ /* 0x044fe2000000180c */
[----:B------:R-:W4:Y:S11]  /*5fbf0*/  LDL.LU.64 R14, [R1+0x28a0] ;  /* 0x0028a000010e7983 */ /* 0x000f360000300a00 */
[----:B------:R-:W-:Y:S11]  /*5fc00*/  @!UPT UIADD3 URZ, URZ, URZ, URZ ;  /* 0x0000003f3f3ff290 */ /* 0x000ff6000fffe03f */
[----:B------:R-:W-:Y:S01]  /*5fc10*/  STL.64 [R1+0x110], R8 ;  /* 0x0001100801007387 */ /* 0x000fe20000100a00 */
[----:B------:R0:W-:Y:S03]  /*5fc20*/  STL.64 [R1+0x118], R10 ;  /* 0x0001180a01007387 */ /* 0x0001e60000100a00 */
[----:B0-----:R-:W2:Y:S01]  /*5fc30*/  LDL.LU.64 R10, [R1+0x2898] ;  /* 0x00289800010a7983 */ /* 0x001ea20000300a00 */
[----:B------:R-:W2:Y:S02]  /*5fc40*/  LDL.LU.64 R8, [R1+0x2890] ;  /* 0x0028900001087983 */ /* 0x000ea40000300a00 */
[----:B------:R0:W-:Y:S01]  /*5fc50*/  STL.64 [R1+0x2830], R26 ;  /* 0x0028301a01007387 */ /* 0x0001e20000100a00 */
[C---:B----4-:R-:W-:Y:S08]  /*5fc60*/  HMMA.16816.F32 R16, R4.reuse, R14, R16 ;  /* 0x0000000e0410723c */ /* 0x050ff00000001810 */
[C---:B--2---:R-:W-:Y:S01]  /*5fc70*/  HMMA.16816.F32 R8, R4.reuse, R26, R8 ;  /* 0x0000001a0408723c */ /* 0x044fe20000001808 */
[----:B0-----:R-:W2:Y:S11]  /*5fc80*/  LDL R27, [R1+0x1560] ;  /* 0x00156000011b7983 */ /* 0x001eb60000100800 */
[----:B------:R-:W-:Y:S11]  /*5fc90*/  @!UPT UIADD3 URZ, URZ, URZ, URZ ;  /* 0x0000003f3f3ff290 */ /* 0x000ff6000fffe03f */
[----:B------:R-:W-:Y:S01]  /*5fca0*/  STL.64 [R1+0x100], R8 ;  /* 0x0001000801007387 */ /* 0x000fe20000100a00 */
[----:B------:R-:W-:Y:S02]  /*5fcb0*/  STL.64 [R1+0x108], R10 ;  /* 0x0001080a01007387 */ /* 0x000fe40000100a00 */
[----:B------:R-:W-:Y:S02]  /*5fcc0*/  STL.64 [R1+0x1d0], R16 ;  /* 0x0001d01001007387 */ /* 0x000fe40000100a00 */
[----:B------:R0:W-:Y:S02]  /*5fcd0*/  STL.64 [R1+0x1d8], R18 ;  /* 0x0001d81201007387 */ /* 0x0001e40000100a00 */
[----:B0-----:R-:W3:Y:S01]  /*5fce0*/  LDL.LU.64 R18, [R1+0x2888] ;  /* 0x0028880001127983 */ /* 0x001ee20000300a00 */
[----:B------:R-:W-:Y:S01]  /*5fcf0*/  MOV R28, R14 ;  /* 0x0000000e001c7202 */ /* 0x000fe20000000f00 */
[----:B------:R-:W-:Y:S02]  /*5fd00*/  IMAD.MOV.U32 R3, RZ, RZ, R15 ;  /* 0x000000ffff037224 */ /* 0x000fe400078e000f */
[----:B--2---:R-:W0:Y:S04]  /*5fd10*/  LDSM.16.M88.4 R12, [R27+0x24080] ;  /* 0x024080001b0c783b */ /* 0x004e280000000200 */
[----:B------:R-:W-:Y:S01]  /*5fd20*/  LDSM.16.M88.4 R8, [R27+0x23080] ;  /* 0x023080001b08783b */ /* 0x000fe20000000200 */
[----:B---3--:R-:W-:Y:S03]  /*5fd30*/  HMMA.16816.F32 R16, R4, R18, R20 ;  /* 0x000000120410723c */ /* 0x008fe60000001814 */
        /* <DEDUP_REMOVED lines=8> */
[----:B------:R-:W-:Y:S02]  /*5fdc0*/  STL.64 [R1+0x4d8], R18 ;  /* 0x0004d81201007387 */ /* 0x000fe40000100a00 */
[----:B------:R-:W0:Y:S04]  /*5fdd0*/  LDSM.16.M88.4 R16, [R27+0x25080] ;  /* 0x025080001b10783b */ /* 0x000e280000000200 */
[----:B0-----:R-:W-:Y:S01]  /*5fde0*/  STL.64 [R1+0x2760], R18 ;  /* 0x0027601201007387 */ /* 0x001fe20000100a00 */
[----:B------:R0:W-:Y:S03]  /*5fdf0*/  STL.64 [R1+0x2758], R16 ;  /* 0x0027581001007387 */ /* 0x0001e60000100a00 */
[----:B0-----:R-:W4:Y:S01]  /*5fe00*/  LDL.LU R16, [R1+0x3f0] ;  /* 0x0003f00001107983 */ /* 0x001f220000300800 */
[----:B------:R-:W4:Y:S02]  /*5fe10*/  LDL.LU R17, [R1+0x3f4] ;  /* 0x0003f40001117983 */ /* 0x000f240000300800 */
[----:B------:R-:W4:Y:S02]  /*5fe20*/  LDL.LU R18, [R1+0x3f8] ;  /* 0x0003f80001127983 */ /* 0x000f240000300800 */
[----:B------:R-:W4:Y:S01]  /*5fe30*/  LDL.LU R19, [R1+0x3fc] ;  /* 0x0003fc0001137983 */ /* 0x000f220000300800 */
[----:B---3--:R-:W-:-:S02]  /*5fe40*/  MOV R25, R22 ;  /* 0x0000001600197202 */ /* 0x008fc40000000f00 */
[----:B------:R-:W-:Y:S01]  /*5fe50*/  MOV R24, R23 ;  /* 0x0000001700187202 */ /* 0x000fe20000000f00 */
[C---:B----4-:R-:W-:Y:S01]  /*5fe60*/  HMMA.16816.F32 R16, R4.reuse, R22, R16 ;  /* 0x000000160410723c */ /* 0x050fe20000001810 */
[----:B------:R-:W0:Y:S11]  /*5fe70*/  LDSM.16.M88.4 R20, [R27+0x26080] ;  /* 0x026080001b14783b */ /* 0x000e360000000200 */
[----:B------:R-:W-:Y:S11]  /*5fe80*/  @!UPT UIADD3 URZ, URZ, URZ, URZ ;  /* 0x0000003f3f3ff290 */ /* 0x000ff6000fffe03f */
[----:B------:R-:W-:Y:S01]  /*5fe90*/  STL.64 [R1+0x4c0], R16 ;  /* 0x0004c01001007387 */ /* 0x000fe20000100a00 */
[----:B------:R-:W-:Y:S03]  /*5fea0*/  STL.64 [R1+0x4c8], R18 ;  /* 0x0004c81201007387 */ /* 0x000fe60000100a00 */
[----:B0-----:R0:W-:Y:S01]  /*5feb0*/  STL.64 [R1+0x26e0], R22 ;  /* 0x0026e01601007387 */ /* 0x0011e20000100a00 */
[----:B------:R-:W-:Y:S03]  /*5fec0*/  STL.64 [R1+0x26d8], R20 ;  /* 0x0026d81401007387 */ /* 0x000fe60000100a00 */
[----:B0-----:R-:W2:Y:S02]  /*5fed0*/  LDL.LU.64 R22, [R1+0x88] ;  /* 0x0000880001167983 */ /* 0x001ea40000300a00 */
[----:B--2---:R-:W-:Y:S02]  /*5fee0*/  HMMA.16816.F32 R12, R4, R22, R12 ;  /* 0x00000016040c723c */ /* 0x004fe4000000180c */
[----:B------:R-:W-:Y:S04]  /*5fef0*/  STL.64 [R1+0x27e0], R22 ;  /* 0x0027e01601007387 */ /* 0x000fe80000100a00 */
[----:B------:R-:W0:Y:S11]  /*5ff00*/  LDSM.16.M88.4 R4, [R27+0x27080] ;  /* 0x027080001b04783b */ /* 0x000e360000000200 */
[----:B------:R-:W-:Y:S06]  /*5ff10*/  @!UPT UIADD3 URZ, URZ, URZ, URZ ;  /* 0x0000003f3f3ff290 */ /* 0x000fec000fffe03f */
        /* <DEDUP_REMOVED lines=8> */
[----:B-1----:R-:W2:Y:S01]  /*5ffa0*/  LDL.LU R16, [R1+0x390] ;  /* 0x0003900001107983 */ /* 0x002ea20000300800 */
        /* <DEDUP_REMOVED lines=9> */
[----:B--2---:R-:W-:Y:S01]  /*60040*/  STL.64 [R1+0x27f0], R14 ;  /* 0x0027f00e01007387 */ /* 0x004fe20000100a00 */
[----:B----4-:R1:W-:Y:S03]  /*60050*/  STL.64 [R1+0x27e8], R12 ;  /* 0x0027e80c01007387 */ /* 0x0103e60000100a00 */
[----:B------:R-:W-:Y:S01]  /*60060*/  STL.64 [R1+0x27f8], R22 ;  /* 0x0027f81601007387 */ /* 0x000fe20000100a00 */
[----:B-1----:R-:W2:Y:S01]  /*60070*/  LDL.LU R12, [R1+0x400] ;  /* 0x00040000010c7983 */ /* 0x002ea20000300800 */
[----:B------:R-:W2:Y:S02]  /*60080*/  LDL.LU R13, [R1+0x404] ;  /* 0x00040400010d7983 */ /* 0x000ea40000300800 */
[----:B------:R-:W4:Y:S02]  /*60090*/  LDL.LU R14, [R1+0x408] ;  /* 0x00040800010e7983 */ /* 0x000f240000300800 */
[----:B------:R-:W4:Y:S01]  /*600a0*/  LDL.LU R15, [R1+0x40c] ;  /* 0x00040c00010f7983 */ /* 0x000f220000300800 */
[----:B------:R-:W2:Y:S01]  /*600b0*/  LDL.LU R24, [R1+0x440] ;  /* 0x0004400001187983 */ /* 0x000ea20000300800 */
[----:B------:R-:W2:Y:S02]  /*600c0*/  LDL.LU R25, [R1+0x444] ;  /* 0x0004440001197983 */ /* 0x000ea40000300800 */
[----:B------:R-:W2:Y:S02]  /*600d0*/  LDL.LU R26, [R1+0x448] ;  /* 0x00044800011a7983 */ /* 0x000ea40000300800 */
[----:B------:R-:W2:Y:S02]  /*600e0*/  LDL.LU R27, [R1+0x44c] ;  /* 0x00044c00011b7983 */ /* 0x000ea40000300800 */
[----:B--2---:R1:W-:Y:S01]  /*600f0*/  STL.64 [R1+0x2840], R26 ;  /* 0x0028401a01007387 */ /* 0x0043e20000100a00 */
[----:B------:R-:W-:Y:S03]  /*60100*/  STL.64 [R1+0x2838], R24 ;  /* 0x0028381801007387 */ /* 0x000fe60000100a00 */
[----:B-1----:R-:W2:Y:S01]  /*60110*/  LDL R26, [R1+0x48] ;  /* 0x00004800011a7983 */ /* 0x002ea20000100800 */
[----:B------:R-:W-:-:S02]  /*60120*/  MOV R27, R29 ;  /* 0x0000001d001b7202 */ /* 0x000fc40000000f00 */
[----:B------:R-:W3:Y:S03]  /*60130*/  LDL.LU R29, [R1+0x2878] ;  /* 0x00287800011d7983 */ /* 0x000ee60000300800 */
[----:B--2---:R-:W-:Y:S01]  /*60140*/  STL.64 [R1+0x2858], R26 ;  /* 0x0028581a01007387 */ /* 0x004fe20000100a00 */
[----:B----4-:R-:W-:Y:S02]  /*60150*/  STL.64 [R1+0x2808], R14 ;  /* 0x0028080e01007387 */ /* 0x010fe40000100a00 */
[----:B------:R1:W-:Y:S02]  /*60160*/  STL.64 [R1+0x2800], R12 ;  /* 0x0028000c01007387 */ /* 0x0003e40000100a00 */
[----:B-1----:R-:W2:Y:S01]  /*60170*/  LDL.LU R12, [R1+0x410] ;  /* 0x00041000010c7983 */ /* 0x002ea20000300800 */
[----:B------:R-:W2:Y:S02]  /*60180*/  LDL.LU R13, [R1+0x414] ;  /* 0x00041400010d7983 */ /* 0x000ea40000300800 */
[----:B------:R-:W4:Y:S02]  /*60190*/  LDL.LU R14, [R1+0x418] ;  /* 0x00041800010e7983 */ /* 0x000f240000300800 */
[----:B------:R-:W4:Y:S02]  /*601a0*/  LDL.LU R15, [R1+0x41c] ;  /* 0x00041c00010f7983 */ /* 0x000f240000300800 */
[----:B------:R-:W-:Y:S01]  /*601b0*/  IMAD.MOV.U32 R26, RZ, RZ, R2 ;  /* 0x000000ffff1a7224 */ /* 0x000fe200078e0002 */
[----:B------:R-:W-:Y:S01]  /*601c0*/  MOV R27, R0 ;  /* 0x00000000001b7202 */ /* 0x000fe20000000f00 */
[----:B------:R-:W3:Y:S01]  /*601d0*/  LDL.LU R2, [R1+0x2874] ;  /* 0x0028740001027983 */ /* 0x000ee20000300800 */
[----:B------:R-:W3:Y:S03]  /*601e0*/  LDL.LU R0, [R1+0x2870] ;  /* 0x0028700001007983 */ /* 0x000ee60000300800 */
[----:B----4-:R-:W-:Y:S01]  /*601f0*/  STL.64 [R1+0x2818], R14 ;  /* 0x0028180e01007387 */ /* 0x010fe20000100a00 */
[----:B--2---:R1:W-:Y:S03]  /*60200*/  STL.64 [R1+0x2810], R12 ;  /* 0x0028100c01007387 */ /* 0x0043e60000100a00 */
        /* <DEDUP_REMOVED lines=22> */
[----:B------:R-:W4:Y:S01]  /*60370*/  LDL.LU.64 R22, [R1+0x8] ;  /* 0x0000080001167983 */ /* 0x000f220000300a00 */
[----:B---3--:R1:W-:Y:S02]  /*60380*/  STL.64 [R1+0x27a0], R18 ;  /* 0x0027a01201007387 */ /* 0x0083e40000100a00 */
[----:B------:R-:W-:Y:S01]  /*60390*/  STL.64 [R1+0x2798], R16 ;  /* 0x0027981001007387 */ /* 0x000fe20000100a00 */
[----:B-1----:R-:W3:Y:S01]  /*603a0*/  LDL.64 R18, [R1+0x28] ;  /* 0x0000280001127983 */ /* 0x002ee20000100a00 */
[----:B0-----:R-:W-:Y:S02]  /*603b0*/  STL.64 [R1+0x2660], R6 ;  /* 0x0026600601007387 */ /* 0x001fe40000100a00 */
[----:B------:R0:W-:Y:S02]  /*603c0*/  STL.64 [R1+0x2658], R4 ;  /* 0x0026580401007387 */ /* 0x0001e40000100a00 */
[----:B0-----:R-:W3:Y:S01]  /*603d0*/  LDL.LU R4, [R1+0x240] ;  /* 0x0002400001047983 */ /* 0x001ee20000300800 */
[----:B------:R-:W3:Y:S02]  /*603e0*/  LDL.LU R5, [R1+0x244] ;  /* 0x0002440001057983 */ /* 0x000ee40000300800 */
[----:B------:R-:W3:Y:S02]  /*603f0*/  LDL.LU R6, [R1+0x248] ;  /* 0x0002480001067983 */ /* 0x000ee40000300800 */
[----:B------:R-:W3:Y:S01]  /*60400*/  LDL.LU R7, [R1+0x24c] ;  /* 0x00024c0001077983 */ /* 0x000ee20000300800 */
[C---:B--2---:R-:W-:Y:S01]  /*60410*/  HMMA.16816.F32 R24, R8.reuse, R26, R12 ;  /* 0x0000001a0818723c */ /* 0x044fe2000000180c */
[----:B---3--:R-:W-:Y:S01]  /*60420*/  STL.64 [R1+0x26f8], R6 ;  /* 0x0026f80601007387 */ /* 0x008fe20000100a00 */
[----:B------:R-:W-:Y:S02]  /*60430*/  STL.64 [R1+0x26f0], R4 ;  /* 0x0026f00401007387 */ /* 0x000fe40000100a00 */
[----:B------:R-:W2:Y:S02]  /*60440*/  LDL.LU.64 R14, [R1+0x2868] ;  /* 0x00286800010e7983 */ /* 0x000ea40000300a00 */
[----:B------:R-:W2:Y:S11]  /*60450*/  LDL.LU.64 R12, [R1+0x2860] ;  /* 0x00286000010c7983 */ /* 0x000eb60000300a00 */
[----:B------:R-:W-:Y:S06]  /*60460*/  @!UPT UIADD3 URZ, URZ, URZ, URZ ;  /* 0x0000003f3f3ff290 */ /* 0x000fec000fffe03f */
        /* <DEDUP_REMOVED lines=17> */
[----:B------:R0:W-:Y:S03]  /*60580*/  STL.64 [R1+0x27a8], R18 ;  /* 0x0027a81201007387 */ /* 0x0001e60000100a00 */
[----:B0-----:R-:W3:Y:S01]  /*60590*/  LDL.64 R18, [R1+0x48] ;  /* 0x0000480001127983 */ /* 0x001ee20000100a00 */
[----:B--2---:R-:W-:Y:S03]  /*605a0*/  HMMA.16816.F32 R12, R8, R26, R12 ;  /* 0x0000001a080c723c */ /* 0x004fe6000000180c */
[----:B---3--:R0:W-:Y:S04]  /*605b0*/  STL.64 [R1+0x27b8], R18 ;  /* 0x0027b81201007387 */ /* 0x0081e80000100a00 */
[----:B0-----:R-:W2:Y:S11]  /*605c0*/  LDL.64 R18, [R1+0x58] ;  /* 0x0000580001127983 */ /* 0x001eb60000100a00 */
[----:B------:R-:W-:Y:S05]  /*605d0*/  @!UPT UIADD3 URZ, URZ, URZ, URZ ;  /* 0x0000003f3f3ff290 */ /* 0x000fea000fffe03f */
[----:B------:R-:W-:Y:S02]  /*605e0*/  STL.64 [R1+0x430], R12 ;  /* 0x0004300c01007387 */ /* 0x000fe40000100a00 */
[----:B------:R0:W-:Y:S02]  /*605f0*/  STL.64 [R1+0x438], R14 ;  /* 0x0004380e01007387 */ /* 0x0001e40000100a00 */
[----:B0-----:R-:W3:Y:S01]  /*60600*/  LDL.LU.64 R14, [R1+0x2828] ;  /* 0x00282800010e7983 */ /* 0x001ee20000300a00 */
[----:B------:R-:W3:Y:S02]  /*60610*/  LDL.LU.64 R12, [R1+0x2820] ;  /* 0x00282000010c7983 */ /* 0x000ee40000300a00 */
[----:B------:R0:W-:Y:S02]  /*60620*/  STL.64 [R1+0x27b0], R26 ;  /* 0x0027b01a01007387 */ /* 0x0001e40000100a00 */
[----:B------:R-:W2:Y:S01]  /*60630*/  LDL.LU R24, [R1+0x3b0] ;  /* 0x0003b00001187983 */ /* 0x000ea20000300800 */
[----:B------:R-:W2:Y:S04]  /*60640*/  LDL.LU R25, [R1+0x3b4] ;  /* 0x0003b40001197983 */ /* 0x000ea80000300800 */
[----:B0-----:R-:W2:Y:S01]  /*60650*/  LDL.LU R26, [R1+0x3b8] ;  /* 0x0003b800011a7983 */ /* 0x001ea20000300800 */
[----:B------:R-:W2:Y:S01]  /*60660*/  LDL.LU R27, [R1+0x3bc] ;  /* 0x0003bc00011b7983 */ /* 0x000ea20000300800 */
[----:B------:R-:W-:Y:S01]  /*60670*/  MOV R6, R28 ;  /* 0x0000001c00067202 */ /* 0x000fe20000000f00 */
[----:B------:R-:W-:-:S07]  /*60680*/  IMAD.MOV.U32 R7, RZ, RZ, R3 ;  /* 0x000000ffff077224 */ /* 0x000fce00078e0003 */
        /* <DEDUP_REMOVED lines=11> */
[----:B------:R-:W3:Y:S01]  /*60740*/  LDL.LU.64 R12, [R1+0x2810] ;  /* 0x00281000010c7983 */ /* 0x000ee20000300a00 */
[----:B----4-:R-:W-:Y:S02]  /*60750*/  MOV R4, R22 ;  /* 0x0000001600047202 */ /* 0x010fe40000000f00 */
[----:B------:R-:W-:Y:S01]  /*60760*/  MOV R3, R23 ;  /* 0x0000001700037202 */ /* 0x000fe20000000f00 */
        /* <DEDUP_REMOVED lines=25> */
[----:B------:R-:W3:Y:S01]  /*60900*/  LDL.LU R23, [R1+0x3ac] ;  /* 0x0003ac0001177983 */ /* 0x000ee20000300800 */
[----:B-1----:R-:W-:Y:S01]  /*60910*/  IMAD.MOV.U32 R10, RZ, RZ, R4 ;  /* 0x000000ffff0a7224 */ /* 0x002fe200078e0004 */
[----:B------:R-:W-:Y:S02]  /*60920*/  MOV R11, R3 ;  /* 0x00000003000b7202 */ /* 0x000fe40000000f00 */
        /* <DEDUP_REMOVED lines=17> */
[----:B------:R-:W3:Y:S02]  /*60a40*/  LDL.LU.64 R18, [R1+0x27a8] ;  /* 0x0027a80001127983 */ /* 0x000ee40000300a00 */
[C---:B---3--:R-:W-:Y:S01]  /*60a50*/  HMMA.16816.F32 R20, R12.reuse, R18, R20 ;  /* 0x000000120c14723c */ /* 0x048fe20000001814 */
[----:B------:R-:W-:Y:S11]  /*60a60*/  MOV R9, R19 ;  /* 0x0000001300097202 */ /* 0x000ff60000000f00 */
[----:B------:R-:W-:Y:S11]  /*60a70*/  @!UPT UIADD3 URZ, URZ, URZ, URZ ;  /* 0x0000003f3f3ff290 */ /* 0x000ff6000fffe03f */
[----:B------:R0:W-:Y:S01]  /*60a80*/  STL.64 [R1+0x3a0], R20 ;  /* 0x0003a01401007387 */ /* 0x0001e20000100a00 */
[----:B------:R-:W-:Y:S02]  /*60a90*/  STL.64 [R1+0x3a8], R22 ;  /* 0x0003a81601007387 */ /* 0x000fe40000100a00 */
[----:B0-----:R-:W-:Y:S02]  /*60aa0*/  IMAD.MOV.U32 R20, RZ, RZ, R18 ;  /* 0x000000ffff147224 */ /* 0x001fe400078e0012 */
[----:B------:R-:W2:Y:S01]  /*60ab0*/  LDL.LU.64 R18, [R1+0x27a0] ;  /* 0x0027a00001127983 */ /* 0x000ea20000300a00 */
        /* <DEDUP_REMOVED lines=11> */
[----:B------:R0:W-:Y:S02]  /*60b70*/  STL.64 [R1+0x2728], R26 ;  /* 0x0027281a01007387 */ /* 0x0001e40000100a00 */
[----:B0-----:R-:W-:Y:S02]  /*60b80*/  MOV R26, R8 ;  /* 0x00000008001a7202 */ /* 0x001fe40000000f00 */
[----:B------:R-:W-:-:S05]  /*60b90*/  MOV R27, R5 ;  /* 0x00000005001b7202 */ /* 0x000fca0000000f00 */
[----:B------:R0:W-:Y:S02]  /*60ba0*/  STL.64 [R1+0x2740], R26 ;  /* 0x0027401a01007387 */ /* 0x0001e40000100a00 */
[----:B0-----:R-:W-:Y:S01]  /*60bb0*/  IMAD.MOV.U32 R26, RZ, RZ, R4 ;  /* 0x000000ffff1a7224 */ /* 0x001fe200078e0004 */
[----:B------:R-:W-:-:S05]  /*60bc0*/  MOV R27, R3 ;  /* 0x00000003001b7202 */ /* 0x000fca0000000f00 */
        /* <DEDUP_REMOVED lines=14> */
[----:B------:R-:W2:Y:S02]  /*60cb0*/  LDL.LU R22, [R1+0x378] ;  /* 0x0003780001167983 */ /* 0x000ea40000300800 */
[----:B------:R-:W2:Y:S01]  /*60cc0*/  LDL.LU R23, [R1+0x37c] ;  /* 0x00037c0001177983 */ /* 0x000ea20000300800 */
[----:B------:R-:W3:Y:S01]  /*60cd0*/  LDL.LU.64 R26, [R1+0x78] ;  /* 0x00007800011a7983 */ /* 0x000ee20000300a00 */
[----:B------:R-:W4:Y:S02]  /*60ce0*/  LDL.LU R16, [R1+0x2b0] ;  /* 0x0002b00001107983 */ /* 0x000f240000300800 */
[----:B------:R-:W4:Y:S02]  /*60cf0*/  LDL.LU R17, [R1+0x2b4] ;  /* 0x0002b40001117983 */ /* 0x000f240000300800 */
[----:B------:R-:W4:Y:S01]  /*60d00*/  LDL.LU R18, [R1+0x2b8] ;  /* 0x0002b80001127983 */ /* 0x000f220000300800 */
[----:B------:R-:W4:Y:S01]  /*60d10*/  LDL.LU R19, [R1+0x2bc] ;  /* 0x0002bc0001137983 */ /* 0x000f220000300800 */
        /* <DEDUP_REMOVED lines=26> */
[----:B0-----:R-:W3:Y:S01]  /*60ec0*/  LDL.LU.64 R22, [R1+0x2780] ;  /* 0x0027800001167983 */ /* 0x001ee20000300a00 */
[----:B------:R-:W3:Y:S02]  /*60ed0*/  LDL.LU.64 R20, [R1+0x2778] ;  /* 0x0027780001147983 */ /* 0x000ee40000300a00 */
[----:B------:R0:W-:Y:S02]  /*60ee0*/  STL.64 [R1+0x2700], R10 ;  /* 0x0027000a01007387 */ /* 0x0001e40000100a00 */
[----:B------:R-:W2:Y:S01]  /*60ef0*/  LDL.LU R8, [R1+0x260] ;  /* 0x0002600001087983 */ /* 0x000ea20000300800 */
[----:B------:R-:W2:Y:S04]  /*60f00*/  LDL.LU R9, [R1+0x264] ;  /* 0x0002640001097983 */ /* 0x000ea80000300800 */
[----:B0-----:R-:W2:Y:S01]  /*60f10*/  LDL.LU R10, [R1+0x268] ;  /* 0x00026800010a7983 */ /* 0x001ea20000300800 */
[----:B------:R-:W2:Y:S01]  /*60f20*/  LDL.LU R11, [R1+0x26c] ;  /* 0x00026c00010b7983 */ /* 0x000ea20000300800 */
[C---:B---3--:R-:W-:Y:S11]  /*60f30*/  HMMA.16816.F32 R20, R12.reuse, R26, R20 ;  /* 0x0000001a0c14723c */ /* 0x048ff60000001814 */
[----:B------:R-:W-:Y:S11]  /*60f40*/  @!UPT UIADD3 URZ, URZ, URZ, URZ ;  /* 0x0000003f3f3ff290 */ /* 0x000ff6000fffe03f */
[----:B------:R-:W-:Y:S01]  /*60f50*/  @!UPT UIADD3 URZ, URZ, URZ, URZ ;  /* 0x0000003f3f3ff290 */ /* 0x000fe2000fffe03f */
[----:B------:R-:W-:Y:S01]  /*60f60*/  STL.64 [R1+0x2c0], R20 ;  /* 0x0002c01401007387 */ /* 0x000fe20000100a00 */
[----:B------:R0:W-:Y:S03]  /*60f70*/  STL.64 [R1+0x2c8], R22 ;  /* 0x0002c81601007387 */ /* 0x0001e60000100a00 */
[----:B0-----:R-:W4:Y:S01]  /*60f80*/  LDL.LU.64 R22, [R1+0x2770] ;  /* 0x0027700001167983 */ /* 0x001f220000300a00 */
[----:B------:R-:W-:Y:S01]  /*60f90*/  MOV R20, R26 ;  /* 0x0000001a00147202 */ /* 0x000fe20000000f00 */
[----:B------:R-:W-:Y:S02]  /*60fa0*/  IMAD.MOV.U32 R3, RZ, RZ, R27 ;  /* 0x000000ffff037224 */ /* 0x000fe400078e001b */
[----:B------:R-:W2:Y:S01]  /*60fb0*/  LDL.LU.64 R26, [R1+0x2768] ;  /* 0x00276800011a7983 */ /* 0x000ea20000300a00 */
[----:B----4-:R-:W-:Y:S03]  /*60fc0*/  HMMA.16816.F32 R12, R12, R22, R16 ;  /* 0x000000160c0c723c */ /* 0x010fe60000001810 */
[----:B------:R-:W2:Y:S01]  /*60fd0*/  LDL.LU.64 R18, [R1+0x2760] ;  /* 0x0027600001127983 */ /* 0x000ea20000300a00 */
[----:B------:R-:W2:Y:S11]  /*60fe0*/  LDL.LU.64 R16, [R1+0x2758] ;  /* 0x0027580001107983 */ /* 0x000eb60000300a00 */
[----:B------:R-:W-:Y:S08]  /*60ff0*/  @!UPT UIADD3 URZ, URZ, URZ, URZ ;  /* 0x0000003f3f3ff290 */ /* 0x000ff0000fffe03f */
[----:B------:R-:W-:Y:S01]  /*61000*/  STL.64 [R1+0x1b0], R12 ;  /* 0x0001b00c01007387 */ /* 0x000fe20000100a00 */
[----:B------:R-:W-:Y:S01]  /*61010*/  STL.64 [R1+0x1b8], R14 ;  /* 0x0001b80e01007387 */ /* 0x000fe20000100a00 */
        /* <DEDUP_REMOVED lines=31> */
[----:B--2---:R-:W-:Y:S03]  /*61210*/  HMMA.16816.F32 R4, R16, R6, R8 ;  /* 0x000000061004723c */ /* 0x004fe60000001808 */
[----:B------:R-:W3:Y:S11]  /*61220*/  LDL.LU.64 R10, [R1+0x2700] ;  /* 0x00270000010a7983 */ /* 0x000ef60000300a00 */
[----:B------:R-:W-:Y:S09]  /*61230*/  @!UPT UIADD3 URZ, URZ, URZ, URZ ;  /* 0x0000003f3f3ff290 */ /* 0x000ff2000fffe03f */
[----:B------:R-:W-:Y:S01]  /*61240*/  STL.64 [R1+0x1c0], R4 ;  /* 0x0001c00401007387 */ /* 0x000fe20000100a00 */
[----:B------:R0:W-:Y:S03]  /*61250*/  STL.64 [R1+0x1c8], R6 ;  /* 0x0001c80601007387 */ /* 0x0001e60000100a00 */
[----:B0-----:R-:W2:Y:S01]  /*61260*/  LDL.LU.64 R6, [R1+0x26f8] ;  /* 0x0026f80001067983 */ /* 0x001ea20000300a00 */
[----:B------:R-:W2:Y:S02]  /*61270*/  LDL.LU.64 R4, [R1+0x26f0] ;  /* 0x0026f00001047983 */ /* 0x000ea40000300a00 */
[----:B------:R-:W-:Y:S01]  /*61280*/  IMAD.MOV.U32 R27, RZ, RZ, R0 ;  /* 0x000000ffff1b7224 */ /* 0x000fe200078e0000 */
[----:B------:R-:W-:Y:S02]  /*61290*/  MOV R14, R20 ;  /* 0x00000014000e7202 */ /* 0x000fe40000000f00 */
[----:B------:R-:W-:-:S04]  /*612a0*/  MOV R15, R3 ;  /* 0x00000003000f7202 */ /* 0x000fc80000000f00 */
[C---:B---3--:R-:W-:Y:S01]  /*612b0*/  HMMA.16816.F32 R24, R16.reuse, R10, R24 ;  /* 0x0000000a1018723c */ /* 0x048fe20000001818 */
[----:B------:R-:W-:Y:S07]  /*612c0*/  STL.64 [R1+0x2680], R10 ;  /* 0x0026800a01007387 */ /* 0x000fee0000100a00 */
[----:B--2---:R-:W-:Y:S11]  /*612d0*/  HMMA.16816.F32 R4, R16, R14, R4 ;  /* 0x0000000e1004723c */ /* 0x004ff60000001804 */
[----:B------:R-:W-:Y:S04]  /*612e0*/  @!UPT UIADD3 URZ, URZ, URZ, URZ ;  /* 0x0000003f3f3ff290 */ /* 0x000fe8000fffe03f */
[----:B------:R-:W-:Y:S01]  /*612f0*/  STL.64 [R1+0x260], R24 ;  /* 0x0002601801007387 */ /* 0x000fe20000100a00 */
[----:B------:R0:W-:Y:S07]  /*61300*/  STL.64 [R1+0x268], R26 ;  /* 0x0002681a01007387 */ /* 0x0001ee0000100a00 */
[----:B------:R-:W-:Y:S01]  /*61310*/  STL.64 [R1+0x4b0], R4 ;  /* 0x0004b00401007387 */ /* 0x000fe20000100a00 */
[----:B------:R-:W-:Y:S02]  /*61320*/  STL [R1+0x4b8], R6 ;  /* 0x0004b80601007387 */ /* 0x000fe40000100800 */
[----:B0-----:R-:W2:Y:S02]  /*61330*/  LDL.LU.64 R26, [R1+0x28] ;  /* 0x00002800011a7983 */ /* 0x001ea40000300a00 */
[----:B--2---:R0:W-:Y:S01]  /*61340*/  STL.64 [R1+0x26b0], R26 ;  /* 0x0026b01a01007387 */ /* 0x0041e20000100a00 */
[----:B------:R-:W2:Y:S02]  /*61350*/  LDL.LU R8, [R1+0x140] ;  /* 0x0001400001087983 */ /* 0x000ea40000300800 */
[----:B------:R-:W2:Y:S02]  /*61360*/  LDL.LU R9, [R1+0x144] ;  /* 0x0001440001097983 */ /* 0x000ea40000300800 */
[----:B------:R-:W3:Y:S01]  /*61370*/  LDL.LU R10, [R1+0x148] ;  /* 0x00014800010a7983 */ /* 0x000ee20000300800 */
[----:B------:R-:W3:Y:S04]  /*61380*/  LDL.LU R11, [R1+0x14c] ;  /* 0x00014c00010b7983 */ /* 0x000ee80000300800 */
[----:B0-----:R-:W4:Y:S01]  /*61390*/  LDL.LU.64 R26, [R1+0x58] ;  /* 0x00005800011a7983 */ /* 0x001f220000300a00 */
[----:B------:R-:W-:-:S03]  /*613a0*/  MOV R0, R7 ;  /* 0x0000000700007202 */ /* 0x000fc60000000f00 */
[----:B----4-:R0:W-:Y:S01]  /*613b0*/  STL.64 [R1+0x26e8], R26 ;  /* 0x0026e81a01007387 */ /* 0x0101e20000100a00 */
[----:B------:R-:W4:Y:S02]  /*613c0*/  LDL.LU R4, [R1+0x170] ;  /* 0x0001700001047983 */ /* 0x000f240000300800 */
[----:B------:R-:W4:Y:S02]  /*613d0*/  LDL.LU R5, [R1+0x174] ;  /* 0x0001740001057983 */ /* 0x000f240000300800 */
[----:B------:R-:W2:Y:S01]  /*613e0*/  LDL.LU R6, [R1+0x178] ;  /* 0x0001780001067983 */ /* 0x000ea20000300800 */
[----:B------:R-:W2:Y:S01]  /*613f0*/  LDL.LU R7, [R1+0x17c] ;  /* 0x00017c0001077983 */ /* 0x000ea20000300800 */
[----:B------:R-:W3:Y:S02]  /*61400*/  LDL.LU R24, [R1+0x190] ;  /* 0x0001900001187983 */ /* 0x000ee40000300800 */
[----:B------:R-:W3:Y:S01]  /*61410*/  LDL.LU R25, [R1+0x194] ;  /* 0x0001940001197983 */ /* 0x000ee20000300800 */
[----:B0-----:R-:W3:Y:S01]  /*61420*/  LDL.LU R26, [R1+0x198] ;  /* 0x00019800011a7983 */ /* 0x001ee20000300800 */
[----:B------:R-:W3:Y:S03]  /*61430*/  LDL.LU R27, [R1+0x19c] ;  /* 0x00019c00011b7983 */ /* 0x000ee60000300800 */
[----:B--2---:R-:W-:Y:S01]  /*61440*/  STL.64 [R1+0x26d0], R6 ;  /* 0x0026d00601007387 */ /* 0x004fe20000100a00 */
[----:B----4-:R0:W-:Y:S03]  /*61450*/  STL.64 [R1+0x26c8], R4 ;  /* 0x0026c80401007387 */ /* 0x0101e60000100a00 */
        /* <DEDUP_REMOVED lines=16> */
[----:B------:R-:W-:Y:S01]  /*61560*/  HMMA.16816.F32 R16, R16, R22, R24 ;  /* 0x000000161010723c */ /* 0x000fe20000001818 */
[----:B----4-:R0:W-:Y:S01]  /*61570*/  STL.64 [R1+0x26c0], R10 ;  /* 0x0026c00a01007387 */ /* 0x0101e20000100a00 */
[----:B---3--:R-:W-:Y:S03]  /*61580*/  STL.64 [R1+0x26b8], R8 ;  /* 0x0026b80801007387 */ /* 0x008fe60000100a00 */
[----:B0-----:R-:W3:Y:S01]  /*61590*/  LDL.LU.64 R10, [R1+0x48] ;  /* 0x00004800010a7983 */ /* 0x001ee20000300a00 */
[----:B------:R0:W-:Y:S02]  /*615a0*/  STL.64 [R1+0x2668], R14 ;  /* 0x0026680e01007387 */ /* 0x0001e40000100a00 */
[----:B------:R-:W4:Y:S02]  /*615b0*/  LDL.LU R12, [R1+0x130] ;  /* 0x00013000010c7983 */ /* 0x000f240000300800 */
[----:B------:R-:W4:Y:S01]  /*615c0*/  LDL.LU R13, [R1+0x134] ;  /* 0x00013400010d7983 */ /* 0x000f220000300800 */
[----:B0-----:R-:W2:Y:S01]  /*615d0*/  LDL.LU R14, [R1+0x138] ;  /* 0x00013800010e7983 */ /* 0x001ea20000300800 */
[----:B------:R-:W-:Y:S01]  /*615e0*/  MOV R15, R2 ;  /* 0x00000002000f7202 */ /* 0x000fe20000000f00 */
[----:B------:R-:W-:-:S04]  /*615f0*/  IMAD.MOV.U32 R2, RZ, RZ, R22 ;  /* 0x000000ffff027224 */ /* 0x000fc800078e0016 */
[----:B--2---:R0:W-:Y:S01]  /*61600*/  STL.64 [R1+0x2678], R14 ;  /* 0x0026780e01007387 */ /* 0x0041e20000100a00 */
[----:B----4-:R-:W-:Y:S03]  /*61610*/  STL.64 [R1+0x2670], R12 ;  /* 0x0026700c01007387 */ /* 0x010fe60000100a00 */
[----:B0-----:R-:W2:Y:S01]  /*61620*/  LDL.LU.64 R14, [R1+0x38] ;  /* 0x00003800010e7983 */ /* 0x001ea20000300a00 */
[----:B------:R0:W-:Y:S02]  /*61630*/  STL [R1+0x2478], R0 ;  /* 0x0024780001007387 */ /* 0x0001e40000100800 */
[----:B------:R-:W4:Y:S02]  /*61640*/  LDL.LU.64 R26, [R1+0x26e8] ;  /* 0x0026e800011a7983 */ /* 0x000f240000300a00 */
[----:B------:R-:W-:Y:S01]  /*61650*/  STL.64 [R1+0x190], R16 ;  /* 0x0001901001007387 */ /* 0x000fe20000100a00 */
[----:B------:R-:W-:Y:S01]  /*61660*/  STL.64 [R1+0x198], R18 ;  /* 0x0001981201007387 */ /* 0x000fe20000100a00 */
[----:B0-----:R-:W-:-:S03]  /*61670*/  MOV R0, R23 ;  /* 0x0000001700007202 */ /* 0x001fc60000000f00 */
[----:B------:R-:W4:Y:S01]  /*61680*/  LDL.LU.64 R22, [R1+0x26e0] ;  /* 0x0026e00001167983 */ /* 0x000f220000300a00 */
[----:B------:R-:W4:Y:S02]  /*61690*/  LDL.LU.64 R20, [R1+0x26d8] ;  /* 0x0026d80001147983 */ /* 0x000f240000300a00 */
[----:B----4-:R-:W-:Y:S11]  /*616a0*/  HMMA.16816.F32 R4, R20, R26, R4 ;  /* 0x0000001a1404723c */ /* 0x010ff60000001804 */
[----:B------:R-:W-:Y:S11]  /*616b0*/  @!UPT UIADD3 URZ, URZ, URZ, URZ ;  /* 0x0000003f3f3ff290 */ /* 0x000ff6000fffe03f */
[----:B------:R-:W-:Y:S01]  /*616c0*/  @!UPT UIADD3 URZ, URZ, URZ, URZ ;  /* 0x0000003f3f3ff290 */ /* 0x000fe2000fffe03f */
[----:B------:R-:W-:Y:S01]  /*616d0*/  STL.64 [R1+0x540], R4 ;  /* 0x0005400401007387 */ /* 0x000fe20000100a00 */
[----:B------:R0:W-:Y:S03]  /*616e0*/  STL.64 [R1+0x548], R6 ;  /* 0x0005480601007387 */ /* 0x0001e60000100a00 */
[----:B0-----:R-:W3:Y:S01]  /*616f0*/  LDL.LU.64 R6, [R1+0x26d0] ;  /* 0x0026d00001067983 */ /* 0x001ee20000300a00 */
[----:B------:R-:W3:Y:S02]  /*61700*/  LDL.LU.64 R4, [R1+0x26c8] ;  /* 0x0026c80001047983 */ /* 0x000ee40000300a00 */
[----:B------:R-:W-:Y:S01]  /*61710*/  IMAD.MOV.U32 R19, RZ, RZ, R0 ;  /* 0x000000ffff137224 */ /* 0x000fe200078e0000 */
[----:B------:R-:W-:Y:S02]  /*61720*/  MOV R3, R26 ;  /* 0x0000001a00037202 */ /* 0x000fe40000000f00 */
[----:B------:R-:W-:-:S02]  /*61730*/  MOV R0, R27 ;  /* 0x0000001b00007202 */ /* 0x000fc40000000f00 */
[----:B------:R-:W-:Y:S01]  /*61740*/  MOV R18, R2 ;  /* 0x0000000200127202 */ /* 0x000fe20000000f00 */
[C---:B---3--:R-:W-:Y:S07]  /*61750*/  HMMA.16816.F32 R24, R20.reuse, R10, R4 ;  /* 0x0000000a1418723c */ /* 0x048fee0000001804 */
[----:B------:R-:W-:Y:S01]  /*61760*/  IMAD.MOV.U32 R5, RZ, RZ, R10 ;  /* 0x000000ffff057224 */ /* 0x000fe200078e000a */
[----:B------:R-:W-:Y:S02]  /*61770*/  MOV R4, R11 ;  /* 0x0000000b00047202 */ /* 0x000fe40000000f00 */
[----:B------:R-:W3:Y:S01]  /*61780*/  LDL.LU.64 R10, [R1+0x26c0] ;  /* 0x0026c000010a7983 */ /* 0x000ee20000300a00 */
[----:B------:R-:W3:Y:S11]  /*61790*/  LDL.LU.64 R8, [R1+0x26b8] ;  /* 0x0026b80001087983 */ /* 0x000ef60000300a00 */
[----:B------:R-:W-:Y:S01]  /*617a0*/  @!UPT UIADD3 URZ, URZ, URZ, URZ ;  /* 0x0000003f3f3ff290 */ /* 0x000fe2000fffe03f */
[----:B------:R-:W-:Y:S01]  /*617b0*/  STL.64 [R1+0x530], R24 ;  /* 0x0005301801007387 */ /* 0x000fe20000100a00 */
[----:B------:R0:W-:Y:S01]  /*617c0*/  STL [R1+0x538], R26 ;  /* 0x0005381a01007387 */ /* 0x0001e20000100800 */
[----:B------:R-:W-:Y:S02]  /*617d0*/  MOV R2, R27 ;  /* 0x0000001b00027202 */ /* 0x000fe40000000f00 */
[----:B0-----:R-:W3:Y:S03]  /*617e0*/  LDL.LU.64 R26, [R1+0x26b0] ;  /* 0x0026b000011a7983 */ /* 0x001ee60000300a00 */
[----:B------:R-:W-:Y:S01]  /*617f0*/  STL [R1+0x22f0], R2 ;  /* 0x0022f00201007387 */ /* 0x000fe20000100800 */
[C---:B---3--:R-:W-:Y:S01]  /*61800*/  HMMA.16816.F32 R8, R20.reuse, R26, R8 ;  /* 0x0000001a1408723c */ /* 0x048fe20000001808 */
[----:B------:R-:W-:Y:S01]  /*61810*/  IMAD.MOV.U32 R7, RZ, RZ, R26 ;  /* 0x000000ffff077224 */ /* 0x000fe200078e001a */
[----:B------:R-:W-:Y:S11]  /*61820*/  MOV R6, R27 ;  /* 0x0000001b00067202 */ /* 0x000ff60000000f00 */
[----:B------:R-:W-:Y:S10]  /*61830*/  @!UPT UIADD3 URZ, URZ, URZ, URZ ;  /* 0x0000003f3f3ff290 */ /* 0x000ff4000fffe03f */
        /* <DEDUP_REMOVED lines=9> */
[----:B------:R0:W-:Y:S01]  /*618d0*/  STL [R1+0x188], R10 ;  /* 0x0001880a01007387 */ /* 0x0001e20000100800 */
[----:B------:R-:W-:Y:S02]  /*618e0*/  MOV R2, R11 ;  /* 0x0000000b00027202 */ /* 0x000fe40000000f00 */
[----:B0-----:R-:W2:Y:S01]  /*618f0*/  LDL.LU.64 R10, [R1+0x2690] ;  /* 0x00269000010a7983 */ /* 0x001ea20000300a00 */
        /* <DEDUP_REMOVED lines=10> */
[----:B------:R0:W-:Y:S01]  /*619a0*/  STL.64 [R1+0x170], R8 ;  /* 0x0001700801007387 */ /* 0x0001e20000100a00 */
[----:B------:R1:W-:Y:S02]  /*619b0*/  STL.64 [R1+0x178], R10 ;  /* 0x0001780a01007387 */ /* 0x0003e40000100a00 */
[----:B0-----:R-:W-:Y:S01]  /*619c0*/  IMAD.MOV.U32 R9, RZ, RZ, R14 ;  /* 0x000000ffff097224 */ /* 0x001fe200078e000e */
[----:B-1----:R-:W2:Y:S01]  /*619d0*/  LDL.LU.64 R10, [R1+0x2680] ;  /* 0x00268000010a7983 */ /* 0x002ea20000300a00 */
[----:B------:R-:W-:Y:S02]  /*619e0*/  MOV R8, R15 ;  /* 0x0000000f00087202 */ /* 0x000fe40000000f00 */
[----:B------:R-:W2:Y:S02]  /*619f0*/  LDL.LU.64 R14, [R1+0x2678] ;  /* 0x00267800010e7983 */ /* 0x000ea40000300a00 */
[----:B------:R-:W2:Y:S02]  /*61a00*/  LDL.LU.64 R12, [R1+0x2670] ;  /* 0x00267000010c7983 */ /* 0x000ea40000300a00 */
[----:B--2---:R-:W-:Y:S11]  /*61a10*/  HMMA.16816.F32 R12, R20, R10, R12 ;  /* 0x0000000a140c723c */ /* 0x004ff6000000180c */
[----:B------:R-:W-:Y:S11]  /*61a20*/  @!UPT UIADD3 URZ, URZ, URZ, URZ ;  /* 0x0000003f3f3ff290 */ /* 0x000ff6000fffe03f */
[----:B------:R-:W-:Y:S01]  /*61a30*/  @!UPT UIADD3 URZ, URZ, URZ, URZ ;  /* 0x0000003f3f3ff290 */ /* 0x000fe2000fffe03f */
[----:B------:R-:W-:Y:S01]  /*61a40*/  STL.64 [R1+0x160], R12 ;  /* 0x0001600c01007387 */ /* 0x000fe20000100a00 */
[----:B------:R0:W-:Y:S01]  /*61a50*/  STL [R1+0x168], R14 ;  /* 0x0001680e01007387 */ /* 0x0001e20000100800 */
[----:B------:R-:W-:Y:S02]  /*61a60*/  MOV R2, R15 ;  /* 0x0000000f00027202 */ /* 0x000fe40000000f00 */
[----:B0-----:R-:W3:Y:S01]  /*61a70*/  LDL.LU.64 R14, [R1+0x2668] ;  /* 0x00266800010e7983 */ /* 0x001ee20000300a00 */
[----:B------:R0:W-:Y:S02]  /*61a80*/  STL.64 [R1+0x25f0], R10 ;  /* 0x0025f00a01007387 */ /* 0x0001e40000100a00 */
[----:B0-----:R-:W-:Y:S01]  /*61a90*/  IMAD.MOV.U32 R10, RZ, RZ, R9 ;  /* 0x000000ffff0a7224 */ /* 0x001fe200078e0009 */
[----:B------:R-:W-:-:S05]  /*61aa0*/  MOV R11, R8 ;  /* 0x00000008000b7202 */ /* 0x000fca0000000f00 */
[----:B------:R-:W-:Y:S01]  /*61ab0*/  STL.64 [R1+0x2608], R10 ;  /* 0x0026080a01007387 */ /* 0x000fe20000100a00 */
[----:B------:R0:W-:Y:S03]  /*61ac0*/  STL [R1+0x22fc], R2 ;  /* 0x0022fc0201007387 */ /* 0x0001e60000100800 */
[----:B0-----:R-:W2:Y:S01]  /*61ad0*/  LDL R2, [R1+0x155c] ;  /* 0x00155c0001027983 */ /* 0x001ea20000100800 */
[----:B---3--:R-:W-:Y:S07]  /*61ae0*/  HMMA.16816.F32 R8, R20, R14, R24 ;  /* 0x0000000e1408723c */ /* 0x008fee0000001818 */
[----:B------:R-:W-:Y:S01]  /*61af0*/  MOV R26, R7 ;  /* 0x00000007001a7202 */ /* 0x000fe20000000f00 */
[----:B------:R-:W-:Y:S11]  /*61b00*/  IMAD.MOV.U32 R27, RZ, RZ, R6 ;  /* 0x000000ffff1b7224 */ /* 0x000ff600078e0006 */
[----:B------:R-:W-:Y:S04]  /*61b10*/  @!UPT UIADD3 URZ, URZ, URZ, URZ ;  /* 0x0000003f3f3ff290 */ /* 0x000fe8000fffe03f */
[----:B------:R0:W-:Y:S01]  /*61b20*/  STL.64 [R1+0x150], R8 ;  /* 0x0001500801007387 */ /* 0x0001e20000100a00 */
[----:B------:R1:W-:Y:S02]  /*61b30*/  STL.64 [R1+0x158], R10 ;  /* 0x0001580a01007387 */ /* 0x0003e40000100a00 */
[----:B------:R3:W-:Y:S01]  /*61b40*/  STL.64 [R1+0x2628], R26 ;  /* 0x0026281a01007387 */ /* 0x0007e20000100a00 */
[----:B0-----:R-:W4:Y:S01]  /*61b50*/  LDL.LU R8, [R1+0x60] ;  /* 0x0000600001087983 */ /* 0x001f220000300800 */
[----:B------:R-:W4:Y:S02]  /*61b60*/  LDL.LU R9, [R1+0x64] ;  /* 0x0000640001097983 */ /* 0x000f240000300800 */
[----:B-1----:R-:W2:Y:S02]  /*61b70*/  LDL.LU R10, [R1+0x68] ;  /* 0x00006800010a7983 */ /* 0x002ea40000300800 */
[----:B------:R-:W2:Y:S01]  /*61b80*/  LDL.LU R11, [R1+0x6c] ;  /* 0x00006c00010b7983 */ /* 0x000ea20000300800 */
[----:B---3--:R-:W-:-:S02]  /*61b90*/  MOV R26, R5 ;  /* 0x00000005001a7202 */ /* 0x008fc40000000f00 */
[----:B------:R-:W-:Y:S02]  /*61ba0*/  MOV R27, R4 ;  /* 0x00000004001b7202 */ /* 0x000fe40000000f00 */
[----:B------:R-:W3:Y:S01]  /*61bb0*/  LDL.LU R4, [R1+0xc0] ;  /* 0x0000c00001047983 */ /* 0x000ee20000300800 */
[----:B------:R-:W3:Y:S02]  /*61bc0*/  LDL.LU R5, [R1+0xc4] ;  /* 0x0000c40001057983 */ /* 0x000ee40000300800 */
[----:B------:R-:W3:Y:S02]  /*61bd0*/  LDL.LU R6, [R1+0xc8] ;  /* 0x0000c80001067983 */ /* 0x000ee40000300800 */
[----:B------:R-:W3:Y:S01]  /*61be0*/  LDL.LU R7, [R1+0xcc] ;  /* 0x0000cc0001077983 */ /* 0x000ee20000300800 */
[----:B------:R-:W-:Y:S04]  /*61bf0*/  STL.64 [R1+0x2640], R26 ;  /* 0x0026401a01007387 */ /* 0x000fe80000100a00 */
        /* <DEDUP_REMOVED lines=18> */
[----:B------:R0:W-:Y:S01]  /*61d20*/  STL.64 [R1+0x25e8], R14 ;  /* 0x0025e80e01007387 */ /* 0x0001e20000100a00 */
[----:B------:R-:W4:Y:S02]  /*61d30*/  LDL.LU R12, [R1+0x350] ;  /* 0x00035000010c7983 */ /* 0x000f240000300800 */
[----:B------:R-:W4:Y:S01]  /*61d40*/  LDL.LU R13, [R1+0x354] ;  /* 0x00035400010d7983 */ /* 0x000f220000300800 */
[----:B0-----:R-:W2:Y:S01]  /*61d50*/  LDL.LU R14, [R1+0x358] ;  /* 0x00035800010e7983 */ /* 0x001ea20000300800 */
[----:B------:R-:W2:Y:S01]  /*61d60*/  LDL.LU R15, [R1+0x35c] ;  /* 0x00035c00010f7983 */ /* 0x000ea20000300800 */
[----:B---3--:R-:W-:Y:S02]  /*61d70*/  HMMA.16816.F32 R20, R20, R18, R4 ;  /* 0x000000121414723c */ /* 0x008fe40000001804 */
[----:B--2---:R-:W-:Y:S01]  /*61d80*/  STL.64 [R1+0x2600], R14 ;  /* 0x0026000e01007387 */ /* 0x004fe20000100a00 */
[----:B----4-:R0:W-:Y:S03]  /*61d90*/  STL.64 [R1+0x25f8], R12 ;  /* 0x0025f80c01007387 */ /* 0x0101e60000100a00 */
[----:B0-----:R-:W2:Y:S01]  /*61da0*/  LDL.LU R12, [R1+0x230] ;  /* 0x00023000010c7983 */ /* 0x001ea20000300800 */
[----:B------:R-:W2:Y:S02]  /*61db0*/  LDL.LU R13, [R1+0x234] ;  /* 0x00023400010d7983 */ /* 0x000ea40000300800 */
[----:B------:R-:W2:Y:S02]  /*61dc0*/  LDL.LU R14, [R1+0x238] ;  /* 0x00023800010e7983 */ /* 0x000ea40000300800 */
[----:B------:R-:W2:Y:S01]  /*61dd0*/  LDL.LU R15, [R1+0x23c] ;  /* 0x00023c00010f7983 */ /* 0x000ea20000300800 */
[----:B------:R-:W3:Y:S01]  /*61de0*/  LDL.LU.64 R6, [R1+0x2660] ;  /* 0x0026600001067983 */ /* 0x000ee20000300a00 */
[----:B------:R-:W3:Y:S02]  /*61df0*/  LDL.LU.64 R4, [R1+0x2658] ;  /* 0x0026580001047983 */ /* 0x000ee40000300a00 */
[----:B------:R0:W-:Y:S02]  /*61e00*/  STL.64 [R1+0x25e0], R18 ;  /* 0x0025e01201007387 */ /* 0x0001e40000100a00 */
[----:B------:R-:W4:Y:S06]  /*61e10*/  LDL.LU R16, [R1+0x470] ;  /* 0x0004700001107983 */ /* 0x000f2c0000300800 */
[----:B------:R1:W-:Y:S01]  /*61e20*/  STL.64 [R1+0x4a0], R20 ;  /* 0x0004a01401007387 */ /* 0x0003e20000100a00 */
[----:B------:R1:W-:Y:S02]  /*61e30*/  STL.64 [R1+0x4a8], R22 ;  /* 0x0004a81601007387 */ /* 0x0003e40000100a00 */
[----:B------:R-:W4:Y:S01]  /*61e40*/  LDL.LU R17, [R1+0x474] ;  /* 0x0004740001117983 */ /* 0x000f220000300800 */
[----:B0-----:R-:W4:Y:S01]  /*61e50*/  LDL.LU R18, [R1+0x478] ;  /* 0x0004780001127983 */ /* 0x001f220000300800 */
[----:B------:R-:W4:Y:S02]  /*61e60*/  LDL.LU R19, [R1+0x47c] ;  /* 0x00047c0001137983 */ /* 0x000f240000300800 */
[----:B-1----:R-:W2:Y:S02]  /*61e70*/  LDL.LU R20, [R1+0x330] ;  /* 0x0003300001147983 */ /* 0x002ea40000300800 */
[----:B------:R-:W2:Y:S01]  /*61e80*/  LDL.LU R21, [R1+0x334] ;  /* 0x0003340001157983 */ /* 0x000ea20000300800 */
[----:B------:R-:W2:Y:S01]  /*61e90*/  LDL.LU R22, [R1+0x338] ;  /* 0x0003380001167983 */ /* 0x000ea20000300800 */
[----:B------:R-:W2:Y:S02]  /*61ea0*/  LDL.LU R23, [R1+0x33c] ;  /* 0x00033c0001177983 */ /* 0x000ea40000300800 */
[----:B------:R-:W-:Y:S01]  /*61eb0*/  IMAD.MOV.U32 R26, RZ, RZ, R3 ;  /* 0x000000ffff1a7224 */ /* 0x000fe200078e0003 */
[----:B------:R-:W-:-:S07]  /*61ec0*/  MOV R27, R0 ;  /* 0x00000000001b7202 */ /* 0x000fce0000000f00 */
[C---:B---3--:R-:W-:Y:S01]  /*61ed0*/  HMMA.16816.F32 R24, R4.reuse, R26, R8 ;  /* 0x0000001a0418723c */ /* 0x048fe20000001808 */
[----:B--2---:R-:W-:Y:S01]  /*61ee0*/  STL.64 [R1+0x25d8], R22 ;  /* 0x0025d81601007387 */ /* 0x004fe20000100a00 */
[----:B------:R0:W-:Y:S03]  /*61ef0*/  STL.64 [R1+0x25d0], R20 ;  /* 0x0025d01401007387 */ /* 0x0001e60000100a00 */
[----:B0-----:R-:W2:Y:S01]  /*61f00*/  LDL.LU R20, [R1+0x340] ;  /* 0x0003400001147983 */ /* 0x001ea20000300800 */
[----:B------:R-:W2:Y:S02]  /*61f10*/  LDL.LU R21, [R1+0x344] ;  /* 0x0003440001157983 */ /* 0x000ea40000300800 */
[----:B------:R-:W2:Y:S02]  /*61f20*/  LDL.LU R22, [R1+0x348] ;  /* 0x0003480001167983 */ /* 0x000ea40000300800 */
[----:B------:R-:W3:Y:S01]  /*61f30*/  LDL.LU.64 R10, [R1+0x2650] ;  /* 0x00265000010a7983 */ /* 0x000ee20000300a00 */
[----:B------:R-:W3:Y:S11]  /*61f40*/  LDL.LU.64 R8, [R1+0x2648] ;  /* 0x0026480001087983 */ /* 0x000ef60000300a00 */
[----:B------:R-:W-:Y:S01]  /*61f50*/  @!UPT UIADD3 URZ, URZ, URZ, URZ ;  /* 0x0000003f3f3ff290 */ /* 0x000fe2000fffe03f */
[----:B------:R-:W-:Y:S02]  /*61f60*/  STL.64 [R1+0x490], R24 ;  /* 0x0004901801007387 */ /* 0x000fe40000100a00 */
[----:B------:R0:W-:Y:S02]  /*61f70*/  STL.64 [R1+0x498], R26 ;  /* 0x0004981a01007387 */ /* 0x0001e40000100a00 */
[----:B0-----:R-:W3:Y:S02]  /*61f80*/  LDL.LU.64 R26, [R1+0x2640] ;  /* 0x00264000011a7983 */ /* 0x001ee40000300a00 */
[C---:B---3--:R-:W-:Y:S02]  /*61f90*/  HMMA.16816.F32 R24, R4.reuse, R26, R8 ;  /* 0x0000001a0418723c */ /* 0x048fe40000001808 */
[----:B------:R-:W3:Y:S01]  /*61fa0*/  LDL.LU.64 R10, [R1+0x2638] ;  /* 0x00263800010a7983 */ /* 0x000ee20000300a00 */
[----:B------:R-:W3:Y:S11]  /*61fb0*/  LDL.LU.64 R8, [R1+0x2630] ;  /* 0x0026300001087983 */ /* 0x000ef60000300a00 */
[----:B------:R-:W-:Y:S09]  /*61fc0*/  @!UPT UIADD3 URZ, URZ, URZ, URZ ;  /* 0x0000003f3f3ff290 */ /* 0x000ff2000fffe03f */
[----:B------:R-:W-:Y:S01]  /*61fd0*/  STL.64 [R1+0x480], R24 ;  /* 0x0004801801007387 */ /* 0x000fe20000100a00 */
[----:B------:R0:W-:Y:S03]  /*61fe0*/  STL.64 [R1+0x488], R26 ;  /* 0x0004881a01007387 */ /* 0x0001e60000100a00 */
[----:B0-----:R-:W3:Y:S02]  /*61ff0*/  LDL.LU.64 R26, [R1+0x2628] ;  /* 0x00262800011a7983 */ /* 0x001ee40000300a00 */
[C---:B---3--:R-:W-:Y:S02]  /*62000*/  HMMA.16816.F32 R24, R4.reuse, R26, R8 ;  /* 0x0000001a0418723c */ /* 0x048fe40000001808 */
[----:B------:R-:W3:Y:S01]  /*62010*/  LDL.LU.64 R10, [R1+0x2620] ;  /* 0x00262000010a7983 */ /* 0x000ee20000300a00 */
[----:B------:R-:W3:Y:S11]  /*62020*/  LDL.LU.64 R8, [R1+0x2618] ;  /* 0x0026180001087983 */ /* 0x000ef60000300a00 */
[----:B------:R-:W-:Y:S09]  /*62030*/  @!UPT UIADD3 URZ, URZ, URZ, URZ ;  /* 0x0000003f3f3ff290 */ /* 0x000ff2000fffe03f */
[----:B------:R-:W-:Y:S01]  /*62040*/  STL.64 [R1+0xc0], R24 ;  /* 0x0000c01801007387 */ /* 0x000fe20000100a00 */
[----:B------:R0:W-:Y:S03]  /*62050*/  STL.64 [R1+0xc8], R26 ;  /* 0x0000c81a01007387 */ /* 0x0001e60000100a00 */
[----:B0-----:R-:W3:Y:S01]  /*62060*/  LDL.LU.64 R26, [R1+0x2610] ;  /* 0x00261000011a7983 */ /* 0x001ee20000300a00 */
[----:B------:R-:W-:Y:S01]  /*62070*/  STL [R1+0x25b8], R2 ;  /* 0x0025b80201007387 */ /* 0x000fe20000100800 */
[C---:B---3--:R-:W-:Y:S02]  /*62080*/  HMMA.16816.F32 R8, R4.reuse, R26, R8 ;  /* 0x0000001a0408723c */ /* 0x048fe40000001808 */
[----:B------:R0:W-:Y:S11]  /*62090*/  LDSM.16.M88.4 R24, [R2+0x20080] ;  /* 0x020080000218783b */ /* 0x0001f60000000200 */
[----:B------:R-:W-:Y:S10]  /*620a0*/  @!UPT UIADD3 URZ, URZ, URZ, URZ ;  /* 0x0000003f3f3ff290 */ /* 0x000ff4000fffe03f */
[----:B------:R-:W-:Y:S01]  /*620b0*/  STL.64 [R1+0xb0], R8 ;  /* 0x0000b00801007387 */ /* 0x000fe20000100a00 */
[----:B------:R-:W-:Y:S02]  /*620c0*/  STL.64 [R1+0xb8], R10 ;  /* 0x0000b80a01007387 */ /* 0x000fe40000100a00 */
[----:B0-----:R-:W3:Y:S02]  /*620d0*/  LDL R2, [R1+0x1554] ;  /* 0x0015540001027983 */ /* 0x001ee40000100800 */
[----:B---3--:R-:W0:Y:S04]  /*620e0*/  LDSM.16.M88.4 R8, [R2+0x10080] ;  /* 0x010080000208783b */ /* 0x008e280000000200 */
[----:B0-----:R-:W-:Y:S01]  /*620f0*/  STL.64 [R1+0x60], R8 ;  /* 0x0000600801007387 */ /* 0x001fe20000100a00 */
[----:B------:R0:W-:Y:S03]  /*62100*/  STL.64 [R1+0x68], R10 ;  /* 0x0000680a01007387 */ /* 0x0001e60000100a00 */
[----:B0-----:R-:W3:Y:S02]  /*62110*/  LDL.LU.64 R10, [R1+0x2608] ;  /* 0x00260800010a7983 */ /* 0x001ee40000300a00 */
[C---:B---3--:R-:W-:Y:S02]  /*62120*/  HMMA.16816.F32 R8, R4.reuse, R10, R12 ;  /* 0x0000000a0408723c */ /* 0x048fe4000000180c */
[----:B------:R-:W3:Y:S01]  /*62130*/  LDL.LU.64 R14, [R1+0x2600] ;  /* 0x00260000010e7983 */ /* 0x000ee20000300a00 */
[----:B------:R-:W3:Y:S11]  /*62140*/  LDL.LU.64 R12, [R1+0x25f8] ;  /* 0x0025f800010c7983 */ /* 0x000ef60000300a00 */
[----:B------:R-:W-:Y:S09]  /*62150*/  @!UPT UIADD3 URZ, URZ, URZ, URZ ;  /* 0x0000003f3f3ff290 */ /* 0x000ff2000fffe03f */
[----:B------:R-:W-:Y:S01]  /*62160*/  STL.64 [R1+0xa0], R8 ;  /* 0x0000a00801007387 */ /* 0x000fe20000100a00 */
[----:B------:R-:W-:Y:S02]  /*62170*/  STL.64 [R1+0xa8], R10 ;  /* 0x0000a80a01007387 */ /* 0x000fe40000100a00 */
[----:B------:R-:W0:Y:S02]  /*62180*/  LDSM.16.M88.4 R8, [R2+0x12080] ;  /* 0x012080000208783b */ /* 0x000e240000000200 */
[----:B0-----:R-:W-:Y:S02]  /*62190*/  STL.64 [R1+0x50], R8 ;  /* 0x0000500801007387 */ /* 0x001fe40000100a00 */
[----:B------:R0:W-:Y:S02]  /*621a0*/  STL.64 [R1+0x58], R10 ;  /* 0x0000580a01007387 */ /* 0x0001e40000100a00 */
[----:B0-----:R-:W3:Y:S02]  /*621b0*/  LDL.LU.64 R10, [R1+0x25f0] ;  /* 0x0025f000010a7983 */ /* 0x001ee40000300a00 */
[C---:B---3--:R-:W-:Y:S02]  /*621c0*/  HMMA.16816.F32 R8, R4.reuse, R10, R12 ;  /* 0x0000000a0408723c */ /* 0x048fe4000000180c */
[----:B------:R-:W4:Y:S11]  /*621d0*/  LDL.LU.64 R14, [R1+0x25e8] ;  /* 0x0025e800010e7983 */ /* 0x000f360000300a00 */
[----:B------:R-:W-:Y:S10]  /*621e0*/  @!UPT UIADD3 URZ, URZ, URZ, URZ ;  /* 0x0000003f3f3ff290 */ /* 0x000ff4000fffe03f */
[----:B------:R-:W-:Y:S01]  /*621f0*/  STL.64 [R1+0x90], R8 ;  /* 0x0000900801007387 */ /* 0x000fe20000100a00 */
[----:B------:R-:W-:Y:S02]  /*62200*/  STL.64 [R1+0x98], R10 ;  /* 0x0000980a01007387 */ /* 0x000fe40000100a00 */
[----:B------:R-:W0:Y:S02]  /*62210*/  LDSM.16.M88.4 R8, [R2+0x14080] ;  /* 0x014080000208783b */ /* 0x000e240000000200 */
[----:B0-----:R-:W-:Y:S02]  /*62220*/  STL.64 [R1+0x40], R8 ;  /* 0x0000400801007387 */ /* 0x001fe40000100a00 */
[----:B------:R-:W-:Y:S01]  /*62230*/  STL.64 [R1+0x48], R10 ;  /* 0x0000480a01007387 */ /* 0x000fe20000100a00 */
[----:B----4-:R-:W-:Y:S01]  /*62240*/  HMMA.16816.F32 R12, R4, R14, R16 ;  /* 0x0000000e040c723c */ /* 0x010fe20000001810 */
[----:B------:R-:W2:Y:S01]  /*62250*/  LDL.LU.64 R18, [R1+0x25e0] ;  /* 0x0025e00001127983 */ /* 0x000ea20000300a00 */
[----:B------:R-:W-:Y:S01]  /*62260*/  IMAD.MOV.U32 R3, RZ, RZ, R8 ;  /* 0x000000ffff037224 */ /* 0x000fe200078e0008 */
[----:B------:R-:W-:-:S02]  /*62270*/  MOV R28, R9 ;  /* 0x00000009001c7202 */ /* 0x000fc40000000f00 */
[----:B------:R-:W0:Y:S01]  /*62280*/  LDSM.16.M88.4 R8, [R2+0x16080] ;  /* 0x016080000208783b */ /* 0x000e220000000200 */
[----:B------:R-:W-:Y:S11]  /*62290*/  MOV R23, R29 ;  /* 0x0000001d00177202 */ /* 0x000ff60000000f00 */
[----:B------:R-:W-:Y:S07]  /*622a0*/  @!UPT UIADD3 URZ, URZ, URZ, URZ ;  /* 0x0000003f3f3ff290 */ /* 0x000fee000fffe03f */
[----:B------:R-:W-:Y:S01]  /*622b0*/  MOV R29, R15 ;  /* 0x0000000f001d7202 */ /* 0x000fe20000000f00 */
[----:B------:R-:W-:Y:S01]  /*622c0*/  STL.64 [R1+0x360], R12 ;  /* 0x0003600c01007387 */ /* 0x000fe20000100a00 */
[----:B------:R-:W-:Y:S02]  /*622d0*/  STL [R1+0x368], R14 ;  /* 0x0003680e01007387 */ /* 0x000fe40000100800 */
[----:B------:R-:W1:Y:S01]  /*622e0*/  LDSM.16.M88.4 R12, [R2+0x18080] ;  /* 0x01808000020c783b */ /* 0x000e620000000200 */
[----:B------:R-:W-:Y:S04]  /*622f0*/  STL [R1+0x22f4], R29 ;  /* 0x0022f41d01007387 */ /* 0x000fe80000100800 */
[----:B0-----:R-:W-:Y:S01]  /*62300*/  STL.64 [R1+0x30], R8 ;  /* 0x0000300801007387 */ /* 0x001fe20000100a00 */
[----:B------:R-:W-:Y:S02]  /*62310*/  STL.64 [R1+0x38], R10 ;  /* 0x0000380a01007387 */ /* 0x000fe40000100a00 */
[----:B------:R0:W-:Y:S02]  /*62320*/  STL.64 [R1+0x25a0], R8 ;  /* 0x0025a00801007387 */ /* 0x0001e40000100a00 */
[----:B0-----:R-:W3:Y:S01]  /*62330*/  LDL.64 R8, [R1+0x60] ;  /* 0x0000600001087983 */ /* 0x001ee20000100a00 */
[----:B--2---:R-:W-:Y:S03]  /*62340*/  HMMA.16816.F32 R16, R4, R18, R20 ;  /* 0x000000120410723c */ /* 0x004fe60000001814 */
[----:B------:R-:W3:Y:S01]  /*62350*/  LDL.LU.64 R22, [R1+0x25d8] ;  /* 0x0025d80001167983 */ /* 0x000ee20000300a00 */
[----:B------:R-:W3:Y:S02]  /*62360*/  LDL.LU.64 R20, [R1+0x25d0] ;  /* 0x0025d00001147983 */ /* 0x000ee40000300a00 */
[----:B------:R-:W2:Y:S02]  /*62370*/  LDL.64 R4, [R1+0x50] ;  /* 0x0000500001047983 */ /* 0x000ea40000100a00 */
[----:B--2---:R3:W-:Y:S02]  /*62380*/  STL.64 [R1+0x25c0], R4 ;  /* 0x0025c00401007387 */ /* 0x0047e40000100a00 */
[----:B---3--:R-:W-:Y:S11]  /*62390*/  HMMA.16816.F32 R4, R24, R8, R20 ;  /* 0x000000081804723c */ /* 0x008ff60000001814 */
[----:B------:R-:W-:Y:S02]  /*623a0*/  @!UPT UIADD3 URZ, URZ, URZ, URZ ;  /* 0x0000003f3f3ff290 */ /* 0x000fe4000fffe03f */
[----:B------:R-:W-:Y:S01]  /*623b0*/  STL.64 [R1+0x70], R16 ;  /* 0x0000701001007387 */ /* 0x000fe20000100a00 */
[----:B------:R-:W-:Y:S02]  /*623c0*/  STL.64 [R1+0x78], R18 ;  /* 0x0000781201007387 */ /* 0x000fe40000100a00 */
[----:B------:R-:W-:Y:S04]  /*623d0*/  LDSM.16.M88.4 R16, [R2+0x1a080] ;  /* 0x01a080000210783b */ /* 0x000fe80000000200 */
[----:B------:R-:W-:-:S03]  /*623e0*/  IMAD.MOV.U32 R20, RZ, RZ, R8 ;  /* 0x000000ffff147224 */ /* 0x000fc600078e0008 */
[----:B------:R-:W-:Y:S01]  /*623f0*/  STL.64 [R1+0x350], R4 ;  /* 0x0003500401007387 */ /* 0x000fe20000100a00 */
[----:B------:R-:W-:Y:S02]  /*62400*/  STL.64 [R1+0x358], R6 ;  /* 0x0003580601007387 */ /* 0x000fe40000100a00 */
[----:B------:R0:W-:Y:S02]  /*62410*/  STL [R1+0x25bc], R20 ;  /* 0x0025bc1401007387 */ /* 0x0001e40000100800 */
[----:B------:R-:W2:Y:S01]  /*62420*/  LDSM.16.M88.4 R4, [R2+0x1c080] ;  /* 0x01c080000204783b */ /* 0x000ea20000000200 */
[----:B0-----:R-:W3:Y:S03]  /*62430*/  LDL.LU R20, [R1+0x320] ;  /* 0x0003200001147983 */ /* 0x001ee60000300800 */
[----:B------:R-:W3:Y:S02]  /*62440*/  LDL.LU R21, [R1+0x324] ;  /* 0x0003240001157983 */ /* 0x000ee40000300800 */
[----:B------:R-:W3:Y:S02]  /*62450*/  LDL.LU R22, [R1+0x328] ;  /* 0x0003280001167983 */ /* 0x000ee40000300800 */
[----:B------:R-:W3:Y:S01]  /*62460*/  LDL.LU R23, [R1+0x32c] ;  /* 0x00032c0001177983 */ /* 0x000ee20000300800 */
[----:B-1----:R-:W-:Y:S01]  /*62470*/  STL.64 [R1+0x20], R12 ;  /* 0x0000200c01007387 */ /* 0x002fe20000100a00 */
[----:B------:R-:W-:Y:S02]  /*62480*/  STL.64 [R1+0x28], R14 ;  /* 0x0000280e01007387 */ /* 0x000fe40000100a00 */
[----:B------:R0:W-:Y:S02]  /*62490*/  STL.64 [R1+0x2598], R12 ;  /* 0x0025980c01007387 */ /* 0x0001e40000100a00 */
[----:B0-----:R-:W4:Y:S01]  /*624a0*/  LDL.LU R12, [R1+0x300] ;  /* 0x00030000010c7983 */ /* 0x001f220000300800 */
[----:B------:R-:W4:Y:S02]  /*624b0*/  LDL.LU R13, [R1+0x304] ;  /* 0x00030400010d7983 */ /* 0x000f240000300800 */
[----:B------:R-:W3:Y:S02]  /*624c0*/  LDL.LU R14, [R1+0x308] ;  /* 0x00030800010e7983 */ /* 0x000ee40000300800 */
[----:B------:R-:W3:Y:S01]  /*624d0*/  LDL.LU R15, [R1+0x30c] ;  /* 0x00030c00010f7983 */ /* 0x000ee20000300800 */
[----:B------:R-:W-:-:S02]  /*624e0*/  MOV R0, R9 ;  /* 0x0000000900007202 */ /* 0x000fc40000000f00 */
[----:B------:R-:W-:Y:S01]  /*624f0*/  MOV R8, R3 ;  /* 0x0000000300087202 */ /* 0x000fe20000000f00 */
[----:B------:R-:W-:Y:S02]  /*62500*/  IMAD.MOV.U32 R9, RZ, RZ, R28 ;  /* 0x000000ffff097224 */ /* 0x000fe400078e001c */
[----:B--2---:R-:W-:Y:S01]  /*62510*/  IMAD.MOV.U32 R29, RZ, RZ, R5 ;  /* 0x000000ffff1d7224 */ /* 0x004fe200078e0005 */
[----:B---3--:R-:W-:Y:S01]  /*62520*/  STL.64 [R1+0x25b0], R14 ;  /* 0x0025b00e01007387 */ /* 0x008fe20000100a00 */
[----:B----4-:R0:W-:Y:S02]  /*62530*/  STL.64 [R1+0x25a8], R12 ;  /* 0x0025a80c01007387 */ /* 0x0101e40000100a00 */
[----:B------:R-:W2:Y:S02]  /*62540*/  LDL.LU R3, [R1+0x25cc] ;  /* 0x0025cc0001037983 */ /* 0x000ea40000300800 */
[----:B------:R-:W3:Y:S01]  /*62550*/  LDL.LU R28, [R1+0x25c8] ;  /* 0x0025c800011c7983 */ /* 0x000ee20000300800 */
[----:B0-----:R-:W4:Y:S01]  /*62560*/  LDL.LU R12, [R1+0x310] ;  /* 0x00031000010c7983 */ /* 0x001f220000300800 */
[----:B------:R-:W4:Y:S02]  /*62570*/  LDL.LU R13, [R1+0x314] ;  /* 0x00031400010d7983 */ /* 0x000f240000300800 */
[----:B------:R-:W4:Y:S02]  /*62580*/  LDL.LU R14, [R1+0x318] ;  /* 0x00031800010e7983 */ /* 0x000f240000300800 */
[----:B------:R-:W4:Y:S01]  /*62590*/  LDL.LU R15, [R1+0x31c] ;  /* 0x00031c00010f7983 */ /* 0x000f220000300800 */
[----:B------:R-:W-:Y:S01]  /*625a0*/  STL.64 [R1+0x10], R16 ;  /* 0x0000101001007387 */ /* 0x000fe20000100a00 */
[----:B------:R-:W-:Y:S02]  /*625b0*/  STL.64 [R1+0x18], R18 ;  /* 0x0000181201007387 */ /* 0x000fe40000100a00 */
[----:B------:R0:W-:Y:S02]  /*625c0*/  STL.64 [R1+0x2590], R16 ;  /* 0x0025901001007387 */ /* 0x0001e40000100a00 */
[----:B0-----:R-:W4:Y:S01]  /*625d0*/  LDL.LU R16, [R1+0x2f0] ;  /* 0x0002f00001107983 */ /* 0x001f220000300800 */
[----:B------:R-:W4:Y:S02]  /*625e0*/  LDL.LU R17, [R1+0x2f4] ;  /* 0x0002f40001117983 */ /* 0x000f240000300800 */
[----:B------:R0:W-:Y:S02]  /*625f0*/  STL.64 [R1], R4 ;  /* 0x0000000401007387 */ /* 0x0001e40000100a00 */
[----:B------:R-:W-:Y:S01]  /*62600*/  STL.64 [R1+0x8], R6 ;  /* 0x0000080601007387 */ /* 0x000fe20000100a00 */
[----:B0-----:R-:W4:Y:S01]  /*62610*/  LDL.LU.64 R4, [R1+0x25c0] ;  /* 0x0025c00001047983 */ /* 0x001f220000300a00 */
[----:B--2---:R-:W-:-:S02]  /*62620*/  MOV R19, R3 ;  /* 0x0000000300137202 */ /* 0x004fc40000000f00 */
[----:B---3--:R-:W-:Y:S01]  /*62630*/  MOV R18, R28 ;  /* 0x0000001c00127202 */ /* 0x008fe20000000f00 */
[----:B------:R-:W-:Y:S01]  /*62640*/  MOV R3, R7 ;  /* 0x0000000700037202 */ /* 0x000fe20000000f00 */
[----:B------:R-:W-:-:S04]  /*62650*/  MOV R28, R6 ;  /* 0x00000006001c7202 */ /* 0x000fc80000000f00 */
[----:B------:R-:W-:Y:S01]  /*62660*/  STL [R1+0x2494], R3 ;  /* 0x0024940301007387 */ /* 0x000fe20000100800 */
[----:B------:R-:W-:Y:S01]  /*62670*/  STL [R1+0x2490], R28 ;  /* 0x0024901c01007387 */ /* 0x000fe20000100800 */
[C---:B----4-:R-:W-:Y:S11]  /*62680*/  HMMA.16816.F32 R20, R24.reuse, R4, R20 ;  /* 0x000000041814723c */ /* 0x050ff60000001814 */
[----:B------:R-:W-:Y:S11]  /*62690*/  @!UPT UIADD3 URZ, URZ, URZ, URZ ;  /* 0x0000003f3f3ff290 */ /* 0x000ff6000fffe03f */
[----:B------:R-:W-:Y:S01]  /*626a0*/  @!UPT UIADD3 URZ, URZ, URZ, URZ ;  /* 0x0000003f3f3ff290 */ /* 0x000fe2000fffe03f */
[----:B------:R0:W-:Y:S01]  /*626b0*/  STL.64 [R1+0x340], R20 ;  /* 0x0003401401007387 */ /* 0x0001e20000100a00 */
[----:B------:R-:W-:Y:S03]  /*626c0*/  STL.64 [R1+0x348], R22 ;  /* 0x0003481601007387 */ /* 0x000fe60000100a00 */
[----:B0-----:R-:W2:Y:S01]  /*626d0*/  LDL.LU R20, [R1+0x25bc] ;  /* 0x0025bc0001147983 */ /* 0x001ea20000300800 */
[----:B------:R-:W-:Y:S01]  /*626e0*/  IMAD.MOV.U32 R21, RZ, RZ, R4 ;  /* 0x000000ffff157224 */ /* 0x000fe200078e0004 */
[----:B------:R-:W-:Y:S02]  /*626f0*/  MOV R3, R5 ;  /* 0x0000000500037202 */ /* 0x000fe40000000f00 */
[----:B------:R-:W0:Y:S01]  /*62700*/  LDSM.16.M88.4 R4, [R2+0x1e080] ;  /* 0x01e080000204783b */ /* 0x000e220000000200 */
[C---:B------:R-:W-:Y:S03]  /*62710*/  HMMA.16816.F32 R8, R24.reuse, R8, R12 ;  /* 0x000000081808723c */ /* 0x040fe6000000180c */
[----:B--2---:R1:W-:Y:S04]  /*62720*/  STL.64 [R1+0x2578], R20 ;  /* 0x0025781401007387 */ /* 0x0043e80000100a00 */
        /* <DEDUP_REMOVED lines=10> */
[----:B------:R-:W3:Y:S01]  /*627d0*/  LDL.LU R2, [R1+0x25b8] ;  /* 0x0025b80001027983 */ /* 0x000ee20000300800 */
[----:B0-----:R-:W-:Y:S02]  /*627e0*/  STL [R1+0x216c], R6 ;  /* 0x00216c0601007387 */ /* 0x001fe40000100800 */
[----:B------:R-:W-:Y:S02]  /*627f0*/  STL [R1+0x2168], R7 ;  /* 0x0021680701007387 */ /* 0x000fe40000100800 */
[----:B------:R-:W4:Y:S01]  /*62800*/  LDL.LU.64 R14, [R1+0x25b0] ;  /* 0x0025b000010e7983 */ /* 0x000f220000300a00 */
[----:B------:R-:W4:Y:S01]  /*62810*/  LDL.LU.64 R12, [R1+0x25a8] ;  /* 0x0025a800010c7983 */ /* 0x000f220000300a00 */
[----:B------:R0:W-:Y:S02]  /*62820*/  STL.64 [R1+0x330], R8 ;  /* 0x0003300801007387 */ /* 0x0001e40000100a00 */
[----:B------:R4:W-:Y:S01]  /*62830*/  STL.64 [R1+0x338], R10 ;  /* 0x0003380a01007387 */ /* 0x0009e20000100a00 */
[----:B0-----:R-:W4:Y:S02]  /*62840*/  LDL.LU.64 R8, [R1+0x25a0] ;  /* 0x0025a00001087983 */ /* 0x001f240000300a00 */
[C---:B----4-:R-:W-:Y:S02]  /*62850*/  HMMA.16816.F32 R8, R24.reuse, R8, R12 ;  /* 0x000000081808723c */ /* 0x050fe4000000180c */
[----:B------:R-:W4:Y:S11]  /*62860*/  LDL.LU.64 R12, [R1+0x2598] ;  /* 0x00259800010c7983 */ /* 0x000f360000300a00 */
[----:B------:R-:W-:Y:S10]  /*62870*/  @!UPT UIADD3 URZ, URZ, URZ, URZ ;  /* 0x0000003f3f3ff290 */ /* 0x000ff4000fffe03f */
[----:B------:R-:W-:Y:S01]  /*62880*/  STL.64 [R1+0x320], R8 ;  /* 0x0003200801007387 */ /* 0x000fe20000100a00 */
[----:B------:R-:W-:Y:S02]  /*62890*/  STL.64 [R1+0x328], R10 ;  /* 0x0003280a01007387 */ /* 0x000fe40000100a00 */
[----:B---3--:R-:W-:Y:S01]  /*628a0*/  LDSM.16.M88.4 R8, [R2+0x21080] ;  /* 0x021080000208783b */ /* 0x008fe20000000200 */
[C---:B----4-:R-:W-:Y:S01]  /*628b0*/  HMMA.16816.F32 R12, R24.reuse, R12, R16 ;  /* 0x0000000c180c723c */ /* 0x050fe20000001810 */
[----:B------:R-:W2:Y:S11]  /*628c0*/  LDL.LU.64 R16, [R1+0x2590] ;  /* 0x0025900001107983 */ /* 0x000eb60000300a00 */
[----:B------:R-:W-:Y:S11]  /*628d0*/  @!UPT UIADD3 URZ, URZ, URZ, URZ ;  /* 0x0000003f3f3ff290 */ /* 0x000ff6000fffe03f */
[----:B------:R-:W-:Y:S01]  /*628e0*/  STL.64 [R1+0x310], R12 ;  /* 0x0003100c01007387 */ /* 0x000fe20000100a00 */
[----:B------:R-:W-:Y:S02]  /*628f0*/  STL.64 [R1+0x318], R14 ;  /* 0x0003180e01007387 */ /* 0x000fe40000100a00 */
[----:B------:R-:W0:Y:S02]  /*62900*/  LDSM.16.M88.4 R12, [R2+0x22080] ;  /* 0x02208000020c783b */ /* 0x000e240000000200 */
[----:B0-----:R-:W-:Y:S02]  /*62910*/  STL.64 [R1+0x2518], R14 ;  /* 0x0025180e01007387 */ /* 0x001fe40000100a00 */
[----:B------:R0:W-:Y:S02]  /*62920*/  STL.64 [R1+0x2510], R12 ;  /* 0x0025100c01007387 */ /* 0x0001e40000100a00 */
[----:B0-----:R-:W3:Y:S01]  /*62930*/  LDL.LU R12, [R1+0x220] ;  /* 0x00022000010c7983 */ /* 0x001ee20000300800 */
[----:B------:R-:W3:Y:S02]  /*62940*/  LDL.LU R13, [R1+0x224] ;  /* 0x00022400010d7983 */ /* 0x000ee40000300800 */
[----:B------:R-:W3:Y:S02]  /*62950*/  LDL.LU R14, [R1+0x228] ;  /* 0x00022800010e7983 */ /* 0x000ee40000300800 */
[----:B------:R-:W3:Y:S01]  /*62960*/  LDL.LU R15, [R1+0x22c] ;  /* 0x00022c00010f7983 */ /* 0x000ee20000300800 */
[----:B--2---:R-:W-:Y:S01]  /*62970*/  HMMA.16816.F32 R16, R24, R16, R20 ;  /* 0x000000101810723c */ /* 0x004fe20000001814 */
        /* <DEDUP_REMOVED lines=8> */
[----:B0-----:R-:W2:Y:S01]  /*62a00*/  LDL R16, [R1] ;  /* 0x0000000001107983 */ /* 0x001ea20000100800 */
[----:B------:R-:W-:-:S07]  /*62a10*/  MOV R17, R29 ;  /* 0x0000001d00117202 */ /* 0x000fce0000000f00 */
[----:B--2---:R-:W-:Y:S11]  /*62a20*/  HMMA.16816.F32 R20, R24, R16, R20 ;  /* 0x000000101814723c */ /* 0x004ff60000001814 */
[----:B------:R-:W-:Y:S11]  /*62a30*/  @!UPT UIADD3 URZ, URZ, URZ, URZ ;  /* 0x0000003f3f3ff290 */ /* 0x000ff6000fffe03f */
[----:B------:R-:W-:Y:S01]  /*62a40*/  @!UPT UIADD3 URZ, URZ, URZ, URZ ;  /* 0x0000003f3f3ff290 */ /* 0x000fe2000fffe03f */
[----:B------:R0:W-:Y:S01]  /*62a50*/  STL.64 [R1+0x2f0], R20 ;  /* 0x0002f01401007387 */ /* 0x0001e20000100a00 */
[----:B------:R-:W-:Y:S03]  /*62a60*/  STL.64 [R1+0x2f8], R22 ;  /* 0x0002f81601007387 */ /* 0x000fe60000100a00 */
[----:B0-----:R-:W2:Y:S01]  /*62a70*/  LDL.LU.64 R20, [R1+0x2578] ;  /* 0x0025780001147983 */ /* 0x001ea20000300a00 */
[----:B------:R0:W-:Y:S02]  /*62a80*/  STL.64 [R1+0x2530], R16 ;  /* 0x0025301001007387 */ /* 0x0001e40000100a00 */
[----:B0-----:R-:W-:Y:S01]  /*62a90*/  MOV R17, R3 ;  /* 0x0000000300117202 */ /* 0x001fe20000000f00 */
[----:B--2---:R-:W-:-:S05]  /*62aa0*/  IMAD.MOV.U32 R16, RZ, RZ, R21 ;  /* 0x000000ffff107224 */ /* 0x004fca00078e0015 */
[----:B------:R0:W-:Y:S02]  /*62ab0*/  STL.64 [R1+0x2560], R16 ;  /* 0x0025601001007387 */ /* 0x0001e40000100a00 */
[----:B0-----:R-:W-:Y:S02]  /*62ac0*/  MOV R16, R20 ;  /* 0x0000001400107202 */ /* 0x001fe40000000f00 */
[----:B------:R-:W0:Y:S04]  /*62ad0*/  LDSM.16.M88.4 R20, [R2+0x24080] ;  /* 0x024080000214783b */ /* 0x000e280000000200 */
[----:B0-----:R-:W-:Y:S01]  /*62ae0*/  STL.64 [R1+0x23e0], R22 ;  /* 0x0023e01601007387 */ /* 0x001fe20000100a00 */
[----:B------:R0:W-:Y:S03]  /*62af0*/  STL.64 [R1+0x23d8], R20 ;  /* 0x0023d81401007387 */ /* 0x0001e60000100a00 */
        /* <DEDUP_REMOVED lines=9> */
[----:B------:R-:W2:Y:S02]  /*62b90*/  LDL.LU R22, [R1+0x578] ;  /* 0x0005780001167983 */ /* 0x000ea40000300800 */
[----:B------:R-:W2:Y:S01]  /*62ba0*/  LDL.LU R23, [R1+0x57c] ;  /* 0x00057c0001177983 */ /* 0x000ea20000300800 */
[----:B------:R-:W3:Y:S11]  /*62bb0*/  LDL.LU R12, [R1+0x550] ;  /* 0x00055000010c7983 */ /* 0x000ef60000300800 */
[----:B------:R-:W-:Y:S01]  /*62bc0*/  @!UPT UIADD3 URZ, URZ, URZ, URZ ;  /* 0x0000003f3f3ff290 */ /* 0x000fe2000fffe03f */
[----:B------:R-:W-:Y:S02]  /*62bd0*/  STL.64 [R1+0x250], R24 ;  /* 0x0002501801007387 */ /* 0x000fe40000100a00 */
[----:B------:R-:W-:Y:S02]  /*62be0*/  STL.64 [R1+0x258], R26 ;  /* 0x0002581a01007387 */ /* 0x000fe40000100a00 */
[----:B------:R-:W0:Y:S04]  /*62bf0*/  LDSM.16.M88.4 R24, [R2+0x25080] ;  /* 0x025080000218783b */ /* 0x000e280000000200 */
[----:B------:R-:W3:Y:S01]  /*62c00*/  LDL.LU R13, [R1+0x554] ;  /* 0x00055400010d7983 */ /* 0x000ee20000300800 */
[----:B------:R-:W3:Y:S02]  /*62c10*/  LDL.LU R14, [R1+0x558] ;  /* 0x00055800010e7983 */ /* 0x000ee40000300800 */
[----:B------:R-:W3:Y:S02]  /*62c20*/  LDL.LU R15, [R1+0x55c] ;  /* 0x00055c00010f7983 */ /* 0x000ee40000300800 */
[----:B------:R-:W-:Y:S01]  /*62c30*/  STL [R1+0x2498], R2 ;  /* 0x0024980201007387 */ /* 0x000fe20000100800 */
[----:B0-----:R-:W-:Y:S01]  /*62c40*/  STL.64 [R1+0x2368], R26 ;  /* 0x0023681a01007387 */ /* 0x001fe20000100a00 */
[----:B------:R0:W-:Y:S03]  /*62c50*/  STL.64 [R1+0x2360], R24 ;  /* 0x0023601801007387 */ /* 0x0001e60000100a00 */
[----:B0-----:R-:W4:Y:S04]  /*62c60*/  LDL.64 R24, [R1+0x10] ;  /* 0x0000100001187983 */ /* 0x001f280000100a00 */
[----:B----4-:R0:W-:Y:S04]  /*62c70*/  STL.64 [R1+0x2538], R24 ;  /* 0x0025381801007387 */ /* 0x0101e80000100a00 */
[----:B0-----:R-:W4:Y:S01]  /*62c80*/  LDL.LU R24, [R1+0x200] ;  /* 0x0002000001187983 */ /* 0x001f220000300800 */
[----:B------:R-:W4:Y:S02]  /*62c90*/  LDL.LU R25, [R1+0x204] ;  /* 0x0002040001197983 */ /* 0x000f240000300800 */
[----:B------:R-:W3:Y:S02]  /*62ca0*/  LDL.LU R26, [R1+0x208] ;  /* 0x00020800011a7983 */ /* 0x000ee40000300800 */
[----:B------:R-:W3:Y:S02]  /*62cb0*/  LDL.LU R27, [R1+0x20c] ;  /* 0x00020c00011b7983 */ /* 0x000ee40000300800 */
[----:B------:R-:W-:-:S07]  /*62cc0*/  IMAD.MOV.U32 R17, RZ, RZ, R0 ;  /* 0x000000ffff117224 */ /* 0x000fce00078e0000 */
[----:B--2---:R-:W-:Y:S01]  /*62cd0*/  HMMA.16816.F32 R16, R8, R16, R20 ;  /* 0x000000100810723c */ /* 0x004fe20000001814 */
[----:B---3--:R-:W-:Y:S01]  /*62ce0*/  STL.64 [R1+0x2548], R26 ;  /* 0x0025481a01007387 */ /* 0x008fe20000100a00 */
[----:B----4-:R0:W-:Y:S03]  /*62cf0*/  STL.64 [R1+0x2540], R24 ;  /* 0x0025401801007387 */ /* 0x0101e60000100a00 */
[----:B0-----:R-:W2:Y:S04]  /*62d00*/  LDL.64 R24, [R1+0x30] ;  /* 0x0000300001187983 */ /* 0x001ea80000100a00 */
[----:B--2---:R0:W-:Y:S04]  /*62d10*/  STL.64 [R1+0x2558], R24 ;  /* 0x0025581801007387 */ /* 0x0041e80000100a00 */
[----:B0-----:R-:W2:Y:S01]  /*62d20*/  LDL.64 R24, [R1+0x40] ;  /* 0x0000400001187983 */ /* 0x001ea20000100a00 */
[----:B------:R-:W3:Y:S02]  /*62d30*/  LDL.LU.64 R22, [R1+0x2570] ;  /* 0x0025700001167983 */ /* 0x000ee40000300a00 */
[----:B------:R-:W3:Y:S07]  /*62d40*/  LDL.LU.64 R20, [R1+0x2568] ;  /* 0x0025680001147983 */ /* 0x000eee0000300a00 */
[----:B------:R0:W-:Y:S02]  /*62d50*/  STL.64 [R1+0x240], R16 ;  /* 0x0002401001007387 */ /* 0x0001e40000100a00 */
[----:B0-----:R-:W3:Y:S01]  /*62d60*/  LDL.LU.64 R16, [R1+0x2560] ;  /* 0x0025600001107983 */ /* 0x001ee20000300a00 */
[----:B------:R-:W-:-:S02]  /*62d70*/  MOV R6, R18 ;  /* 0x0000001200067202 */ /* 0x000fc40000000f00 */
[----:B------:R-:W-:-:S05]  /*62d80*/  MOV R7, R19 ;  /* 0x0000001300077202 */ /* 0x000fca0000000f00 */
[----:B------:R-:W-:Y:S01]  /*62d90*/  STL [R1+0x2174], R7 ;  /* 0x0021740701007387 */ /* 0x000fe20000100800 */
[----:B------:R-:W-:Y:S01]  /*62da0*/  STL [R1+0x2170], R6 ;  /* 0x0021700601007387 */ /* 0x000fe20000100800 */
[C---:B---3--:R-:W-:Y:S02]  /*62db0*/  HMMA.16816.F32 R16, R8.reuse, R16, R20 ;  /* 0x000000100810723c */ /* 0x048fe40000001814 */
[----:B------:R-:W3:Y:S11]  /*62dc0*/  LDL.LU R20, [R1+0x4c0] ;  /* 0x0004c00001147983 */ /* 0x000ef60000300800 */
[----:B------:R-:W-:Y:S10]  /*62dd0*/  @!UPT UIADD3 URZ, URZ, URZ, URZ ;  /* 0x0000003f3f3ff290 */ /* 0x000ff4000fffe03f */
[----:B------:R-:W-:Y:S01]  /*62de0*/  STL.64 [R1+0x230], R16 ;  /* 0x0002301001007387 */ /* 0x000fe20000100a00 */
[----:B------:R-:W-:Y:S02]  /*62df0*/  STL.64 [R1+0x238], R18 ;  /* 0x0002381201007387 */ /* 0x000fe40000100a00 */
[----:B------:R-:W3:Y:S02]  /*62e00*/  LDL.LU R21, [R1+0x4c4] ;  /* 0x0004c40001157983 */ /* 0x000ee40000300800 */
[----:B------:R-:W4:Y:S01]  /*62e10*/  LDL.LU R22, [R1+0x4c8] ;  /* 0x0004c80001167983 */ /* 0x000f220000300800 */
[----:B------:R-:W4:Y:S04]  /*62e20*/  LDL.LU R23, [R1+0x4cc] ;  /* 0x0004cc0001177983 */ /* 0x000f280000300800 */
[----:B----4-:R-:W-:Y:S01]  /*62e30*/  STL.64 [R1+0x24a8], R22 ;  /* 0x0024a81601007387 */ /* 0x010fe20000100a00 */
[----:B---3--:R0:W-:Y:S03]  /*62e40*/  STL.64 [R1+0x24a0], R20 ;  /* 0x0024a01401007387 */ /* 0x0081e60000100a00 */
[----:B0-----:R-:W3:Y:S01]  /*62e50*/  LDL.64 R20, [R1+0x20] ;  /* 0x0000200001147983 */ /* 0x001ee20000100a00 */
[----:B--2---:R-:W-:Y:S01]  /*62e60*/  HMMA.16816.F32 R16, R8, R24, R12 ;  /* 0x000000180810723c */ /* 0x004fe2000000180c */
[----:B------:R-:W-:-:S06]  /*62e70*/  MOV R3, R25 ;  /* 0x0000001900037202 */ /* 0x000fcc0000000f00 */
[----:B------:R-:W-:Y:S01]  /*62e80*/  IMAD.MOV.U32 R12, RZ, RZ, R24 ;  /* 0x000000ffff0c7224 */ /* 0x000fe200078e0018 */
[----:B---3--:R0:W-:Y:S04]  /*62e90*/  STL.64 [R1+0x2550], R20 ;  /* 0x0025501401007387 */ /* 0x0081e80000100a00 */
[----:B0-----:R-:W2:Y:S01]  /*62ea0*/  LDL.LU R20, [R1+0x210] ;  /* 0x0002100001147983 */ /* 0x001ea20000300800 */
[----:B------:R-:W2:Y:S02]  /*62eb0*/  LDL.LU R21, [R1+0x214] ;  /* 0x0002140001157983 */ /* 0x000ea40000300800 */
[----:B------:R-:W2:Y:S02]  /*62ec0*/  LDL.LU R22, [R1+0x218] ;  /* 0x0002180001167983 */ /* 0x000ea40000300800 */
[----:B------:R-:W2:Y:S01]  /*62ed0*/  LDL.LU R23, [R1+0x21c] ;  /* 0x00021c0001177983 */ /* 0x000ea20000300800 */
[----:B------:R-:W2:Y:S05]  /*62ee0*/  LDL.LU.64 R24, [R1+0x2558] ;  /* 0x0025580001187983 */ /* 0x000eaa0000300a00 */
[----:B------:R0:W-:Y:S02]  /*62ef0*/  STL.64 [R1+0x220], R16 ;  /* 0x0002201001007387 */ /* 0x0001e40000100a00 */
[----:B------:R-:W-:Y:S01]  /*62f00*/  IMAD.MOV.U32 R6, RZ, RZ, R19 ;  /* 0x000000ffff067224 */ /* 0x000fe200078e0013 */
[----:B------:R-:W-:Y:S01]  /*62f10*/  MOV R7, R18 ;  /* 0x0000001200077202 */ /* 0x000fe20000000f00 */
[----:B0-----:R-:W3:Y:S01]  /*62f20*/  LDL.LU R16, [R1+0x1f0] ;  /* 0x0001f00001107983 */ /* 0x001ee20000300800 */
[----:B------:R-:W3:Y:S02]  /*62f30*/  LDL.LU R17, [R1+0x1f4] ;  /* 0x0001f40001117983 */ /* 0x000ee40000300800 */
[----:B------:R-:W3:Y:S02]  /*62f40*/  LDL.LU R18, [R1+0x1f8] ;  /* 0x0001f80001127983 */ /* 0x000ee40000300800 */
[----:B------:R-:W3:Y:S01]  /*62f50*/  LDL.LU R19, [R1+0x1fc] ;  /* 0x0001fc0001137983 */ /* 0x000ee20000300800 */
[----:B------:R-:W-:Y:S01]  /*62f60*/  STL [R1+0x21ec], R6 ;  /* 0x0021ec0601007387 */ /* 0x000fe20000100800 */
[----:B------:R-:W-:Y:S01]  /*62f70*/  STL [R1+0x21e8], R7 ;  /* 0x0021e80701007387 */ /* 0x000fe20000100800 */
[----:B--2---:R-:W-:Y:S01]  /*62f80*/  HMMA.16816.F32 R20, R8, R24, R20 ;  /* 0x000000180814723c */ /* 0x004fe20000001814 */
[----:B------:R-:W-:-:S02]  /*62f90*/  MOV R2, R24 ;  /* 0x0000001800027202 */ /* 0x000fc40000000f00 */
[----:B------:R-:W-:Y:S11]  /*62fa0*/  MOV R0, R25 ;  /* 0x0000001900007202 */ /* 0x000ff60000000f00 */
[----:B------:R-:W-:Y:S09]  /*62fb0*/  @!UPT UIADD3 URZ, URZ, URZ, URZ ;  /* 0x0000003f3f3ff290 */ /* 0x000ff2000fffe03f */
[----:B------:R0:W-:Y:S01]  /*62fc0*/  STL.64 [R1+0x210], R20 ;  /* 0x0002101401007387 */ /* 0x0001e20000100a00 */
[----:B------:R-:W-:Y:S03]  /*62fd0*/  STL.64 [R1+0x218], R22 ;  /* 0x0002181601007387 */ /* 0x000fe60000100a00 */
[----:B0-----:R-:W2:Y:S01]  /*62fe0*/  LDL.LU.64 R20, [R1+0x2550] ;  /* 0x0025500001147983 */ /* 0x001ea20000300a00 */
[----:B------:R-:W2:Y:S02]  /*62ff0*/  LDL.LU.64 R26, [R1+0x2548] ;  /* 0x00254800011a7983 */ /* 0x000ea40000300a00 */
[----:B------:R-:W2:Y:S02]  /*63000*/  LDL.LU.64 R24, [R1+0x2540] ;  /* 0x0025400001187983 */ /* 0x000ea40000300a00 */
[----:B--2---:R-:W-:Y:S11]  /*63010*/  HMMA.16816.F32 R24, R8, R20, R24 ;  /* 0x000000140818723c */ /* 0x004ff60000001818 */
[----:B------:R-:W-:Y:S11]  /*63020*/  @!UPT UIADD3 URZ, URZ, URZ, URZ ;  /* 0x0000003f3f3ff290 */ /* 0x000ff6000fffe03f */
[----:B------:R-:W-:Y:S01]  /*63030*/  @!UPT UIADD3 URZ, URZ, URZ, URZ ;  /* 0x0000003f3f3ff290 */ /* 0x000fe2000fffe03f */
[----:B------:R0:W-:Y:S04]  /*63040*/  STL.64 [R1+0x200], R24 ;  /* 0x0002001801007387 */ /* 0x0001e80000100a00 */
[----:B0-----:R-:W3:Y:S01]  /*63050*/  LDL.LU.64 R24, [R1+0x2538] ;  /* 0x0025380001187983 */ /* 0x001ee20000300a00 */
[----:B------:R0:W-:Y:S03]  /*63060*/  STL.64 [R1+0x24b8], R20 ;  /* 0x0024b81401007387 */ /* 0x0001e60000100a00 */
[----:B0-----:R-:W2:Y:S01]  /*63070*/  LDL.LU R20, [R1+0x100] ;  /* 0x0001000001147983 */ /* 0x001ea20000300800 */
[----:B------:R-:W2:Y:S02]  /*63080*/  LDL.LU R21, [R1+0x104] ;  /* 0x0001040001157983 */ /* 0x000ea40000300800 */
[----:B------:R-:W4:Y:S02]  /*63090*/  LDL.LU R22, [R1+0x108] ;  /* 0x0001080001167983 */ /* 0x000f240000300800 */
[----:B------:R-:W4:Y:S02]  /*630a0*/  LDL.LU R23, [R1+0x10c] ;  /* 0x00010c0001177983 */ /* 0x000f240000300800 */
[----:B----4-:R-:W-:Y:S01]  /*630b0*/  STL.64 [R1+0x24c8], R22 ;  /* 0x0024c81601007387 */ /* 0x010fe20000100a00 */
[----:B--2---:R0:W-:Y:S02]  /*630c0*/  STL.64 [R1+0x24c0], R20 ;  /* 0x0024c01401007387 */ /* 0x0041e40000100a00 */
[----:B0-----:R-:W-:-:S02]  /*630d0*/  MOV R20, R12 ;  /* 0x0000000c00147202 */ /* 0x001fc40000000f00 */
[----:B------:R-:W2:Y:S01]  /*630e0*/  LDL.LU R12, [R1+0x500] ;  /* 0x00050000010c7983 */ /* 0x000ea20000300800 */
[----:B------:R-:W2:Y:S02]  /*630f0*/  LDL.LU R13, [R1+0x504] ;  /* 0x00050400010d7983 */ /* 0x000ea40000300800 */
[----:B------:R-:W4:Y:S02]  /*63100*/  LDL.LU R14, [R1+0x508] ;  /* 0x00050800010e7983 */ /* 0x000f240000300800 */
[----:B------:R-:W4:Y:S02]  /*63110*/  LDL.LU R15, [R1+0x50c] ;  /* 0x00050c00010f7983 */ /* 0x000f240000300800 */
[----:B------:R-:W-:Y:S01]  /*63120*/  IMAD.MOV.U32 R21, RZ, RZ, R3 ;  /* 0x000000ffff157224 */ /* 0x000fe200078e0003 */
[----:B---3--:R-:W-:Y:S01]  /*63130*/  HMMA.16816.F32 R16, R8, R24, R16 ;  /* 0x000000180810723c */ /* 0x008fe20000001810 */
[----:B----4-:R-:W-:Y:S01]  /*63140*/  STL.64 [R1+0x2528], R14 ;  /* 0x0025280e01007387 */ /* 0x010fe20000100a00 */
[----:B--2---:R0:W-:Y:S03]  /*63150*/  STL.64 [R1+0x2520], R12 ;  /* 0x0025200c01007387 */ /* 0x0041e60000100a00 */
[----:B0-----:R-:W2:Y:S01]  /*63160*/  LDL.LU R12, [R1+0x1e0] ;  /* 0x0001e000010c7983 */ /* 0x001ea20000300800 */
[----:B------:R-:W2:Y:S02]  /*63170*/  LDL.LU R13, [R1+0x1e4] ;  /* 0x0001e400010d7983 */ /* 0x000ea40000300800 */
[----:B------:R-:W2:Y:S02]  /*63180*/  LDL.LU R14, [R1+0x1e8] ;  /* 0x0001e800010e7983 */ /* 0x000ea40000300800 */
[----:B------:R-:W2:Y:S01]  /*63190*/  LDL.LU R15, [R1+0x1ec] ;  /* 0x0001ec00010f7983 */ /* 0x000ea20000300800 */
[----:B------:R0:W-:Y:S04]  /*631a0*/  STL.64 [R1+0x24e0], R20 ;  /* 0x0024e01401007387 */ /* 0x0001e80000100a00 */
[----:B0-----:R-:W3:Y:S01]  /*631b0*/  LDL.64 R20, [R1+0x50] ;  /* 0x0000500001147983 */ /* 0x001ee20000100a00 */
[----:B------:R-:W-:Y:S01]  /*631c0*/  IMAD.MOV.U32 R6, RZ, RZ, R26 ;  /* 0x000000ffff067224 */ /* 0x000fe200078e001a */
[----:B------:R-:W-:-:S02]  /*631d0*/  MOV R7, R27 ;  /* 0x0000001b00077202 */ /* 0x000fc40000000f00 */
[----:B---3--:R0:W-:Y:S04]  /*631e0*/  STL.64 [R1+0x24f8], R20 ;  /* 0x0024f81401007387 */ /* 0x0081e80000100a00 */
[----:B0-----:R-:W3:Y:S01]  /*631f0*/  LDL.64 R20, [R1+0x60] ;  /* 0x0000600001147983 */ /* 0x001ee20000100a00 */
[----:B------:R-:W-:Y:S02]  /*63200*/  STL [R1+0x249c], R6 ;  /* 0x00249c0601007387 */ /* 0x000fe40000100800 */
[----:B------:R0:W-:Y:S02]  /*63210*/  STL.64 [R1+0x1f0], R16 ;  /* 0x0001f01001007387 */ /* 0x0001e40000100a00 */
[----:B------:R-:W-:Y:S01]  /*63220*/  STL.64 [R1+0x1f8], R18 ;  /* 0x0001f81201007387 */ /* 0x000fe20000100a00 */
[----:B0-----:R-:W2:Y:S01]  /*63230*/  LDL.LU.64 R16, [R1+0x2530] ;  /* 0x0025300001107983 */ /* 0x001ea20000300a00 */
        /* <DEDUP_REMOVED lines=11> */
[C---:B------:R-:W-:Y:S01]  /*632f0*/  HMMA.16816.F32 R12, R8.reuse, R16, R12 ;  /* 0x00000010080c723c */ /* 0x040fe2000000180c */
        /* <DEDUP_REMOVED lines=15> */
[----:B------:R-:W4:Y:S02]  /*633f0*/  LDL.LU.64 R12, [R1+0x2520] ;  /* 0x00252000010c7983 */ /* 0x000f240000300a00 */
[----:B----4-:R-:W-:Y:S01]  /*63400*/  HMMA.16816.F32 R8, R8, R4, R12 ;  /* 0x000000040808723c */ /* 0x010fe2000000180c */
[----:B------:R-:W2:Y:S01]  /*63410*/  LDL.LU.64 R14, [R1+0x2518] ;  /* 0x00251800010e7983 */ /* 0x000ea20000300a00 */
[----:B------:R-:W2:Y:S02]  /*63420*/  LDL.LU.64 R12, [R1+0x2510] ;  /* 0x00251000010c7983 */ /* 0x000ea40000300a00 */
[----:B---3--:R-:W-:Y:S01]  /*63430*/  IMAD.MOV.U32 R3, RZ, RZ, R20 ;  /* 0x000000ffff037224 */ /* 0x008fe200078e0014 */
        /* <DEDUP_REMOVED lines=24> */
[----:B------:R-:W2:Y:S11]  /*635c0*/  LDL.LU.64 R24, [R1+0x24d0] ;  /* 0x0024d00001187983 */ /* 0x000eb60000300a00 */
[----:B------:R-:W-:Y:S10]  /*635d0*/  @!UPT UIADD3 URZ, URZ, URZ, URZ ;  /* 0x0000003f3f3ff290 */ /* 0x000ff4000fffe03f */
[----:B------:R-:W-:Y:S01]  /*635e0*/  STL.64 [R1+0x110], R20 ;  /* 0x0001101401007387 */ /* 0x000fe20000100a00 */
[----:B------:R0:W-:Y:S03]  /*635f0*/  STL.64 [R1+0x118], R22 ;  /* 0x0001181601007387 */ /* 0x0001e60000100a00 */
[----:B0-----:R-:W3:Y:S01]  /*63600*/  LDL.LU.64 R22, [R1+0x24c8] ;  /* 0x0024c80001167983 */ /* 0x001ee20000300a00 */
[----:B------:R-:W3:Y:S01]  /*63610*/  LDL.LU.64 R20, [R1+0x24c0] ;  /* 0x0024c00001147983 */ /* 0x000ee20000300a00 */
[----:B------:R-:W-:-:S07]  /*63620*/  MOV R9, R0 ;  /* 0x0000000000097202 */ /* 0x000fce0000000f00 */
[C---:B---3--:R-:W-:Y:S11]  /*63630*/  HMMA.16816.F32 R20, R12.reuse, R8, R20 ;  /* 0x000000080c14723c */ /* 0x048ff60000001814 */
[----:B------:R-:W-:Y:S11]  /*63640*/  @!UPT UIADD3 URZ, URZ, URZ, URZ ;  /* 0x0000003f3f3ff290 */ /* 0x000ff6000fffe03f */
[----:B------:R-:W-:Y:S01]  /*63650*/  @!UPT UIADD3 URZ, URZ, URZ, URZ ;  /* 0x0000003f3f3ff290 */ /* 0x000fe2000fffe03f */
[----:B------:R0:W-:Y:S01]  /*63660*/  STL.64 [R1+0x100], R20 ;  /* 0x0001001401007387 */ /* 0x0001e20000100a00 */
[----:B------:R-:W-:Y:S03]  /*63670*/  STL.64 [R1+0x108], R22 ;  /* 0x0001081601007387 */ /* 0x000fe60000100a00 */
[----:B0-----:R-:W2:Y:S01]  /*63680*/  LDL.LU.64 R20, [R1+0x24b8] ;  /* 0x0024b80001147983 */ /* 0x001ea20000300a00 */
[----:B------:R0:W-:Y:S03]  /*63690*/  STL.64 [R1+0x2438], R8 ;  /* 0x0024380801007387 */ /* 0x0001e60000100a00 */
[----:B0-----:R-:W3:Y:S01]  /*636a0*/  LDL.LU R8, [R1+0x4d0] ;  /* 0x0004d00001087983 */ /* 0x001ee20000300800 */
[----:B------:R-:W3:Y:S02]  /*636b0*/  LDL.LU R9, [R1+0x4d4] ;  /* 0x0004d40001097983 */ /* 0x000ee40000300800 */
[----:B------:R-:W3:Y:S02]  /*636c0*/  LDL.LU R10, [R1+0x4d8] ;  /* 0x0004d800010a7983 */ /* 0x000ee40000300800 */
[----:B------:R-:W3:Y:S01]  /*636d0*/  LDL.LU R11, [R1+0x4dc] ;  /* 0x0004dc00010b7983 */ /* 0x000ee20000300800 */
[----:B--2---:R-:W-:Y:S01]  /*636e0*/  HMMA.16816.F32 R24, R12, R20, R24 ;  /* 0x000000140c18723c */ /* 0x004fe20000001818 */
[----:B------:R-:W-:-:S02]  /*636f0*/  MOV R0, R20 ;  /* 0x0000001400007202 */ /* 0x000fc40000000f00 */
[----:B------:R-:W-:Y:S11]  /*63700*/  MOV R29, R21 ;  /* 0x00000015001d7202 */ /* 0x000ff60000000f00 */
[----:B------:R-:W-:Y:S09]  /*63710*/  @!UPT UIADD3 URZ, URZ, URZ, URZ ;  /* 0x0000003f3f3ff290 */ /* 0x000ff2000fffe03f */
[----:B------:R0:W-:Y:S01]  /*63720*/  STL.64 [R1+0x1d0], R24 ;  /* 0x0001d01801007387 */ /* 0x0001e20000100a00 */
[----:B------:R-:W-:Y:S03]  /*63730*/  STL.64 [R1+0x1d8], R26 ;  /* 0x0001d81a01007387 */ /* 0x000fe60000100a00 */
[----:B0-----:R-:W3:Y:S01]  /*63740*/  LDL.LU.64 R24, [R1+0x24b0] ;  /* 0x0024b00001187983 */ /* 0x001ee20000300a00 */
[----:B------:R-:W2:Y:S02]  /*63750*/  LDL.LU.64 R22, [R1+0x24a8] ;  /* 0x0024a80001167983 */ /* 0x000ea40000300a00 */
[----:B------:R-:W2:Y:S01]  /*63760*/  LDL.LU.64 R20, [R1+0x24a0] ;  /* 0x0024a00001147983 */ /* 0x000ea20000300a00 */
[C---:B---3--:R-:W-:Y:S08]  /*63770*/  HMMA.16816.F32 R8, R12.reuse, R24, R8 ;  /* 0x000000180c08723c */ /* 0x048ff00000001808 */
[----:B--2---:R-:W-:Y:S11]  /*63780*/  HMMA.16816.F32 R16, R12, R16, R20 ;  /* 0x000000100c10723c */ /* 0x004ff60000001814 */
[----:B------:R-:W-:Y:S04]  /*63790*/  @!UPT UIADD3 URZ, URZ, URZ, URZ ;  /* 0x0000003f3f3ff290 */ /* 0x000fe8000fffe03f */
[----:B------:R0:W-:Y:S01]  /*637a0*/  STL.64 [R1+0x2e0], R8 ;  /* 0x0002e00801007387 */ /* 0x0001e20000100a00 */
[----:B------:R-:W-:Y:S02]  /*637b0*/  STL.64 [R1+0x2e8], R10 ;  /* 0x0002e80a01007387 */ /* 0x000fe40000100a00 */
[----:B0-----:R-:W-:Y:S02]  /*637c0*/  IMAD.MOV.U32 R9, RZ, RZ, R24 ;  /* 0x000000ffff097224 */ /* 0x001fe400078e0018 */
[----:B------:R-:W2:Y:S03]  /*637d0*/  LDL.LU R24, [R1+0x380] ;  /* 0x0003800001187983 */ /* 0x000ea60000300800 */
[----:B------:R-:W-:Y:S01]  /*637e0*/  STL.64 [R1+0x400], R16 ;  /* 0x0004001001007387 */ /* 0x000fe20000100a00 */
[----:B------:R-:W-:Y:S01]  /*637f0*/  MOV R8, R25 ;  /* 0x0000001900087202 */ /* 0x000fe20000000f00 */
[----:B------:R-:W-:Y:S01]  /*63800*/  STL.64 [R1+0x408], R18 ;  /* 0x0004081201007387 */ /* 0x000fe20000100a00 */
[----:B------:R-:W2:Y:S01]  /*63810*/  LDL.LU R25, [R1+0x384] ;  /* 0x0003840001197983 */ /* 0x000ea20000300800 */
        /* <DEDUP_REMOVED lines=14> */
[----:B0-----:R-:W2:Y:S04]  /*63900*/  LDL.64 R20, [R1] ;  /* 0x0000000001147983 */ /* 0x001ea80000100a00 */
[----:B--2---:R0:W-:Y:S02]  /*63910*/  STL.64 [R1+0x2408], R20 ;  /* 0x0024081401007387 */ /* 0x0041e40000100a00 */
[----:B0-----:R-:W-:Y:S01]  /*63920*/  IMAD.MOV.U32 R21, RZ, RZ, R8 ;  /* 0x000000ffff157224 */ /* 0x001fe200078e0008 */
[----:B------:R-:W-:Y:S01]  /*63930*/  MOV R20, R9 ;  /* 0x0000000900147202 */ /* 0x000fe20000000f00 */
[----:B------:R-:W2:Y:S01]  /*63940*/  LDL.LU R8, [R1+0x440] ;  /* 0x0004400001087983 */ /* 0x000ea20000300800 */
[----:B------:R-:W2:Y:S02]  /*63950*/  LDL.LU R9, [R1+0x444] ;  /* 0x0004440001097983 */ /* 0x000ea40000300800 */
[----:B------:R-:W4:Y:S02]  /*63960*/  LDL.LU R10, [R1+0x448] ;  /* 0x00044800010a7983 */ /* 0x000f240000300800 */
[----:B------:R-:W4:Y:S01]  /*63970*/  LDL.LU R11, [R1+0x44c] ;  /* 0x00044c00010b7983 */ /* 0x000f220000300800 */
[----:B------:R-:W2:Y:S01]  /*63980*/  LDL.LU R16, [R1+0x3f0] ;  /* 0x0003f00001107983 */ /* 0x000ea20000300800 */
[----:B------:R-:W3:Y:S02]  /*63990*/  LDL.LU R17, [R1+0x3f4] ;  /* 0x0003f40001117983 */ /* 0x000ee40000300800 */
[----:B------:R-:W3:Y:S02]  /*639a0*/  LDL.LU R18, [R1+0x3f8] ;  /* 0x0003f80001127983 */ /* 0x000ee40000300800 */
[----:B------:R-:W3:Y:S01]  /*639b0*/  LDL.LU R19, [R1+0x3fc] ;  /* 0x0003fc0001137983 */ /* 0x000ee20000300800 */
[----:B----4-:R-:W-:Y:S01]  /*639c0*/  STL.64 [R1+0x2448], R10 ;  /* 0x0024480a01007387 */ /* 0x010fe20000100a00 */
[----:B--2---:R0:W-:Y:S02]  /*639d0*/  STL.64 [R1+0x2440], R8 ;  /* 0x0024400801007387 */ /* 0x0041e40000100a00 */
[----:B0-----:R-:W-:-:S02]  /*639e0*/  MOV R8, R6 ;  /* 0x0000000600087202 */ /* 0x001fc40000000f00 */
[----:B------:R-:W-:Y:S01]  /*639f0*/  MOV R9, R2 ;  /* 0x0000000200097202 */ /* 0x000fe20000000f00 */
[----:B------:R-:W2:Y:S01]  /*63a00*/  LDL.LU R6, [R1+0x249c] ;  /* 0x00249c0001067983 */ /* 0x000ea20000300800 */
[----:B------:R-:W4:Y:S03]  /*63a10*/  LDL.LU R2, [R1+0x2498] ;  /* 0x0024980001027983 */ /* 0x000f260000300800 */
[----:B------:R-:W-:Y:S01]  /*63a20*/  STL.64 [R1+0x2460], R8 ;  /* 0x0024600801007387 */ /* 0x000fe20000100a00 */
[----:B------:R0:W-:Y:S03]  /*63a30*/  STL.64 [R1+0x2420], R20 ;  /* 0x0024201401007387 */ /* 0x0001e60000100a00 */
[----:B0-----:R-:W2:Y:S01]  /*63a40*/  LDL.LU R20, [R1+0x420] ;  /* 0x0004200001147983 */ /* 0x001ea20000300800 */
[----:B------:R-:W2:Y:S02]  /*63a50*/  LDL.LU R21, [R1+0x424] ;  /* 0x0004240001157983 */ /* 0x000ea40000300800 */
[----:B------:R-:W2:Y:S02]  /*63a60*/  LDL.LU R22, [R1+0x428] ;  /* 0x0004280001167983 */ /* 0x000ea40000300800 */
[----:B------:R-:W2:Y:S02]  /*63a70*/  LDL.LU R23, [R1+0x42c] ;  /* 0x00042c0001177983 */ /* 0x000ea40000300800 */
[----:B------:R-:W-:Y:S01]  /*63a80*/  IMAD.MOV.U32 R8, RZ, RZ, R3 ;  /* 0x000000ffff087224 */ /* 0x000fe200078e0003 */
[----:B------:R-:W-:Y:S01]  /*63a90*/  MOV R9, R28 ;  /* 0x0000001c00097202 */ /* 0x000fe20000000f00 */
[----:B------:R-:W3:Y:S01]  /*63aa0*/  LDL.LU R3, [R1+0x2494] ;  /* 0x0024940001037983 */ /* 0x000ee20000300800 */
[----:B------:R-:W3:Y:S03]  /*63ab0*/  LDL.LU R28, [R1+0x2490] ;  /* 0x00249000011c7983 */ /* 0x000ee60000300800 */
        /* <DEDUP_REMOVED lines=12> */
[----:B---3--:R-:W-:Y:S01]  /*63b80*/  HMMA.16816.F32 R12, R12, R4, R16 ;  /* 0x000000040c0c723c */ /* 0x008fe20000001810 */
[----:B--2---:R-:W-:Y:S01]  /*63b90*/  STL.64 [R1+0x2470], R22 ;  /* 0x0024701601007387 */ /* 0x004fe20000100a00 */
[----:B------:R0:W-:Y:S03]  /*63ba0*/  STL.64 [R1+0x2468], R20 ;  /* 0x0024681401007387 */ /* 0x0001e60000100a00 */
[----:B0-----:R-:W2:Y:S01]  /*63bb0*/  LDL.LU R20, [R1+0x460] ;  /* 0x0004600001147983 */ /* 0x001ea20000300800 */
[----:B------:R-:W2:Y:S02]  /*63bc0*/  LDL.LU R21, [R1+0x464] ;  /* 0x0004640001157983 */ /* 0x000ea40000300800 */
[----:B------:R-:W2:Y:S02]  /*63bd0*/  LDL.LU R22, [R1+0x468] ;  /* 0x0004680001167983 */ /* 0x000ea40000300800 */
[----:B------:R-:W2:Y:S01]  /*63be0*/  LDL.LU R23, [R1+0x46c] ;  /* 0x00046c0001177983 */ /* 0x000ea20000300800 */
[----:B------:R-:W-:Y:S01]  /*63bf0*/  STL.64 [R1+0x23a8], R26 ;  /* 0x0023a81a01007387 */ /* 0x000fe20000100a00 */
[----:B------:R0:W-:Y:S03]  /*63c00*/  STL.64 [R1+0x23a0], R24 ;  /* 0x0023a01801007387 */ /* 0x0001e60000100a00 */
[----:B0-----:R-:W3:Y:S01]  /*63c10*/  LDL.64 R24, [R1+0x40] ;  /* 0x0000400001187983 */ /* 0x001ee20000100a00 */
[----:B------:R-:W2:Y:S02]  /*63c20*/  LDL.LU.64 R18, [R1+0x2488] ;  /* 0x0024880001127983 */ /* 0x000ea40000300a00 */
[----:B------:R-:W2:Y:S02]  /*63c30*/  LDL.LU.64 R16, [R1+0x2480] ;  /* 0x0024800001107983 */ /* 0x000ea40000300a00 */
[----:B------:R-:W-:Y:S01]  /*63c40*/  STL.64 [R1+0x2400], R6 ;  /* 0x0024000601007387 */ /* 0x000fe20000100a00 */
[----:B------:R0:W-:Y:S02]  /*63c50*/  STL.64 [R1+0x23f8], R4 ;  /* 0x0023f80401007387 */ /* 0x0001e40000100a00 */
[----:B------:R1:W-:Y:S02]  /*63c60*/  STL.64 [R1+0x3f0], R12 ;  /* 0x0003f00c01007387 */ /* 0x0003e40000100a00 */
[----:B------:R-:W-:Y:S01]  /*63c70*/  STL.64 [R1+0x3f8], R14 ;  /* 0x0003f80e01007387 */ /* 0x000fe20000100a00 */
[----:B0-----:R-:W3:Y:S01]  /*63c80*/  LDL.LU R4, [R1+0x3e0] ;  /* 0x0003e00001047983 */ /* 0x001ee20000300800 */
[----:B------:R-:W3:Y:S02]  /*63c90*/  LDL.LU R5, [R1+0x3e4] ;  /* 0x0003e40001057983 */ /* 0x000ee40000300800 */
[----:B------:R-:W3:Y:S02]  /*63ca0*/  LDL.LU R6, [R1+0x3e8] ;  /* 0x0003e80001067983 */ /* 0x000ee40000300800 */
[----:B------:R-:W3:Y:S01]  /*63cb0*/  LDL.LU R7, [R1+0x3ec] ;  /* 0x0003ec0001077983 */ /* 0x000ee20000300800 */
[----:B-1----:R-:W-:Y:S01]  /*63cc0*/  MOV R12, R0 ;  /* 0x00000000000c7202 */ /* 0x002fe20000000f00 */
[C---:B--2---:R-:W-:Y:S01]  /*63cd0*/  HMMA.16816.F32 R8, R16.reuse, R8, R20 ;  /* 0x000000081008723c */ /* 0x044fe20000001814 */
[----:B---3--:R-:W-:Y:S01]  /*63ce0*/  STL.64 [R1+0x2418], R6 ;  /* 0x0024180601007387 */ /* 0x008fe20000100a00 */
[----:B------:R0:W-:Y:S03]  /*63cf0*/  STL.64 [R1+0x2410], R4 ;  /* 0x0024100401007387 */ /* 0x0001e60000100a00 */
[----:B0-----:R-:W2:Y:S01]  /*63d00*/  LDL.LU R4, [R1+0x410] ;  /* 0x0004100001047983 */ /* 0x001ea20000300800 */
[----:B------:R-:W2:Y:S02]  /*63d10*/  LDL.LU R5, [R1+0x414] ;  /* 0x0004140001057983 */ /* 0x000ea40000300800 */
[----:B------:R-:W2:Y:S02]  /*63d20*/  LDL.LU R6, [R1+0x418] ;  /* 0x0004180001067983 */ /* 0x000ea40000300800 */
[----:B------:R-:W2:Y:S01]  /*63d30*/  LDL.LU R7, [R1+0x41c] ;  /* 0x00041c0001077983 */ /* 0x000ea20000300800 */
[----:B------:R-:W3:Y:S01]  /*63d40*/  LDL.LU R0, [R1+0x2478] ;  /* 0x0024780001007983 */ /* 0x000ee20000300800 */
[----:B------:R-:W2:Y:S02]  /*63d50*/  LDL.LU.64 R22, [R1+0x2470] ;  /* 0x0024700001167983 */ /* 0x000ea40000300a00 */
[----:B------:R-:W2:Y:S09]  /*63d60*/  LDL.LU.64 R20, [R1+0x2468] ;  /* 0x0024680001147983 */ /* 0x000eb20000300a00 */
        /* <DEDUP_REMOVED lines=15> */
[----:B------:R-:W-:Y:S03]  /*63e60*/  STL.64 [R1+0x458], R10 ;  /* 0x0004580a01007387 */ /* 0x000fe60000100a00 */
        /* <DEDUP_REMOVED lines=11> */
[----:B------:R-:W-:-:S07]  /*63f20*/  IMAD.MOV.U32 R13, RZ, RZ, R29 ;  /* 0x000000ffff0d7224 */ /* 0x000fce00078e001d */
[C---:B---3--:R-:W-:Y:S11]  /*63f30*/  HMMA.16816.F32 R20, R16.reuse, R12, R20 ;  /* 0x0000000c1014723c */ /* 0x048ff60000001814 */
        /* <DEDUP_REMOVED lines=16> */
[----:B------:R-:W2:Y:S01]  /*64040*/  LDL.LU R15, [R1+0x3bc] ;  /* 0x0003bc00010f7983 */ /* 0x000ea20000300800 */
[----:B------:R-:W3:Y:S01]  /*64050*/  LDL.LU.64 R6, [R1+0x2418] ;  /* 0x0024180001067983 */ /* 0x000ee20000300a00 */
[----:B------:R-:W3:Y:S11]  /*64060*/  LDL.LU.64 R4, [R1+0x2410] ;  /* 0x0024100001047983 */ /* 0x000ef60000300a00 */
[----:B------:R0:W-:Y:S02]  /*64070*/  STL.64 [R1+0x420], R20 ;  /* 0x0004201401007387 */ /* 0x0001e40000100a00 */
[----:B------:R-:W-:Y:S01]  /*64080*/  STL.64 [R1+0x428], R22 ;  /* 0x0004281601007387 */ /* 0x000fe20000100a00 */
[----:B0-----:R-:W3:Y:S02]  /*64090*/  LDL.LU.64 R20, [R1+0x2408] ;  /* 0x0024080001147983 */ /* 0x001ee40000300a00 */
[----:B---3--:R-:W-:Y:S01]  /*640a0*/  HMMA.16816.F32 R4, R16, R20, R4 ;  /* 0x000000141004723c */ /* 0x008fe20000001804 */
[----:B------:R-:W-:-:S02]  /*640b0*/  MOV R11, R20 ;  /* 0x00000014000b7202 */ /* 0x000fc40000000f00 */
[----:B------:R-:W-:Y:S11]  /*640c0*/  MOV R10, R21 ;  /* 0x00000015000a7202 */ /* 0x000ff60000000f00 */
[----:B------:R-:W-:Y:S09]  /*640d0*/  @!UPT UIADD3 URZ, URZ, URZ, URZ ;  /* 0x0000003f3f3ff290 */ /* 0x000ff2000fffe03f */
[----:B------:R-:W-:Y:S01]  /*640e0*/  STL.64 [R1+0x410], R4 ;  /* 0x0004100401007387 */ /* 0x000fe20000100a00 */
[----:B------:R0:W-:Y:S03]  /*640f0*/  STL.64 [R1+0x418], R6 ;  /* 0x0004180601007387 */ /* 0x0001e60000100a00 */
[----:B0-----:R-:W3:Y:S01]  /*64100*/  LDL.LU.64 R6, [R1+0x2400] ;  /* 0x0024000001067983 */ /* 0x001ee20000300a00 */
[----:B------:R-:W2:Y:S02]  /*64110*/  LDL.LU.64 R4, [R1+0x23f8] ;  /* 0x0023f80001047983 */ /* 0x000ea40000300a00 */
[----:B------:R-:W2:Y:S02]  /*64120*/  LDL.LU.64 R22, [R1+0x23f0] ;  /* 0x0023f00001167983 */ /* 0x000ea40000300a00 */
[----:B------:R-:W2:Y:S02]  /*64130*/  LDL.LU.64 R20, [R1+0x23e8] ;  /* 0x0023e80001147983 */ /* 0x000ea40000300a00 */
[----:B--2---:R-:W-:Y:S01]  /*64140*/  HMMA.16816.F32 R16, R16, R4, R20 ;  /* 0x000000041010723c */ /* 0x004fe20000001814 */
[----:B------:R-:W2:Y:S01]  /*64150*/  LDL.LU.64 R22, [R1+0x23e0] ;  /* 0x0023e00001167983 */ /* 0x000ea20000300a00 */
[----:B------:R-:W2:Y:S02]  /*64160*/  LDL.LU.64 R20, [R1+0x23d8] ;  /* 0x0023d80001147983 */ /* 0x000ea40000300a00 */
[----:B---3--:R-:W-:Y:S02]  /*64170*/  STL.64 [R1+0x2378], R6 ;  /* 0x0023780601007387 */ /* 0x008fe40000100a00 */
[----:B------:R0:W-:Y:S11]  /*64180*/  STL.64 [R1+0x2370], R4 ;  /* 0x0023700401007387 */ /* 0x0001f60000100a00 */
[----:B------:R-:W-:Y:S06]  /*64190*/  @!UPT UIADD3 URZ, URZ, URZ, URZ ;  /* 0x0000003f3f3ff290 */ /* 0x000fec000fffe03f */
[----:B------:R1:W-:Y:S01]  /*641a0*/  STL.64 [R1+0x3e0], R16 ;  /* 0x0003e01001007387 */ /* 0x0003e20000100a00 */
[----:B------:R-:W-:Y:S02]  /*641b0*/  STL.64 [R1+0x3e8], R18 ;  /* 0x0003e81201007387 */ /* 0x000fe40000100a00 */
[----:B0-----:R-:W2:Y:S02]  /*641c0*/  LDL.LU R4, [R1+0x3c0] ;  /* 0x0003c00001047983 */ /* 0x001ea40000300800 */
[----:B------:R-:W2:Y:S01]  /*641d0*/  LDL.LU R5, [R1+0x3c4] ;  /* 0x0003c40001057983 */ /* 0x000ea20000300800 */
[----:B------:R-:W2:Y:S01]  /*641e0*/  LDL.LU R6, [R1+0x3c8] ;  /* 0x0003c80001067983 */ /* 0x000ea20000300800 */
[----:B------:R-:W2:Y:S03]  /*641f0*/  LDL.LU R7, [R1+0x3cc] ;  /* 0x0003cc0001077983 */ /* 0x000ea60000300800 */
[----:B-1----:R-:W3:Y:S01]  /*64200*/  LDL.LU.64 R16, [R1+0x10] ;  /* 0x0000100001107983 */ /* 0x002ee20000300a00 */
[C---:B--2---:R-:W-:Y:S11]  /*64210*/  HMMA.16816.F32 R4, R20.reuse, R24, R4 ;  /* 0x000000181404723c */ /* 0x044ff60000001804 */
[----:B------:R-:W-:Y:S11]  /*64220*/  @!UPT UIADD3 URZ, URZ, URZ, URZ ;  /* 0x0000003f3f3ff290 */ /* 0x000ff6000fffe03f */
[----:B------:R-:W-:Y:S01]  /*64230*/  @!UPT UIADD3 URZ, URZ, URZ, URZ ;  /* 0x0000003f3f3ff290 */ /* 0x000fe2000fffe03f */
[----:B------:R0:W-:Y:S01]  /*64240*/  STL.64 [R1+0x3d0], R4 ;  /* 0x0003d00401007387 */ /* 0x0001e20000100a00 */
[----:B------:R1:W-:Y:S02]  /*64250*/  STL.64 [R1+0x3d8], R6 ;  /* 0x0003d80601007387 */ /* 0x0003e40000100a00 */
[----:B0-----:R-:W-:Y:S01]  /*64260*/  IMAD.MOV.U32 R5, RZ, RZ, R24 ;  /* 0x000000ffff057224 */ /* 0x001fe200078e0018 */
[----:B------:R-:W-:Y:S02]  /*64270*/  MOV R4, R25 ;  /* 0x0000001900047202 */ /* 0x000fe40000000f00 */
[----:B------:R-:W2:Y:S02]  /*64280*/  LDL.LU.64 R24, [R1+0x23d0] ;  /* 0x0023d00001187983 */ /* 0x000ea40000300a00 */
[C---:B--2---:R-:W-:Y:S01]  /*64290*/  HMMA.16816.F32 R12, R20.reuse, R24, R12 ;  /* 0x00000018140c723c */ /* 0x044fe2000000180c */
[----:B-1----:R-:W-:Y:S01]  /*642a0*/  MOV R7, R24 ;  /* 0x0000001800077202 */ /* 0x002fe20000000f00 */
[----:B------:R-:W-:Y:S11]  /*642b0*/  IMAD.MOV.U32 R6, RZ, RZ, R25 ;  /* 0x000000ffff067224 */ /* 0x000ff600078e0019 */
[----:B------:R-:W-:Y:S10]  /*642c0*/  @!UPT UIADD3 URZ, URZ, URZ, URZ ;  /* 0x0000003f3f3ff290 */ /* 0x000ff4000fffe03f */
        /* <DEDUP_REMOVED lines=8> */
[----:B------:R0:W-:Y:S01]  /*64350*/  STL.64 [R1+0x3b0], R12 ;  /* 0x0003b00c01007387 */ /* 0x0001e20000100a00 */
[----:B------:R1:W-:Y:S03]  /*64360*/  STL.64 [R1+0x3b8], R14 ;  /* 0x0003b80e01007387 */ /* 0x0003e60000100a00 */
[----:B0-----:R-:W2:Y:S01]  /*64370*/  LDL.LU.64 R12, [R1+0x23b0] ;  /* 0x0023b000010c7983 */ /* 0x001ea20000300a00 */
[----:B-1----:R-:W-:Y:S02]  /*64380*/  MOV R15, R24 ;  /* 0x00000018000f7202 */ /* 0x002fe40000000f00 */
[----:B------:R-:W-:Y:S01]  /*64390*/  MOV R14, R25 ;  /* 0x00000019000e7202 */ /* 0x000fe20000000f00 */
        /* <DEDUP_REMOVED lines=10> */
[----:B0-----:R-:W-:Y:S01]  /*64440*/  IMAD.MOV.U32 R8, RZ, RZ, R15 ;  /* 0x000000ffff087224 */ /* 0x001fe200078e000f */
[----:B------:R-:W-:-:S05]  /*64450*/  MOV R9, R14 ;  /* 0x0000000e00097202 */ /* 0x000fca0000000f00 */
[----:B------:R0:W-:Y:S02]  /*64460*/  STL.64 [R1+0x2330], R8 ;  /* 0x0023300801007387 */ /* 0x0001e40000100a00 */
[----:B0-----:R-:W-:Y:S01]  /*64470*/  MOV R8, R7 ;  /* 0x0000000700087202 */ /* 0x001fe20000000f00 */
[----:B------:R-:W-:-:S05]  /*64480*/  IMAD.MOV.U32 R9, RZ, RZ, R6 ;  /* 0x000000ffff097224 */ /* 0x000fca00078e0006 */
[----:B------:R0:W-:Y:S02]  /*64490*/  STL.64 [R1+0x2348], R8 ;  /* 0x0023480801007387 */ /* 0x0001e40000100a00 */
[----:B0-----:R-:W-:Y:S02]  /*644a0*/  MOV R8, R5 ;  /* 0x0000000500087202 */ /* 0x001fe40000000f00 */
[----:B------:R-:W-:Y:S01]  /*644b0*/  MOV R9, R4 ;  /* 0x0000000400097202 */ /* 0x000fe20000000f00 */
[----:B------:R-:W-:Y:S01]  /*644c0*/  IMAD.MOV.U32 R4, RZ, RZ, R11 ;  /* 0x000000ffff047224 */ /* 0x000fe200078e000b */
[----:B------:R-:W-:-:S03]  /*644d0*/  MOV R5, R10 ;  /* 0x0000000a00057202 */ /* 0x000fc60000000f00 */
[----:B------:R-:W-:Y:S01]  /*644e0*/  STL.64 [R1+0x2380], R8 ;  /* 0x0023800801007387 */ /* 0x000fe20000100a00 */
[C---:B--2---:R-:W-:Y:S11]  /*644f0*/  HMMA.16816.F32 R24, R20.reuse, R12, R24 ;  /* 0x0000000c1418723c */ /* 0x044ff60000001818 */
[----:B------:R-:W-:Y:S11]  /*64500*/  @!UPT UIADD3 URZ, URZ, URZ, URZ ;  /* 0x0000003f3f3ff290 */ /* 0x000ff6000fffe03f */
[----:B------:R-:W-:Y:S01]  /*64510*/  @!UPT UIADD3 URZ, URZ, URZ, URZ ;  /* 0x0000003f3f3ff290 */ /* 0x000fe2000fffe03f */
[----:B------:R-:W-:Y:S01]  /*64520*/  STL.64 [R1+0x390], R24 ;  /* 0x0003901801007387 */ /* 0x000fe20000100a00 */
[----:B------:R-:W-:Y:S02]  /*64530*/  STL.64 [R1+0x398], R26 ;  /* 0x0003981a01007387 */ /* 0x000fe40000100a00 */
[----:B------:R0:W-:Y:S02]  /*64540*/  STL.64 [R1+0x2388], R4 ;  /* 0x0023880401007387 */ /* 0x0001e40000100a00 */
[----:B0-----:R-:W3:Y:S01]  /*64550*/  LDL.LU R4, [R1+0x2d0] ;  /* 0x0002d00001047983 */ /* 0x001ee20000300800 */
[----:B------:R-:W3:Y:S02]  /*64560*/  LDL.LU R5, [R1+0x2d4] ;  /* 0x0002d40001057983 */ /* 0x000ee40000300800 */
[----:B------:R-:W3:Y:S02]  /*64570*/  LDL.LU R6, [R1+0x2d8] ;  /* 0x0002d80001067983 */ /* 0x000ee40000300800 */
[----:B------:R-:W3:Y:S01]  /*64580*/  LDL.LU R7, [R1+0x2dc] ;  /* 0x0002dc0001077983 */ /* 0x000ee20000300800 */
[----:B------:R-:W2:Y:S01]  /*64590*/  LDL.LU R8, [R1+0x2c0] ;  /* 0x0002c00001087983 */ /* 0x000ea20000300800 */
[----:B------:R-:W2:Y:S02]  /*645a0*/  LDL.LU R9, [R1+0x2c4] ;  /* 0x0002c40001097983 */ /* 0x000ea40000300800 */
[----:B------:R-:W2:Y:S02]  /*645b0*/  LDL.LU R10, [R1+0x2c8] ;  /* 0x0002c800010a7983 */ /* 0x000ea40000300800 */
[----:B------:R-:W2:Y:S01]  /*645c0*/  LDL.LU R11, [R1+0x2cc] ;  /* 0x0002cc00010b7983 */ /* 0x000ea20000300800 */
[----:B------:R-:W2:Y:S01]  /*645d0*/  LDL.LU R24, [R1+0x1b0] ;  /* 0x0001b00001187983 */ /* 0x000ea20000300800 */
[----:B------:R-:W2:Y:S02]  /*645e0*/  LDL.LU R25, [R1+0x1b4] ;  /* 0x0001b40001197983 */ /* 0x000ea40000300800 */
[----:B------:R-:W2:Y:S02]  /*645f0*/  LDL.LU R26, [R1+0x1b8] ;  /* 0x0001b800011a7983 */ /* 0x000ea40000300800 */
[----:B------:R-:W2:Y:S01]  /*64600*/  LDL.LU R27, [R1+0x1bc] ;  /* 0x0001bc00011b7983 */ /* 0x000ea20000300800 */
[----:B------:R0:W-:Y:S04]  /*64610*/  STL.64 [R1+0x2310], R12 ;  /* 0x0023100c01007387 */ /* 0x0001e80000100a00 */
        /* <DEDUP_REMOVED lines=32> */
[----:B------:R-:W2:Y:S11]  /*64820*/  LDL.LU.64 R8, [R1+0x2380] ;  /* 0x0023800001087983 */ /* 0x000eb60000300a00 */
[----:B------:R-:W-:Y:S11]  /*64830*/  @!UPT UIADD3 URZ, URZ, URZ, URZ ;  /* 0x0000003f3f3ff290 */ /* 0x000ff6000fffe03f */
[----:B------:R-:W-:Y:S01]  /*64840*/  STL.64 [R1+0x370], R4 ;  /* 0x0003700401007387 */ /* 0x000fe20000100a00 */
[----:B------:R0:W-:Y:S03]  /*64850*/  STL.64 [R1+0x378], R6 ;  /* 0x0003780601007387 */ /* 0x0001e60000100a00 */
[----:B0-----:R-:W3:Y:S01]  /*64860*/  LDL.LU.64 R6, [R1+0x2378] ;  /* 0x0023780001067983 */ /* 0x001ee20000300a00 */
[----:B------:R-:W2:Y:S02]  /*64870*/  LDL.LU.64 R4, [R1+0x2370] ;  /* 0x0023700001047983 */ /* 0x000ea40000300a00 */
[----:B--2---:R-:W-:Y:S01]  /*64880*/  HMMA.16816.F32 R20, R20, R4, R24 ;  /* 0x000000041414723c */ /* 0x004fe20000001818 */
        /* <DEDUP_REMOVED lines=30> */
[----:B--2---:R-:W-:Y:S02]  /*64a70*/  HMMA.16816.F32 R8, R24, R8, R12 ;  /* 0x000000081808723c */ /* 0x004fe4000000180c */
[----:B------:R-:W2:Y:S11]  /*64a80*/  LDL.LU.64 R12, [R1+0x2310] ;  /* 0x00231000010c7983 */ /* 0x000eb60000300a00 */
[----:B------:R-:W-:Y:S10]  /*64a90*/  @!UPT UIADD3 URZ, URZ, URZ, URZ ;  /* 0x0000003f3f3ff290 */ /* 0x000ff4000fffe03f */
[----:B------:R-:W-:Y:S01]  /*64aa0*/  STL.64 [R1+0x290], R8 ;  /* 0x0002900801007387 */ /* 0x000fe20000100a00 */
[----:B------:R-:W-:Y:S02]  /*64ab0*/  STL.64 [R1+0x298], R10 ;  /* 0x0002980a01007387 */ /* 0x000fe40000100a00 */
[----:B----4-:R-:W0:Y:S02]  /*64ac0*/  LDSM.16.M88.4 R8, [R2+0x26080] ;  /* 0x026080000208783b */ /* 0x010e240000000200 */
[----:B0-----:R-:W-:Y:S02]  /*64ad0*/  STL.64 [R1+0x22e8], R10 ;  /* 0x0022e80a01007387 */ /* 0x001fe40000100a00 */
[----:B------:R0:W-:Y:S02]  /*64ae0*/  STL.64 [R1+0x22e0], R8 ;  /* 0x0022e00801007387 */ /* 0x0001e40000100a00 */
[----:B0-----:R-:W4:Y:S01]  /*64af0*/  LDL.LU R8, [R1+0x4b0] ;  /* 0x0004b00001087983 */ /* 0x001f220000300800 */
[----:B------:R-:W4:Y:S02]  /*64b00*/  LDL.LU R9, [R1+0x4b4] ;  /* 0x0004b40001097983 */ /* 0x000f240000300800 */
[----:B------:R-:W4:Y:S01]  /*64b10*/  LDL.LU R10, [R1+0x4b8] ;  /* 0x0004b800010a7983 */ /* 0x000f220000300800 */
[----:B------:R-:W-:-:S02]  /*64b20*/  MOV R11, R0 ;  /* 0x00000000000b7202 */ /* 0x000fc40000000f00 */
[----:B------:R-:W3:Y:S01]  /*64b30*/  LDL.LU R0, [R1+0x2308] ;  /* 0x0023080001007983 */ /* 0x000ee20000300800 */
[C---:B--2---:R-:W-:Y:S03]  /*64b40*/  HMMA.16816.F32 R12, R24.reuse, R12, R16 ;  /* 0x0000000c180c723c */ /* 0x044fe60000001810 */
[----:B------:R-:W3:Y:S11]  /*64b50*/  LDL.LU.64 R16, [R1+0x2300] ;  /* 0x0023000001107983 */ /* 0x000ef60000300a00 */
[----:B------:R-:W-:Y:S09]  /*64b60*/  @!UPT UIADD3 URZ, URZ, URZ, URZ ;  /* 0x0000003f3f3ff290 */ /* 0x000ff2000fffe03f */
[----:B------:R-:W-:Y:S01]  /*64b70*/  STL.64 [R1+0x280], R12 ;  /* 0x0002800c01007387 */ /* 0x000fe20000100a00 */
[----:B------:R-:W-:Y:S02]  /*64b80*/  STL.64 [R1+0x288], R14 ;  /* 0x0002880e01007387 */ /* 0x000fe40000100a00 */
[----:B------:R0:W1:Y:S02]  /*64b90*/  LDSM.16.M88.4 R12, [R2+0x27080] ;  /* 0x02708000020c783b */ /* 0x0000640000000200 */
[----:B0-----:R-:W2:Y:S04]  /*64ba0*/  LDL.LU R2, [R1+0x22fc] ;  /* 0x0022fc0001027983 */ /* 0x001ea80000300800 */
[----:B-1----:R-:W-:Y:S01]  /*64bb0*/  STL.64 [R1+0x2270], R14 ;  /* 0x0022700e01007387 */ /* 0x002fe20000100a00 */
[----:B------:R0:W-:Y:S03]  /*64bc0*/  STL.64 [R1+0x2268], R12 ;  /* 0x0022680c01007387 */ /* 0x0001e60000100a00 */
[----:B0-----:R-:W4:Y:S01]  /*64bd0*/  LDL.LU.64 R12, [R1] ;  /* 0x00000000010c7983 */ /* 0x001f220000300a00 */
[C---:B---3--:R-:W-:Y:S01]  /*64be0*/  HMMA.16816.F32 R20, R24.reuse, R16, R20 ;  /* 0x000000101814723c */ /* 0x048fe20000001814 */
[----:B------:R-:W-:Y:S11]  /*64bf0*/  MOV R29, R16 ;  /* 0x00000010001d7202 */ /* 0x000ff60000000f00 */
[----:B------:R-:W-:Y:S11]  /*64c00*/  @!UPT UIADD3 URZ, URZ, URZ, URZ ;  /* 0x0000003f3f3ff290 */ /* 0x000ff6000fffe03f */
[----:B------:R0:W-:Y:S02]  /*64c10*/  STL.64 [R1+0x270], R20 ;  /* 0x0002701401007387 */ /* 0x0001e40000100a00 */
[----:B0-----:R-:W-:Y:S02]  /*64c20*/  IMAD.MOV.U32 R20, RZ, RZ, R17 ;  /* 0x000000ffff147224 */ /* 0x001fe400078e0011 */
[----:B------:R-:W0:Y:S04]  /*64c30*/  LDSM.16.M88.4 R16, [R0+0x20080] ;  /* 0x020080000010783b */ /* 0x000e280000000200 */
[----:B------:R-:W-:Y:S01]  /*64c40*/  STL.64 [R1+0x278], R22 ;  /* 0x0002781601007387 */ /* 0x000fe20000100a00 */
[----:B----4-:R-:W-:Y:S03]  /*64c50*/  HMMA.16816.F32 R8, R24, R12, R8 ;  /* 0x0000000c1808723c */ /* 0x010fe60000001808 */
[----:B0-----:R-:W-:Y:S01]  /*64c60*/  STL.64 [R1+0x21e0], R18 ;  /* 0x0021e01201007387 */ /* 0x001fe20000100a00 */
[----:B------:R0:W-:Y:S02]  /*64c70*/  STL.64 [R1+0x21d8], R16 ;  /* 0x0021d81001007387 */ /* 0x0001e40000100a00 */
[----:B------:R-:W-:Y:S01]  /*64c80*/  STL.64 [R1+0x22d8], R12 ;  /* 0x0022d80c01007387 */ /* 0x000fe20000100a00 */
[----:B0-----:R-:W3:Y:S11]  /*64c90*/  LDL.LU R16, [R1+0x160] ;  /* 0x0001600001107983 */ /* 0x001ef60000300800 */
[----:B------:R-:W-:Y:S05]  /*64ca0*/  @!UPT UIADD3 URZ, URZ, URZ, URZ ;  /* 0x0000003f3f3ff290 */ /* 0x000fea000fffe03f */
[----:B------:R0:W-:Y:S01]  /*64cb0*/  STL.64 [R1+0x260], R8 ;  /* 0x0002600801007387 */ /* 0x0001e20000100a00 */
[----:B------:R1:W-:Y:S02]  /*64cc0*/  STL.64 [R1+0x268], R10 ;  /* 0x0002680a01007387 */ /* 0x0003e40000100a00 */
[----:B------:R-:W3:Y:S02]  /*64cd0*/  LDL.LU R17, [R1+0x164] ;  /* 0x0001640001117983 */ /* 0x000ee40000300800 */
[----:B------:R-:W4:Y:S01]  /*64ce0*/  LDL.LU R18, [R1+0x168] ;  /* 0x0001680001127983 */ /* 0x000f220000300800 */
[----:B--2---:R-:W-:Y:S02]  /*64cf0*/  MOV R19, R2 ;  /* 0x0000000200137202 */ /* 0x004fe40000000f00 */
[----:B------:R-:W2:Y:S04]  /*64d00*/  LDL.LU R2, [R1+0x22f8] ;  /* 0x0022f80001027983 */ /* 0x000ea80000300800 */
[----:B0-----:R-:W2:Y:S01]  /*64d10*/  LDL.LU R8, [R1+0x190] ;  /* 0x0001900001087983 */ /* 0x001ea20000300800 */
[----:B------:R-:W2:Y:S02]  /*64d20*/  LDL.LU R9, [R1+0x194] ;  /* 0x0001940001097983 */ /* 0x000ea40000300800 */
[----:B-1----:R-:W2:Y:S02]  /*64d30*/  LDL.LU R10, [R1+0x198] ;  /* 0x00019800010a7983 */ /* 0x002ea40000300800 */
[----:B------:R-:W2:Y:S01]  /*64d40*/  LDL.LU R11, [R1+0x19c] ;  /* 0x00019c00010b7983 */ /* 0x000ea20000300800 */
        /* <DEDUP_REMOVED lines=10> */
[----:B----4-:R-:W-:Y:S01]  /*64df0*/  STL.64 [R1+0x22a0], R18 ;  /* 0x0022a01201007387 */ /* 0x010fe20000100a00 */
[----:B---3--:R0:W-:Y:S03]  /*64e00*/  STL.64 [R1+0x2298], R16 ;  /* 0x0022981001007387 */ /* 0x0081e60000100a00 */
[----:B0-----:R-:W3:Y:S04]  /*64e10*/  LDL.LU.64 R16, [R1+0x30] ;  /* 0x0000300001107983 */ /* 0x001ee80000300a00 */
[----:B---3--:R0:W-:Y:S04]  /*64e20*/  STL.64 [R1+0x22b0], R16 ;  /* 0x0022b01001007387 */ /* 0x0081e80000100a00 */
[----:B0-----:R-:W3:Y:S01]  /*64e30*/  LDL.LU.64 R16, [R1+0x40] ;  /* 0x0000400001107983 */ /* 0x001ee20000300a00 */
[----:B------:R-:W-:-:S02]  /*64e40*/  IMAD.MOV.U32 R19, RZ, RZ, R20 ;  /* 0x000000ffff137224 */ /* 0x000fc400078e0014 */
[----:B------:R-:W0:Y:S01]  /*64e50*/  LDSM.16.M88.4 R20, [R0+0x21080] ;  /* 0x021080000014783b */ /* 0x000e220000000200 */
[----:B---3--:R1:W-:Y:S04]  /*64e60*/  STL.64 [R1+0x22c8], R16 ;  /* 0x0022c81001007387 */ /* 0x0083e80000100a00 */
[----:B-1----:R-:W3:Y:S04]  /*64e70*/  LDL.LU.64 R16, [R1+0x50] ;  /* 0x0000500001107983 */ /* 0x002ee80000300a00 */
[----:B---3--:R1:W-:Y:S04]  /*64e80*/  STL.64 [R1+0x22d0], R16 ;  /* 0x0022d01001007387 */ /* 0x0083e80000100a00 */
[----:B-1----:R-:W3:Y:S01]  /*64e90*/  LDL.LU.64 R16, [R1+0x60] ;  /* 0x0000600001107983 */ /* 0x002ee20000300a00 */
[----:B0-----:R-:W-:Y:S02]  /*64ea0*/  STL.64 [R1+0x2158], R22 ;  /* 0x0021581601007387 */ /* 0x001fe40000100a00 */
[----:B------:R0:W-:Y:S02]  /*64eb0*/  STL.64 [R1+0x2150], R20 ;  /* 0x0021501401007387 */ /* 0x0001e40000100a00 */
[----:B0-----:R-:W-:-:S02]  /*64ec0*/  MOV R20, R29 ;  /* 0x0000001d00147202 */ /* 0x001fc40000000f00 */
[----:B------:R-:W-:Y:S01]  /*64ed0*/  MOV R21, R19 ;  /* 0x0000001300157202 */ /* 0x000fe20000000f00 */
[----:B------:R-:W4:Y:S04]  /*64ee0*/  LDL.LU R29, [R1+0x22f4] ;  /* 0x0022f400011d7983 */ /* 0x000f280000300800 */
[----:B------:R0:W-:Y:S04]  /*64ef0*/  STL.64 [R1+0x22a8], R20 ;  /* 0x0022a81401007387 */ /* 0x0001e80000100a00 */
[----:B0-----:R-:W3:Y:S01]  /*64f00*/  LDL.LU R20, [R1+0x180] ;  /* 0x0001800001147983 */ /* 0x001ee20000300800 */
[----:B------:R-:W3:Y:S02]  /*64f10*/  LDL.LU R21, [R1+0x184] ;  /* 0x0001840001157983 */ /* 0x000ee40000300800 */
[----:B------:R-:W3:Y:S02]  /*64f20*/  LDL.LU R22, [R1+0x188] ;  /* 0x0001880001167983 */ /* 0x000ee40000300800 */
[----:B--2---:R-:W-:-:S02]  /*64f30*/  IMAD.MOV.U32 R23, RZ, RZ, R2 ;  /* 0x000000ffff177224 */ /* 0x004fc400078e0002 */
[----:B------:R-:W2:Y:S01]  /*64f40*/  LDL.LU R2, [R1+0x22f0] ;  /* 0x0022f00001027983 */ /* 0x000ea20000300800 */
[----:B------:R-:W-:Y:S03]  /*64f50*/  HMMA.16816.F32 R24, R24, R4, R8 ;  /* 0x000000041818723c */ /* 0x000fe60000001808 */
[----:B---3--:R-:W-:Y:S01]  /*64f60*/  STL.64 [R1+0x22c0], R22 ;  /* 0x0022c01601007387 */ /* 0x008fe20000100a00 */
[----:B------:R0:W-:Y:S03]  /*64f70*/  STL.64 [R1+0x22b8], R20 ;  /* 0x0022b81401007387 */ /* 0x0001e60000100a00 */
[----:B0-----:R-:W3:Y:S01]  /*64f80*/  LDL.LU R20, [R1+0x520] ;  /* 0x0005200001147983 */ /* 0x001ee20000300800 */
[----:B------:R-:W3:Y:S02]  /*64f90*/  LDL.LU R21, [R1+0x524] ;  /* 0x0005240001157983 */ /* 0x000ee40000300800 */
[----:B------:R-:W3:Y:S02]  /*64fa0*/  LDL.LU R22, [R1+0x528] ;  /* 0x0005280001167983 */ /* 0x000ee40000300800 */
[----:B------:R-:W3:Y:S01]  /*64fb0*/  LDL.LU R23, [R1+0x52c] ;  /* 0x00052c0001177983 */ /* 0x000ee20000300800 */
[----:B------:R-:W2:Y:S01]  /*64fc0*/  LDL.LU.64 R10, [R1+0x22e8] ;  /* 0x0022e800010a7983 */ /* 0x000ea20000300a00 */
[----:B------:R-:W2:Y:S02]  /*64fd0*/  LDL.LU.64 R8, [R1+0x22e0] ;  /* 0x0022e00001087983 */ /* 0x000ea40000300a00 */
[----:B------:R-:W-:Y:S02]  /*64fe0*/  STL.64 [R1+0x2280], R6 ;  /* 0x0022800601007387 */ /* 0x000fe40000100a00 */
[----:B------:R0:W-:Y:S05]  /*64ff0*/  STL.64 [R1+0x2278], R4 ;  /* 0x0022780401007387 */ /* 0x0001ea0000100a00 */
[----:B------:R-:W-:Y:S01]  /*65000*/  STL.64 [R1+0x1c0], R24 ;  /* 0x0001c01801007387 */ /* 0x000fe20000100a00 */
[----:B------:R-:W-:Y:S02]  /*65010*/  STL.64 [R1+0x1c8], R26 ;  /* 0x0001c81a01007387 */ /* 0x000fe40000100a00 */
[----:B------:R-:W1:Y:S01]  /*65020*/  LDSM.16.M88.4 R24, [R0+0x22080] ;  /* 0x022080000018783b */ /* 0x000e620000000200 */
[----:B0-----:R-:W3:Y:S03]  /*65030*/  LDL.LU R4, [R1+0x530] ;  /* 0x0005300001047983 */ /* 0x001ee60000300800 */
[----:B------:R-:W3:Y:S02]  /*65040*/  LDL.LU R5, [R1+0x534] ;  /* 0x0005340001057983 */ /* 0x000ee40000300800 */
[----:B------:R-:W3:Y:S01]  /*65050*/  LDL.LU R6, [R1+0x538] ;  /* 0x0005380001067983 */ /* 0x000ee20000300800 */
[----:B-1----:R-:W-:Y:S01]  /*65060*/  STL.64 [R1+0x20e0], R26 ;  /* 0x0020e01a01007387 */ /* 0x002fe20000100a00 */
[----:B------:R0:W-:Y:S03]  /*65070*/  STL.64 [R1+0x20d8], R24 ;  /* 0x0020d81801007387 */ /* 0x0001e60000100a00 */
[----:B0-----:R-:W3:Y:S01]  /*65080*/  LDL.LU.64 R24, [R1+0x20] ;  /* 0x0000200001187983 */ /* 0x001ee20000300a00 */
[----:B--2---:R-:W-:Y:S11]  /*65090*/  HMMA.16816.F32 R12, R8, R16, R12 ;  /* 0x00000010080c723c */ /* 0x004ff6000000180c */
[----:B------:R-:W-:Y:S11]  /*650a0*/  @!UPT UIADD3 URZ, URZ, URZ, URZ ;  /* 0x0000003f3f3ff290 */ /* 0x000ff6000fffe03f */
[----:B------:R-:W-:Y:S01]  /*650b0*/  @!UPT UIADD3 URZ, URZ, URZ, URZ ;  /* 0x0000003f3f3ff290 */ /* 0x000fe2000fffe03f */
[----:B------:R0:W-:Y:S01]  /*650c0*/  STL.64 [R1+0x1b0], R12 ;  /* 0x0001b00c01007387 */ /* 0x0001e20000100a00 */
[----:B------:R1:W-:Y:S03]  /*650d0*/  STL.64 [R1+0x1b8], R14 ;  /* 0x0001b80e01007387 */ /* 0x0003e60000100a00 */
[----:B0-----:R-:W2:Y:S01]  /*650e0*/  LDL.LU.64 R12, [R1+0x22d8] ;  /* 0x0022d800010c7983 */ /* 0x001ea20000300a00 */
[----:B-1----:R-:W-:Y:S01]  /*650f0*/  MOV R15, R16 ;  /* 0x00000010000f7202 */ /* 0x002fe20000000f00 */
[----:B------:R-:W-:Y:S02]  /*65100*/  IMAD.MOV.U32 R14, RZ, RZ, R17 ;  /* 0x000000ffff0e7224 */ /* 0x000fe400078e0011 */
[----:B------:R-:W3:Y:S01]  /*65110*/  LDL.LU.64 R16, [R1+0x22d0] ;  /* 0x0022d00001107983 */ /* 0x000ee20000300a00 */
[----:B------:R-:W-:-:S07]  /*65120*/  MOV R7, R2 ;  /* 0x0000000200077202 */ /* 0x000fce0000000f00 */
[C---:B---3--:R-:W-:Y:S11]  /*65130*/  HMMA.16816.F32 R4, R8.reuse, R16, R4 ;  /* 0x000000100804723c */ /* 0x048ff60000001804 */
[----:B------:R-:W-:Y:S11]  /*65140*/  @!UPT UIADD3 URZ, URZ, URZ, URZ ;  /* 0x0000003f3f3ff290 */ /* 0x000ff6000fffe03f */
[----:B------:R-:W-:Y:S01]  /*65150*/  @!UPT UIADD3 URZ, URZ, URZ, URZ ;  /* 0x0000003f3f3ff290 */ /* 0x000fe2000fffe03f */
[----:B------:R0:W-:Y:S01]  /*65160*/  STL.64 [R1+0x1a0], R4 ;  /* 0x0001a00401007387 */ /* 0x0001e20000100a00 */
[----:B------:R1:W-:Y:S01]  /*65170*/  STL.64 [R1+0x1a8], R6 ;  /* 0x0001a80601007387 */ /* 0x0003e20000100a00 */
[----:B0-----:R-:W-:Y:S02]  /*65180*/  MOV R5, R16 ;  /* 0x0000001000057202 */ /* 0x001fe40000000f00 */
[----:B------:R-:W-:Y:S02]  /*65190*/  MOV R4, R17 ;  /* 0x0000001100047202 */ /* 0x000fe40000000f00 */
[----:B------:R-:W3:Y:S02]  /*651a0*/  LDL.LU.64 R16, [R1+0x22c8] ;  /* 0x0022c80001107983 */ /* 0x000ee40000300a00 */
[C---:B---3--:R-:W-:Y:S01]  /*651b0*/  HMMA.16816.F32 R20, R8.reuse, R16, R20 ;  /* 0x000000100814723c */ /* 0x048fe20000001814 */
[----:B-1----:R-:W-:Y:S01]  /*651c0*/  IMAD.MOV.U32 R7, RZ, RZ, R16 ;  /* 0x000000ffff077224 */ /* 0x002fe200078e0010 */
[----:B------:R-:W-:Y:S11]  /*651d0*/  MOV R6, R17 ;  /* 0x0000001100067202 */ /* 0x000ff60000000f00 */
[----:B------:R-:W-:Y:S10]  /*651e0*/  @!UPT UIADD3 URZ, URZ, URZ, URZ ;  /* 0x0000003f3f3ff290 */ /* 0x000ff4000fffe03f */
[----:B------:R-:W-:Y:S01]  /*651f0*/  STL.64 [R1+0x190], R20 ;  /* 0x0001901401007387 */ /* 0x000fe20000100a00 */
[----:B------:R0:W-:Y:S03]  /*65200*/  STL.64 [R1+0x198], R22 ;  /* 0x0001981601007387 */ /* 0x0001e60000100a00 */
[----:B0-----:R-:W3:Y:S01]  /*65210*/  LDL.LU.64 R22, [R1+0x22c0] ;  /* 0x0022c00001167983 */ /* 0x001ee20000300a00 */
[----:B------:R-:W3:Y:S02]  /*65220*/  LDL.LU.64 R20, [R1+0x22b8] ;  /* 0x0022b80001147983 */ /* 0x000ee40000300a00 */
[----:B------:R-:W3:Y:S02]  /*65230*/  LDL.LU.64 R16, [R1+0x22b0] ;  /* 0x0022b00001107983 */ /* 0x000ee40000300a00 */
[C---:B---3--:R-:W-:Y:S01]  /*65240*/  HMMA.16816.F32 R20, R8.reuse, R16, R20 ;  /* 0x000000100814723c */ /* 0x048fe20000001814 */
[----:B------:R-:W-:Y:S01]  /*65250*/  MOV R2, R16 ;  /* 0x0000001000027202 */ /* 0x000fe20000000f00 */
[----:B------:R-:W-:Y:S11]  /*65260*/  IMAD.MOV.U32 R0, RZ, RZ, R17 ;  /* 0x000000ffff007224 */ /* 0x000ff600078e0011 */
[----:B------:R-:W-:Y:S10]  /*65270*/  @!UPT UIADD3 URZ, URZ, URZ, URZ ;  /* 0x0000003f3f3ff290 */ /* 0x000ff4000fffe03f */
[----:B------:R0:W-:Y:S01]  /*65280*/  STL.64 [R1+0x180], R20 ;  /* 0x0001801401007387 */ /* 0x0001e20000100a00 */
[----:B------:R1:W-:Y:S03]  /*65290*/  STL.64 [R1+0x188], R22 ;  /* 0x0001881601007387 */ /* 0x0003e60000100a00 */
[----:B0-----:R-:W3:Y:S01]  /*652a0*/  LDL.LU.64 R20, [R1+0x22a8] ;  /* 0x0022a80001147983 */ /* 0x001ee20000300a00 */
[----:B------:R-:W2:Y:S02]  /*652b0*/  LDL.LU.64 R18, [R1+0x22a0] ;  /* 0x0022a00001127983 */ /* 0x000ea40000300a00 */
[----:B------:R-:W2:Y:S01]  /*652c0*/  LDL.LU.64 R16, [R1+0x2298] ;  /* 0x0022980001107983 */ /* 0x000ea20000300a00 */
[----:B-1----:R-:W-:Y:S02]  /*652d0*/  MOV R23, R24 ;  /* 0x0000001800177202 */ /* 0x002fe40000000f00 */
[----:B------:R-:W-:Y:S01]  /*652e0*/  MOV R22, R25 ;  /* 0x0000001900167202 */ /* 0x000fe20000000f00 */
[C---:B--2---:R-:W-:Y:S11]  /*652f0*/  HMMA.16816.F32 R16, R8.reuse, R24, R16 ;  /* 0x000000180810723c */ /* 0x044ff60000001810 */
[----:B------:R-:W-:Y:S11]  /*65300*/  @!UPT UIADD3 URZ, URZ, URZ, URZ ;  /* 0x0000003f3f3ff290 */ /* 0x000ff6000fffe03f */
[----:B------:R-:W-:Y:S01]  /*65310*/  @!UPT UIADD3 URZ, URZ, URZ, URZ ;  /* 0x0000003f3f3ff290 */ /* 0x000fe2000fffe03f */
[----:B------:R-:W-:Y:S01]  /*65320*/  STL.64 [R1+0x170], R16 ;  /* 0x0001701001007387 */ /* 0x000fe20000100a00 */
[----:B------:R0:W-:Y:S03]  /*65330*/  STL.64 [R1+0x178], R18 ;  /* 0x0001781201007387 */ /* 0x0001e60000100a00 */
[----:B0-----:R-:W3:Y:S01]  /*65340*/  LDL.LU.64 R18, [R1+0x2290] ;  /* 0x0022900001127983 */ /* 0x001ee20000300a00 */
[----:B------:R-:W3:Y:S02]  /*65350*/  LDL.LU.64 R16, [R1+0x2288] ;  /* 0x0022880001107983 */ /* 0x000ee40000300a00 */
[----:B------:R-:W2:Y:S02]  /*65360*/  LDL.LU R24, [R1+0x90] ;  /* 0x0000900001187983 */ /* 0x000ea40000300800 */
[----:B------:R-:W2:Y:S01]  /*65370*/  LDL.LU R25, [R1+0x94] ;  /* 0x0000940001197983 */ /* 0x000ea20000300800 */
[----:B------:R-:W2:Y:S01]  /*65380*/  LDL.LU R26, [R1+0x98] ;  /* 0x00009800011a7983 */ /* 0x000ea20000300800 */
[----:B------:R-:W2:Y:S01]  /*65390*/  LDL.LU R27, [R1+0x9c] ;  /* 0x00009c00011b7983 */ /* 0x000ea20000300800 */
[----:B---3--:R-:W-:Y:S02]  /*653a0*/  HMMA.16816.F32 R16, R8, R20, R16 ;  /* 0x000000140810723c */ /* 0x008fe40000001810 */
[----:B--2---:R-:W-:Y:S01]  /*653b0*/  STL.64 [R1+0x21f8], R26 ;  /* 0x0021f81a01007387 */ /* 0x004fe20000100a00 */
[----:B------:R0:W-:Y:S02]  /*653c0*/  STL.64 [R1+0x21f0], R24 ;  /* 0x0021f01801007387 */ /* 0x0001e40000100a00 */
[----:B0-----:R-:W-:Y:S01]  /*653d0*/  IMAD.MOV.U32 R24, RZ, RZ, R23 ;  /* 0x000000ffff187224 */ /* 0x001fe200078e0017 */
[----:B------:R-:W-:-:S05]  /*653e0*/  MOV R25, R22 ;  /* 0x0000001600197202 */ /* 0x000fca0000000f00 */
[----:B------:R0:W-:Y:S02]  /*653f0*/  STL.64 [R1+0x2208], R24 ;  /* 0x0022081801007387 */ /* 0x0001e40000100a00 */
[----:B0-----:R-:W-:Y:S01]  /*65400*/  MOV R24, R2 ;  /* 0x0000000200187202 */ /* 0x001fe20000000f00 */
[----:B------:R-:W-:-:S05]  /*65410*/  IMAD.MOV.U32 R25, RZ, RZ, R0 ;  /* 0x000000ffff197224 */ /* 0x000fca00078e0000 */
[----:B------:R0:W-:Y:S04]  /*65420*/  STL.64 [R1+0x2220], R24 ;  /* 0x0022201801007387 */ /* 0x0001e80000100a00 */
[----:B------:R-:W-:Y:S02]  /*65430*/  STL.64 [R1+0x160], R16 ;  /* 0x0001601001007387 */ /* 0x000fe40000100a00 */
[----:B0-----:R-:W-:Y:S01]  /*65440*/  IMAD.MOV.U32 R24, RZ, RZ, R7 ;  /* 0x000000ffff187224 */ /* 0x001fe200078e0007 */
[----:B------:R-:W-:-:S05]  /*65450*/  MOV R25, R6 ;  /* 0x0000000600197202 */ /* 0x000fca0000000f00 */
[----:B------:R0:W-:Y:S02]  /*65460*/  STL.64 [R1+0x2238], R24 ;  /* 0x0022381801007387 */ /* 0x0001e40000100a00 */
[----:B0-----:R-:W-:Y:S01]  /*65470*/  MOV R24, R5 ;  /* 0x0000000500187202 */ /* 0x001fe20000000f00 */
[----:B------:R-:W-:-:S05]  /*65480*/  IMAD.MOV.U32 R25, RZ, RZ, R4 ;  /* 0x000000ffff197224 */ /* 0x000fca00078e0004 */
[----:B------:R-:W-:Y:S01]  /*65490*/  STL.64 [R1+0x2250], R24 ;  /* 0x0022501801007387 */ /* 0x000fe20000100a00 */
[----:B------:R0:W-:Y:S03]  /*654a0*/  STL.64 [R1+0x2200], R20 ;  /* 0x0022001401007387 */ /* 0x0001e60000100a00 */
        /* <DEDUP_REMOVED lines=8> */
[----:B------:R-:W4:Y:S01]  /*65530*/  LDL.LU R16, [R1+0x4a0] ;  /* 0x0004a00001107983 */ /* 0x000f220000300800 */
[----:B------:R-:W-:Y:S01]  /*65540*/  MOV R2, R18 ;  /* 0x0000001200027202 */ /* 0x000fe20000000f00 */
[----:B------:R-:W4:Y:S01]  /*65550*/  LDL.LU R17, [R1+0x4a4] ;  /* 0x0004a40001117983 */ /* 0x000f220000300800 */
[----:B------:R-:W-:Y:S01]  /*65560*/  MOV R0, R19 ;  /* 0x0000001300007202 */ /* 0x000fe20000000f00 */
[----:B------:R-:W4:Y:S01]  /*65570*/  LDL.LU R18, [R1+0x4a8] ;  /* 0x0004a80001127983 */ /* 0x000f220000300800 */
[----:B------:R-:W4:Y:S03]  /*65580*/  LDL.LU R19, [R1+0x4ac] ;  /* 0x0004ac0001137983 */ /* 0x000f260000300800 */
        /* <DEDUP_REMOVED lines=18> */
[----:B------:R-:W3:Y:S01]  /*656b0*/  LDL.LU R23, [R1+0x48c] ;  /* 0x00048c0001177983 */ /* 0x000ee20000300800 */
[----:B------:R-:W-:-:S02]  /*656c0*/  MOV R24, R15 ;  /* 0x0000000f00187202 */ /* 0x000fc40000000f00 */
        /* <DEDUP_REMOVED lines=9> */
[----:B------:R-:W-:Y:S02]  /*65760*/  STL.64 [R1+0x150], R4 ;  /* 0x0001500401007387 */ /* 0x000fe40000100a00 */
[----:B------:R0:W-:Y:S02]  /*65770*/  STL.64 [R1+0x158], R6 ;  /* 0x0001580601007387 */ /* 0x0001e40000100a00 */
[----:B0-----:R-:W3:Y:S01]  /*65780*/  LDL.LU.64 R6, [R1+0x2280] ;  /* 0x0022800001067983 */ /* 0x001ee20000300a00 */
[----:B------:R-:W4:Y:S02]  /*65790*/  LDL.LU.64 R4, [R1+0x2278] ;  /* 0x0022780001047983 */ /* 0x000f240000300a00 */
[----:B------:R-:W-:Y:S01]  /*657a0*/  IMAD.MOV.U32 R2, RZ, RZ, R12 ;  /* 0x000000ffff027224 */ /* 0x000fe200078e000c */
[----:B------:R-:W-:Y:S01]  /*657b0*/  MOV R0, R13 ;  /* 0x0000000d00007202 */ /* 0x000fe20000000f00 */
[----:B------:R-:W2:Y:S01]  /*657c0*/  LDL.LU.64 R14, [R1+0x2270] ;  /* 0x00227000010e7983 */ /* 0x000ea20000300a00 */
[----:B------:R-:W2:Y:S01]  /*657d0*/  LDL.LU.64 R12, [R1+0x2268] ;  /* 0x00226800010c7983 */ /* 0x000ea20000300a00 */
[----:B----4-:R-:W-:Y:S08]  /*657e0*/  HMMA.16816.F32 R8, R8, R4, R16 ;  /* 0x000000040808723c */ /* 0x010ff00000001810 */
[C---:B--2---:R-:W-:Y:S01]  /*657f0*/  HMMA.16816.F32 R24, R12.reuse, R24, R20 ;  /* 0x000000180c18723c */ /* 0x044fe20000001814 */
[----:B------:R-:W2:Y:S11]  /*65800*/  LDL.LU R16, [R1+0x360] ;  /* 0x0003600001107983 */ /* 0x000eb60000300800 */
[----:B------:R-:W-:Y:S03]  /*65810*/  @!UPT UIADD3 URZ, URZ, URZ, URZ ;  /* 0x0000003f3f3ff290 */ /* 0x000fe6000fffe03f */
[----:B------:R-:W-:Y:S01]  /*65820*/  STL.64 [R1+0xf0], R8 ;  /* 0x0000f00801007387 */ /* 0x000fe20000100a00 */
[----:B------:R-:W-:Y:S02]  /*65830*/  STL.64 [R1+0xf8], R10 ;  /* 0x0000f80a01007387 */ /* 0x000fe40000100a00 */
[----:B------:R-:W2:Y:S02]  /*65840*/  LDL.LU R17, [R1+0x364] ;  /* 0x0003640001117983 */ /* 0x000ea40000300800 */
[----:B------:R-:W2:Y:S01]  /*65850*/  LDL.LU R18, [R1+0x368] ;  /* 0x0003680001127983 */ /* 0x000ea20000300800 */
[----:B------:R-:W4:Y:S01]  /*65860*/  LDL.LU.64 R22, [R1+0x2260] ;  /* 0x0022600001167983 */ /* 0x000f220000300a00 */
[----:B------:R-:W4:Y:S02]  /*65870*/  LDL.LU.64 R20, [R1+0x2258] ;  /* 0x0022580001147983 */ /* 0x000f240000300a00 */
[----:B------:R0:W-:Y:S02]  /*65880*/  STL.64 [R1+0xe0], R24 ;  /* 0x0000e01801007387 */ /* 0x0001e40000100a00 */
[----:B------:R4:W-:Y:S01]  /*65890*/  STL.64 [R1+0xe8], R26 ;  /* 0x0000e81a01007387 */ /* 0x0009e20000100a00 */
[----:B0-----:R-:W4:Y:S01]  /*658a0*/  LDL.LU.64 R24, [R1+0x2250] ;  /* 0x0022500001187983 */ /* 0x001f220000300a00 */
[----:B------:R-:W-:Y:S01]  /*658b0*/  MOV R19, R29 ;  /* 0x0000001d00137202 */ /* 0x000fe20000000f00 */
[----:B----4-:R-:W-:Y:S02]  /*658c0*/  HMMA.16816.F32 R24, R12, R24, R20 ;  /* 0x000000180c18723c */ /* 0x010fe40000001814 */
[----:B------:R-:W4:Y:S01]  /*658d0*/  LDL.LU.64 R22, [R1+0x2248] ;  /* 0x0022480001167983 */ /* 0x000f220000300a00 */
[----:B------:R-:W4:Y:S11]  /*658e0*/  LDL.LU.64 R20, [R1+0x2240] ;  /* 0x0022400001147983 */ /* 0x000f360000300a00 */
[----:B------:R-:W-:Y:S09]  /*658f0*/  @!UPT UIADD3 URZ, URZ, URZ, URZ ;  /* 0x0000003f3f3ff290 */ /* 0x000ff2000fffe03f */
[----:B------:R0:W-:Y:S01]  /*65900*/  STL [R1+0xd0], R24 ;  /* 0x0000d01801007387 */ /* 0x0001e20000100800 */
[----:B------:R-:W-:-:S03]  /*65910*/  MOV R29, R25 ;  /* 0x00000019001d7202 */ /* 0x000fc60000000f00 */
[----:B0-----:R-:W4:Y:S01]  /*65920*/  LDL.LU.64 R24, [R1+0x2238] ;  /* 0x0022380001187983 */ /* 0x001f220000300a00 */
[----:B------:R-:W-:Y:S01]  /*65930*/  MOV R10, R28 ;  /* 0x0000001c000a7202 */ /* 0x000fe20000000f00 */
[----:B------:R-:W-:Y:S01]  /*65940*/  IMAD.MOV.U32 R11, RZ, RZ, R3 ;  /* 0x000000ffff0b7224 */ /* 0x000fe200078e0003 */
[----:B------:R-:W-:Y:S01]  /*65950*/  MOV R28, R26 ;  /* 0x0000001a001c7202 */ /* 0x000fe20000000f00 */
[----:B------:R-:W-:-:S05]  /*65960*/  IMAD.MOV.U32 R3, RZ, RZ, R27 ;  /* 0x000000ffff037224 */ /* 0x000fca00078e001b */
[----:B------:R-:W-:Y:S01]  /*65970*/  STL [R1+0x1e38], R3 ;  /* 0x001e380301007387 */ /* 0x000fe20000100800 */
[----:B------:R-:W-:Y:S02]  /*65980*/  STL [R1+0x1e34], R28 ;  /* 0x001e341c01007387 */ /* 0x000fe40000100800 */
[----:B------:R-:W-:Y:S01]  /*65990*/  STL [R1+0x1e30], R29 ;  /* 0x001e301d01007387 */ /* 0x000fe20000100800 */
[C---:B----4-:R-:W-:Y:S01]  /*659a0*/  HMMA.16816.F32 R24, R12.reuse, R24, R20 ;  /* 0x000000180c18723c */ /* 0x050fe20000001814 */
[----:B------:R-:W4:Y:S01]  /*659b0*/  LDL.LU.64 R22, [R1+0x2230] ;  /* 0x0022300001167983 */ /* 0x000f220000300a00 */
[----:B------:R-:W4:Y:S11]  /*659c0*/  LDL.LU.64 R20, [R1+0x2228] ;  /* 0x0022280001147983 */ /* 0x000f360000300a00 */
[----:B------:R-:W-:Y:S10]  /*659d0*/  @!UPT UIADD3 URZ, URZ, URZ, URZ ;  /* 0x0000003f3f3ff290 */ /* 0x000ff4000fffe03f */
[----:B------:R0:W-:Y:S01]  /*659e0*/  STL.64 [R1+0xc0], R24 ;  /* 0x0000c01801007387 */ /* 0x0001e20000100a00 */
[----:B------:R4:W-:Y:S03]  /*659f0*/  STL.64 [R1+0xc8], R26 ;  /* 0x0000c81a01007387 */ /* 0x0009e60000100a00 */
[----:B0-----:R-:W4:Y:S02]  /*65a00*/  LDL.LU.64 R24, [R1+0x2220] ;  /* 0x0022200001187983 */ /* 0x001f240000300a00 */
        /* <DEDUP_REMOVED lines=8> */
[----:B------:R-:W-:-:S05]  /*65a90*/  IMAD.MOV.U32 R29, RZ, RZ, R27 ;  /* 0x000000ffff1d7224 */ /* 0x000fca00078e001b */
[----:B------:R-:W-:Y:S01]  /*65aa0*/  STL [R1+0x1ed8], R29 ;  /* 0x001ed81d01007387 */ /* 0x000fe20000100800 */
[----:B------:R-:W-:Y:S02]  /*65ab0*/  STL [R1+0x1ed4], R28 ;  /* 0x001ed41c01007387 */ /* 0x000fe40000100800 */
[----:B------:R-:W-:Y:S01]  /*65ac0*/  STL [R1+0x1ed0], R3 ;  /* 0x001ed00301007387 */ /* 0x000fe20000100800 */
[----:B----4-:R-:W-:Y:S01]  /*65ad0*/  HMMA.16816.F32 R24, R12, R24, R20 ;  /* 0x000000180c18723c */ /* 0x010fe20000001814 */
[----:B------:R-:W4:Y:S11]  /*65ae0*/  LDL.LU.64 R20, [R1+0x2200] ;  /* 0x0022000001147983 */ /* 0x000f360000300a00 */
[----:B------:R-:W-:Y:S11]  /*65af0*/  @!UPT UIADD3 URZ, URZ, URZ, URZ ;  /* 0x0000003f3f3ff290 */ /* 0x000ff6000fffe03f */
[----:B------:R-:W-:Y:S01]  /*65b00*/  STL.64 [R1+0xa0], R24 ;  /* 0x0000a01801007387 */ /* 0x000fe20000100a00 */
[----:B------:R0:W-:Y:S03]  /*65b10*/  STL.64 [R1+0xa8], R26 ;  /* 0x0000a81a01007387 */ /* 0x0001e60000100a00 */
[----:B0-----:R-:W4:Y:S01]  /*65b20*/  LDL.LU.64 R26, [R1+0x21f8] ;  /* 0x0021f800011a7983 */ /* 0x001f220000300a00 */
[----:B------:R-:W4:Y:S02]  /*65b30*/  LDL.LU.64 R24, [R1+0x21f0] ;  /* 0x0021f00001187983 */ /* 0x000f240000300a00 */
[----:B------:R-:W-:Y:S01]  /*65b40*/  IMAD.MOV.U32 R8, RZ, RZ, R2 ;  /* 0x000000ffff087224 */ /* 0x000fe200078e0002 */
[----:B------:R-:W-:-:S07]  /*65b50*/  MOV R9, R0 ;  /* 0x0000000000097202 */ /* 0x000fce0000000f00 */
[C---:B--2---:R-:W-:Y:S08]  /*65b60*/  HMMA.16816.F32 R16, R12.reuse, R8, R16 ;  /* 0x000000080c10723c */ /* 0x044ff00000001810 */
[C---:B----4-:R-:W-:Y:S11]  /*65b70*/  HMMA.16816.F32 R20, R12.reuse, R20, R24 ;  /* 0x000000140c14723c */ /* 0x050ff60000001818 */
[----:B------:R-:W-:Y:S11]  /*65b80*/  @!UPT UIADD3 URZ, URZ, URZ, URZ ;  /* 0x0000003f3f3ff290 */ /* 0x000ff6000fffe03f */
[----:B------:R-:W-:Y:S02]  /*65b90*/  @!UPT UIADD3 URZ, URZ, URZ, URZ ;  /* 0x0000003f3f3ff290 */ /* 0x000fe4000fffe03f */
[----:B------:R-:W-:Y:S01]  /*65ba0*/  MOV R2, R23 ;  /* 0x0000001700027202 */ /* 0x000fe20000000f00 */
[----:B------:R-:W-:Y:S01]  /*65bb0*/  IMAD.MOV.U32 R0, RZ, RZ, R22 ;  /* 0x000000ffff007224 */ /* 0x000fe200078e0016 */
[----:B------:R-:W-:Y:S02]  /*65bc0*/  MOV R3, R21 ;  /* 0x0000001500037202 */ /* 0x000fe40000000f00 */
[----:B------:R-:W-:Y:S01]  /*65bd0*/  MOV R28, R20 ;  /* 0x00000014001c7202 */ /* 0x000fe20000000f00 */
[----:B------:R-:W-:Y:S01]  /*65be0*/  STL [R1+0x1ee8], R2 ;  /* 0x001ee80201007387 */ /* 0x000fe20000100800 */
[----:B------:R-:W-:Y:S02]  /*65bf0*/  STL [R1+0x1ee4], R0 ;  /* 0x001ee40001007387 */ /* 0x000fe40000100800 */
[----:B------:R-:W-:Y:S02]  /*65c00*/  STL [R1+0x1ee0], R3 ;  /* 0x001ee00301007387 */ /* 0x000fe40000100800 */
[----:B------:R-:W-:Y:S01]  /*65c10*/  STL [R1+0x1edc], R28 ;  /* 0x001edc1c01007387 */ /* 0x000fe20000100800 */
[----:B------:R-:W-:Y:S01]  /*65c20*/  STL.64 [R1+0x80], R16 ;  /* 0x0000801001007387 */ /* 0x000fe20000100a00 */
[----:B------:R-:W-:Y:S02]  /*65c30*/  STL [R1+0x88], R18 ;  /* 0x0000881201007387 */ /* 0x000fe40000100800 */
[----:B------:R-:W-:Y:S02]  /*65c40*/  STL.64 [R1+0x2178], R10 ;  /* 0x0021780a01007387 */ /* 0x000fe40000100a00 */
[----:B------:R-:W2:Y:S01]  /*65c50*/  LDL.LU R24, [R1+0x200] ;  /* 0x0002000001187983 */ /* 0x000ea20000300800 */
[----:B------:R-:W2:Y:S01]  /*65c60*/  LDL.LU R25, [R1+0x204] ;  /* 0x0002040001197983 */ /* 0x000ea20000300800 */
[----:B---3--:R-:W-:Y:S01]  /*65c70*/  IMAD.MOV.U32 R26, RZ, RZ, R6 ;  /* 0x000000ffff1a7224 */ /* 0x008fe200078e0006 */
[----:B------:R-:W-:Y:S01]  /*65c80*/  MOV R27, R7 ;  /* 0x00000007001b7202 */ /* 0x000fe20000000f00 */
[----:B------:R-:W3:Y:S01]  /*65c90*/  LDL.LU R6, [R1+0x21ec] ;  /* 0x0021ec0001067983 */ /* 0x000ee20000300800 */
[----:B------:R-:W3:Y:S03]  /*65ca0*/  LDL.LU R7, [R1+0x21e8] ;  /* 0x0021e80001077983 */ /* 0x000ee60000300800 */
[----:B------:R-:W-:Y:S01]  /*65cb0*/  STL.64 [R1+0x2100], R26 ;  /* 0x0021001a01007387 */ /* 0x000fe20000100a00 */
[----:B------:R-:W-:Y:S01]  /*65cc0*/  MOV R29, R19 ;  /* 0x00000013001d7202 */ /* 0x000fe20000000f00 */
[----:B--2---:R0:W-:Y:S04]  /*65cd0*/  STL.64 [R1+0x20f8], R24 ;  /* 0x0020f81801007387 */ /* 0x0041e80000100a00 */
        /* <DEDUP_REMOVED lines=18> */
[----:B0-----:R-:W2:Y:S04]  /*65e00*/  LDL.64 R22, [R1+0x58] ;  /* 0x0000580001167983 */ /* 0x001ea80000100a00 */
[----:B--2---:R0:W-:Y:S04]  /*65e10*/  STL.64 [R1+0x21c0], R22 ;  /* 0x0021c01601007387 */ /* 0x0041e80000100a00 */
[----:B0-----:R-:W2:Y:S01]  /*65e20*/  LDL.64 R22, [R1+0x68] ;  /* 0x0000680001167983 */ /* 0x001ea20000100a00 */
[----:B------:R0:W-:Y:S02]  /*65e30*/  STL.64 [R1+0x2188], R10 ;  /* 0x0021880a01007387 */ /* 0x0001e40000100a00 */
[----:B------:R-:W-:Y:S01]  /*65e40*/  STL.64 [R1+0x2180], R8 ;  /* 0x0021800801007387 */ /* 0x000fe20000100a00 */
[----:B0-----:R-:W2:Y:S04]  /*65e50*/  LDL.64 R10, [R1+0x28] ;  /* 0x00002800010a7983 */ /* 0x001ea80000100a00 */
[----:B--2---:R0:W-:Y:S04]  /*65e60*/  STL.64 [R1+0x2198], R10 ;  /* 0x0021980a01007387 */ /* 0x0041e80000100a00 */
[----:B0-----:R-:W2:Y:S04]  /*65e70*/  LDL.64 R10, [R1+0x38] ;  /* 0x00003800010a7983 */ /* 0x001ea80000100a00 */
[----:B--2---:R0:W-:Y:S01]  /*65e80*/  STL.64 [R1+0x21b8], R10 ;  /* 0x0021b80a01007387 */ /* 0x0041e20000100a00 */
[----:B------:R-:W2:Y:S02]  /*65e90*/  LDL.LU R8, [R1+0x340] ;  /* 0x0003400001087983 */ /* 0x000ea40000300800 */
[----:B------:R-:W2:Y:S01]  /*65ea0*/  LDL.LU R9, [R1+0x344] ;  /* 0x0003440001097983 */ /* 0x000ea20000300800 */
[----:B0-----:R-:W2:Y:S01]  /*65eb0*/  LDL.LU R10, [R1+0x348] ;  /* 0x00034800010a7983 */ /* 0x001ea20000300800 */
[----:B------:R-:W2:Y:S01]  /*65ec0*/  LDL.LU R11, [R1+0x34c] ;  /* 0x00034c00010b7983 */ /* 0x000ea20000300800 */
[----:B------:R-:W-:Y:S11]  /*65ed0*/  HMMA.16816.F32 R12, R12, R4, R16 ;  /* 0x000000040c0c723c */ /* 0x000ff60000001810 */
[----:B------:R-:W-:Y:S11]  /*65ee0*/  @!UPT UIADD3 URZ, URZ, URZ, URZ ;  /* 0x0000003f3f3ff290 */ /* 0x000ff6000fffe03f */
[----:B------:R-:W-:Y:S02]  /*65ef0*/  @!UPT UIADD3 URZ, URZ, URZ, URZ ;  /* 0x0000003f3f3ff290 */ /* 0x000fe4000fffe03f */
[----:B------:R-:W-:Y:S02]  /*65f00*/  MOV R3, R14 ;  /* 0x0000000e00037202 */ /* 0x000fe40000000f00 */
[----:B------:R-:W-:Y:S01]  /*65f10*/  MOV R28, R15 ;  /* 0x0000000f001c7202 */ /* 0x000fe20000000f00 */
[----:B--2---:R-:W-:Y:S01]  /*65f20*/  STL.64 [R1+0x21d0], R10 ;  /* 0x0021d00a01007387 */ /* 0x004fe20000100a00 */
[----:B------:R0:W-:Y:S03]  /*65f30*/  STL.64 [R1+0x21c8], R8 ;  /* 0x0021c80801007387 */ /* 0x0001e60000100a00 */
[----:B0-----:R-:W2:Y:S01]  /*65f40*/  LDL.LU R8, [R1+0x350] ;  /* 0x0003500001087983 */ /* 0x001ea20000300800 */
[----:B------:R-:W2:Y:S02]  /*65f50*/  LDL.LU R9, [R1+0x354] ;  /* 0x0003540001097983 */ /* 0x000ea40000300800 */
[----:B------:R-:W2:Y:S02]  /*65f60*/  LDL.LU R10, [R1+0x358] ;  /* 0x00035800010a7983 */ /* 0x000ea40000300800 */
[----:B------:R-:W2:Y:S01]  /*65f70*/  LDL.LU R11, [R1+0x35c] ;  /* 0x00035c00010b7983 */ /* 0x000ea20000300800 */
[----:B----4-:R0:W-:Y:S01]  /*65f80*/  STL.64 [R1+0x2110], R26 ;  /* 0x0021101a01007387 */ /* 0x0101e20000100a00 */
[----:B------:R-:W-:Y:S03]  /*65f90*/  STL.64 [R1+0x2108], R24 ;  /* 0x0021081801007387 */ /* 0x000fe60000100a00 */
[----:B0-----:R-:W4:Y:S01]  /*65fa0*/  LDL.64 R26, [R1+0x48] ;  /* 0x00004800011a7983 */ /* 0x001f220000100a00 */
[----:B------:R-:W-:Y:S02]  /*65fb0*/  STL [R1+0x2050], R29 ;  /* 0x0020501d01007387 */ /* 0x000fe40000100800 */
[----:B------:R-:W2:Y:S02]  /*65fc0*/  LDL.LU.64 R18, [R1+0x21e0] ;  /* 0x0021e00001127983 */ /* 0x000ea40000300a00 */
[----:B------:R-:W2:Y:S01]  /*65fd0*/  LDL.LU.64 R16, [R1+0x21d8] ;  /* 0x0021d80001107983 */ /* 0x000ea20000300a00 */
[----:B---3--:R0:W-:Y:S01]  /*65fe0*/  STL.64 [R1+0x21a0], R6 ;  /* 0x0021a00601007387 */ /* 0x0081e20000100a00 */
[----:B------:R-:W3:Y:S02]  /*65ff0*/  LDL.LU R4, [R1+0x320] ;  /* 0x0003200001047983 */ /* 0x000ee40000300800 */
[----:B------:R-:W3:Y:S01]  /*66000*/  LDL.LU R5, [R1+0x324] ;  /* 0x0003240001057983 */ /* 0x000ee20000300800 */
[----:B0-----:R-:W3:Y:S01]  /*66010*/  LDL.LU R6, [R1+0x328] ;  /* 0x0003280001067983 */ /* 0x001ee20000300800 */
[----:B------:R-:W3:Y:S02]  /*66020*/  LDL.LU R7, [R1+0x32c] ;  /* 0x00032c0001077983 */ /* 0x000ee40000300800 */
[----:B------:R-:W3:Y:S01]  /*66030*/  LDL.64 R14, [R1+0x18] ;  /* 0x00001800010e7983 */ /* 0x000ee20000100a00 */
[----:B------:R-:W-:Y:S01]  /*66040*/  MOV R2, R12 ;  /* 0x0000000c00027202 */ /* 0x000fe20000000f00 */
[----:B------:R-:W-:Y:S01]  /*66050*/  IMAD.MOV.U32 R0, RZ, RZ, R13 ;  /* 0x000000ffff007224 */ /* 0x000fe200078e000d */
[C---:B--2---:R-:W-:Y:S01]  /*66060*/  HMMA.16816.F32 R8, R16.reuse, R22, R8 ;  /* 0x000000161008723c */ /* 0x044fe20000001808 */
[----:B---3--:R0:W-:Y:S01]  /*66070*/  STL.64 [R1+0x2190], R14 ;  /* 0x0021900e01007387 */ /* 0x0081e20000100a00 */
[----:B------:R-:W2:Y:S02]  /*66080*/  LDL.LU R12, [R1+0x310] ;  /* 0x00031000010c7983 */ /* 0x000ea40000300800 */
[----:B------:R-:W2:Y:S01]  /*66090*/  LDL.LU R13, [R1+0x314] ;  /* 0x00031400010d7983 */ /* 0x000ea20000300800 */
[----:B0-----:R-:W2:Y:S01]  /*660a0*/  LDL.LU R14, [R1+0x318] ;  /* 0x00031800010e7983 */ /* 0x001ea20000300800 */
[----:B------:R-:W2:Y:S02]  /*660b0*/  LDL.LU R15, [R1+0x31c] ;  /* 0x00031c00010f7983 */ /* 0x000ea40000300800 */
[----:B------:R-:W-:Y:S02]  /*660c0*/  STL [R1+0x2060], R28 ;  /* 0x0020601c01007387 */ /* 0x000fe40000100800 */
[----:B------:R-:W-:Y:S01]  /*660d0*/  STL [R1+0x205c], R3 ;  /* 0x00205c0301007387 */ /* 0x000fe20000100800 */
[----:B------:R0:W-:Y:S01]  /*660e0*/  STL [R1+0x2058], R0 ;  /* 0x0020580001007387 */ /* 0x0001e20000100800 */
[----:B------:R1:W-:Y:S11]  /*660f0*/  STL [R1+0x2054], R2 ;  /* 0x0020540201007387 */ /* 0x0003f60000100800 */
[----:B------:R-:W-:Y:S02]  /*66100*/  STL.64 [R1+0xac0], R8 ;  /* 0x000ac00801007387 */ /* 0x000fe40000100a00 */
[----:B------:R3:W-:Y:S01]  /*66110*/  STL.64 [R1+0xac8], R10 ;  /* 0x000ac80a01007387 */ /* 0x0007e20000100a00 */
[----:B0-----:R-:W-:Y:S01]  /*66120*/  MOV R0, R23 ;  /* 0x0000001700007202 */ /* 0x001fe20000000f00 */
[----:B-1----:R-:W-:Y:S01]  /*66130*/  IMAD.MOV.U32 R2, RZ, RZ, R22 ;  /* 0x000000ffff027224 */ /* 0x002fe200078e0016 */
[----:B---3--:R-:W3:Y:S01]  /*66140*/  LDL.LU.64 R10, [R1+0x21d0] ;  /* 0x0021d000010a7983 */ /* 0x008ee20000300a00 */
[----:B------:R-:W3:Y:S02]  /*66150*/  LDL.LU.64 R8, [R1+0x21c8] ;  /* 0x0021c80001087983 */ /* 0x000ee40000300a00 */
[----:B------:R-:W3:Y:S02]  /*66160*/  LDL.LU.64 R22, [R1+0x21c0] ;  /* 0x0021c00001167983 */ /* 0x000ee40000300a00 */
[C---:B---3--:R-:W-:Y:S01]  /*66170*/  HMMA.16816.F32 R8, R16.reuse, R22, R8 ;  /* 0x000000161008723c */ /* 0x048fe20000001808 */
[----:B------:R-:W-:Y:S11]  /*66180*/  IMAD.MOV.U32 R3, RZ, RZ, R23 ;  /* 0x000000ffff037224 */ /* 0x000ff600078e0017 */
[----:B------:R-:W-:Y:S11]  /*66190*/  @!UPT UIADD3 URZ, URZ, URZ, URZ ;  /* 0x0000003f3f3ff290 */ /* 0x000ff6000fffe03f */
[----:B------:R0:W-:Y:S01]  /*661a0*/  STL.64 [R1+0xad0], R8 ;  /* 0x000ad00801007387 */ /* 0x0001e20000100a00 */
[----:B------:R1:W-:Y:S01]  /*661b0*/  STL.64 [R1+0xad8], R10 ;  /* 0x000ad80a01007387 */ /* 0x0003e20000100a00 */
[----:B0-----:R-:W-:Y:S02]  /*661c0*/  MOV R8, R22 ;  /* 0x0000001600087202 */ /* 0x001fe40000000f00 */
[----:B-1----:R-:W3:Y:S01]  /*661d0*/  LDL.LU.64 R10, [R1+0x21b8] ;  /* 0x0021b800010a7983 */ /* 0x002ee20000300a00 */
[----:B------:R-:W2:Y:S02]  /*661e0*/  LDL.LU.64 R22, [R1+0x21b0] ;  /* 0x0021b00001167983 */ /* 0x000ea40000300a00 */
[----:B------:R-:W2:Y:S02]  /*661f0*/  LDL.LU.64 R20, [R1+0x21a8] ;  /* 0x0021a80001147983 */ /* 0x000ea40000300a00 */
[----:B----4-:R0:W-:Y:S01]  /*66200*/  STL.64 [R1+0x2120], R26 ;  /* 0x0021201a01007387 */ /* 0x0101e20000100a00 */
[C---:B--2---:R-:W-:Y:S08]  /*66210*/  HMMA.16816.F32 R20, R16.reuse, R26, R20 ;  /* 0x0000001a1014723c */ /* 0x044ff00000001814 */
[----:B---3--:R-:W-:Y:S01]  /*66220*/  HMMA.16816.F32 R4, R16, R10, R4 ;  /* 0x0000000a1004723c */ /* 0x008fe20000001804 */
[----:B0-----:R-:W-:-:S02]  /*66230*/  MOV R26, R8 ;  /* 0x00000008001a7202 */ /* 0x001fc40000000f00 */
[----:B------:R-:W-:Y:S11]  /*66240*/  MOV R27, R3 ;  /* 0x00000003001b7202 */ /* 0x000ff60000000f00 */
[----:B------:R-:W-:Y:S01]  /*66250*/  @!UPT UIADD3 URZ, URZ, URZ, URZ ;  /* 0x0000003f3f3ff290 */ /* 0x000fe2000fffe03f */
[----:B------:R-:W-:Y:S01]  /*66260*/  STL.64 [R1+0xae0], R20 ;  /* 0x000ae01401007387 */ /* 0x000fe20000100a00 */
[----:B------:R-:W-:Y:S02]  /*66270*/  STL.64 [R1+0xae8], R22 ;  /* 0x000ae81601007387 */ /* 0x000fe40000100a00 */
[----:B------:R0:W-:Y:S02]  /*66280*/  STL.64 [R1+0x2138], R26 ;  /* 0x0021381a01007387 */ /* 0x0001e40000100a00 */
[----:B0-----:R-:W-:Y:S01]  /*66290*/  IMAD.MOV.U32 R26, RZ, RZ, R2 ;  /* 0x000000ffff1a7224 */ /* 0x001fe200078e0002 */
[----:B------:R-:W-:-:S05]  /*662a0*/  MOV R27, R0 ;  /* 0x00000000001b7202 */ /* 0x000fca0000000f00 */
[----:B------:R0:W-:Y:S01]  /*662b0*/  STL.64 [R1+0x2160], R26 ;  /* 0x0021601a01007387 */ /* 0x0001e20000100a00 */
[----:B------:R-:W2:Y:S02]  /*662c0*/  LDL.LU R24, [R1+0x2f0] ;  /* 0x0002f00001187983 */ /* 0x000ea40000300800 */
[----:B------:R-:W2:Y:S02]  /*662d0*/  LDL.LU R25, [R1+0x2f4] ;  /* 0x0002f40001197983 */ /* 0x000ea40000300800 */
[----:B------:R-:W-:Y:S01]  /*662e0*/  IMAD.MOV.U32 R3, RZ, RZ, R11 ;  /* 0x000000ffff037224 */ /* 0x000fe200078e000b */
[----:B0-----:R-:W2:Y:S01]  /*662f0*/  LDL.LU R26, [R1+0x2f8] ;  /* 0x0002f800011a7983 */ /* 0x001ea20000300800 */
[----:B------:R-:W2:Y:S02]  /*66300*/  LDL.LU R27, [R1+0x2fc] ;  /* 0x0002fc00011b7983 */ /* 0x000ea40000300800 */
[----:B------:R-:W3:Y:S02]  /*66310*/  LDL.LU R20, [R1+0x250] ;  /* 0x0002500001147983 */ /* 0x000ee40000300800 */
[----:B------:R-:W3:Y:S01]  /*66320*/  LDL.LU R21, [R1+0x254] ;  /* 0x0002540001157983 */ /* 0x000ee20000300800 */
[----:B------:R-:W3:Y:S01]  /*66330*/  LDL.LU R22, [R1+0x258] ;  /* 0x0002580001167983 */ /* 0x000ee20000300800 */
[----:B------:R-:W3:Y:S02]  /*66340*/  LDL.LU R23, [R1+0x25c] ;  /* 0x00025c0001177983 */ /* 0x000ee40000300800 */
[----:B------:R0:W-:Y:S02]  /*66350*/  STL.64 [R1+0xaf0], R4 ;  /* 0x000af00401007387 */ /* 0x0001e40000100a00 */
[----:B------:R1:W-:Y:S01]  /*66360*/  STL.64 [R1+0xaf8], R6 ;  /* 0x000af80601007387 */ /* 0x0003e20000100a00 */
[----:B0-----:R-:W-:Y:S01]  /*66370*/  MOV R4, R10 ;  /* 0x0000000a00047202 */ /* 0x001fe20000000f00 */
[----:B-1----:R-:W4:Y:S01]  /*66380*/  LDL.LU.64 R6, [R1+0x21a0] ;  /* 0x0021a00001067983 */ /* 0x002f220000300a00 */
        /* <DEDUP_REMOVED lines=16> */
[----:B------:R4:W-:Y:S02]  /*66490*/  STL.64 [R1+0x2118], R14 ;  /* 0x0021180e01007387 */ /* 0x0009e40000100a00 */
[----:B------:R-:W2:Y:S02]  /*664a0*/  LDL.LU R12, [R1+0x220] ;  /* 0x00022000010c7983 */ /* 0x000ea40000300800 */
[----:B------:R-:W2:Y:S02]  /*664b0*/  LDL.LU R13, [R1+0x224] ;  /* 0x00022400010d7983 */ /* 0x000ea40000300800 */
[----:B----4-:R-:W-:Y:S01]  /*664c0*/  IMAD.MOV.U32 R14, RZ, RZ, R7 ;  /* 0x000000ffff0e7224 */ /* 0x010fe200078e0007 */
[----:B------:R-:W-:Y:S01]  /*664d0*/  MOV R15, R6 ;  /* 0x00000006000f7202 */ /* 0x000fe20000000f00 */
[----:B------:R-:W4:Y:S01]  /*664e0*/  LDL.LU R7, [R1+0x2174] ;  /* 0x0021740001077983 */ /* 0x000f220000300800 */
[----:B------:R-:W3:Y:S03]  /*664f0*/  LDL.LU R6, [R1+0x2170] ;  /* 0x0021700001067983 */ /* 0x000ee60000300800 */
[----:B------:R-:W-:Y:S04]  /*66500*/  STL.64 [R1+0x2130], R14 ;  /* 0x0021300e01007387 */ /* 0x000fe80000100a00 */
[----:B--2---:R0:W-:Y:S04]  /*66510*/  STL.64 [R1+0x2128], R12 ;  /* 0x0021280c01007387 */ /* 0x0041e80000100a00 */
[----:B0-----:R-:W2:Y:S01]  /*66520*/  LDL.LU R12, [R1+0x230] ;  /* 0x00023000010c7983 */ /* 0x001ea20000300800 */
[----:B------:R-:W2:Y:S02]  /*66530*/  LDL.LU R13, [R1+0x234] ;  /* 0x00023400010d7983 */ /* 0x000ea40000300800 */
[----:B------:R-:W2:Y:S02]  /*66540*/  LDL.LU R14, [R1+0x238] ;  /* 0x00023800010e7983 */ /* 0x000ea40000300800 */
[----:B------:R-:W2:Y:S01]  /*66550*/  LDL.LU R15, [R1+0x23c] ;  /* 0x00023c00010f7983 */ /* 0x000ea20000300800 */
[----:B------:R-:W-:Y:S01]  /*66560*/  HMMA.16816.F32 R24, R16, R10, R24 ;  /* 0x0000000a1018723c */ /* 0x000fe20000001818 */
[----:B--2---:R3:W-:Y:S01]  /*66570*/  STL.64 [R1+0x2148], R14 ;  /* 0x0021480e01007387 */ /* 0x0047e20000100a00 */
[----:B------:R0:W-:Y:S01]  /*66580*/  STL.64 [R1+0x2140], R12 ;  /* 0x0021400c01007387 */ /* 0x0001e20000100a00 */
[----:B---3--:R-:W-:-:S02]  /*66590*/  MOV R14, R6 ;  /* 0x00000006000e7202 */ /* 0x008fc40000000f00 */
[----:B0-----:R-:W2:Y:S01]  /*665a0*/  LDL.LU R12, [R1+0x240] ;  /* 0x00024000010c7983 */ /* 0x001ea20000300800 */
[----:B------:R-:W2:Y:S02]  /*665b0*/  LDL.LU R13, [R1+0x244] ;  /* 0x00024400010d7983 */ /* 0x000ea40000300800 */
[----:B------:R-:W3:Y:S01]  /*665c0*/  LDL.LU R6, [R1+0x216c] ;  /* 0x00216c0001067983 */ /* 0x000ee20000300800 */
[----:B----4-:R-:W-:Y:S02]  /*665d0*/  MOV R15, R7 ;  /* 0x00000007000f7202 */ /* 0x010fe40000000f00 */
[----:B------:R-:W3:Y:S11]  /*665e0*/  LDL.LU R7, [R1+0x2168] ;  /* 0x0021680001077983 */ /* 0x000ef60000300800 */
[----:B------:R-:W-:Y:S01]  /*665f0*/  @!UPT UIADD3 URZ, URZ, URZ, URZ ;  /* 0x0000003f3f3ff290 */ /* 0x000fe2000fffe03f */
[----:B------:R-:W-:Y:S02]  /*66600*/  STL.64 [R1+0xb20], R24 ;  /* 0x000b201801007387 */ /* 0x000fe40000100a00 */
[----:B------:R0:W-:Y:S02]  /*66610*/  STL.64 [R1+0xb28], R26 ;  /* 0x000b281a01007387 */ /* 0x0001e40000100a00 */
[----:B0-----:R-:W2:Y:S01]  /*66620*/  LDL.LU.64 R26, [R1+0x2160] ;  /* 0x00216000011a7983 */ /* 0x001ea20000300a00 */
[----:B------:R0:W-:Y:S02]  /*66630*/  STL.64 [R1+0x20f0], R10 ;  /* 0x0020f00a01007387 */ /* 0x0001e40000100a00 */
[----:B------:R-:W4:Y:S02]  /*66640*/  LDL.LU R8, [R1+0x1f0] ;  /* 0x0001f00001087983 */ /* 0x000f240000300800 */
[----:B------:R-:W4:Y:S01]  /*66650*/  LDL.LU R9, [R1+0x1f4] ;  /* 0x0001f40001097983 */ /* 0x000f220000300800 */
[----:B0-----:R-:W4:Y:S01]  /*66660*/  LDL.LU R10, [R1+0x1f8] ;  /* 0x0001f800010a7983 */ /* 0x001f220000300800 */
[----:B------:R-:W4:Y:S01]  /*66670*/  LDL.LU R11, [R1+0x1fc] ;  /* 0x0001fc00010b7983 */ /* 0x000f220000300800 */
[----:B---3--:R-:W-:Y:S02]  /*66680*/  HMMA.16816.F32 R16, R16, R6, R20 ;  /* 0x000000061010723c */ /* 0x008fe40000001814 */
[----:B------:R-:W2:Y:S01]  /*66690*/  LDL.LU.64 R22, [R1+0x2158] ;  /* 0x0021580001167983 */ /* 0x000ea20000300a00 */
[----:B------:R-:W2:Y:S02]  /*666a0*/  LDL.LU.64 R20, [R1+0x2150] ;  /* 0x0021500001147983 */ /* 0x000ea40000300a00 */
[----:B------:R-:W-:Y:S11]  /*666b0*/  STL.64 [R1+0x20e8], R6 ;  /* 0x0020e80601007387 */ /* 0x000ff60000100a00 */
[----:B------:R-:W-:Y:S07]  /*666c0*/  @!UPT UIADD3 URZ, URZ, URZ, URZ ;  /* 0x0000003f3f3ff290 */ /* 0x000fee000fffe03f */
        /* <DEDUP_REMOVED lines=16> */
[----:B------:R-:W-:Y:S02]  /*667d0*/  MOV R18, R2 ;  /* 0x0000000200127202 */ /* 0x000fe40000000f00 */
[----:B------:R-:W-:Y:S01]  /*667e0*/  MOV R19, R0 ;  /* 0x0000000000137202 */ /* 0x000fe20000000f00 */
[----:B--2---:R-:W-:Y:S01]  /*667f0*/  HMMA.16816.F32 R12, R20, R26, R12 ;  /* 0x0000001a140c723c */ /* 0x004fe2000000180c */
[----:B------:R-:W-:Y:S01]  /*66800*/  IMAD.MOV.U32 R2, RZ, RZ, R26 ;  /* 0x000000ffff027224 */ /* 0x000fe200078e001a */
[----:B------:R-:W-:Y:S11]  /*66810*/  MOV R0, R27 ;  /* 0x0000001b00007202 */ /* 0x000ff60000000f00 */
[----:B------:R-:W-:Y:S10]  /*66820*/  @!UPT UIADD3 URZ, URZ, URZ, URZ ;  /* 0x0000003f3f3ff290 */ /* 0x000ff4000fffe03f */
[----:B------:R-:W-:Y:S01]  /*66830*/  STL.64 [R1+0xa60], R12 ;  /* 0x000a600c01007387 */ /* 0x000fe20000100a00 */
[----:B------:R0:W-:Y:S03]  /*66840*/  STL.64 [R1+0xa68], R14 ;  /* 0x000a680e01007387 */ /* 0x0001e60000100a00 */
[----:B0-----:R-:W4:Y:S01]  /*66850*/  LDL.LU.64 R14, [R1+0x2118] ;  /* 0x00211800010e7983 */ /* 0x001f220000300a00 */
[----:B------:R-:W2:Y:S02]  /*66860*/  LDL.LU.64 R26, [R1+0x2110] ;  /* 0x00211000011a7983 */ /* 0x000ea40000300a00 */
[----:B------:R-:W2:Y:S02]  /*66870*/  LDL.LU.64 R24, [R1+0x2108] ;  /* 0x0021080001187983 */ /* 0x000ea40000300a00 */
[----:B------:R-:W-:Y:S01]  /*66880*/  IMAD.MOV.U32 R6, RZ, RZ, R4 ;  /* 0x000000ffff067224 */ /* 0x000fe200078e0004 */
[----:B------:R-:W-:-:S07]  /*66890*/  MOV R7, R3 ;  /* 0x0000000300077202 */ /* 0x000fce0000000f00 */
[C---:B--2---:R-:W-:Y:S01]  /*668a0*/  HMMA.16816.F32 R4, R20.reuse, R6, R24 ;  /* 0x000000061404723c */ /* 0x044fe20000001818 */
[----:B------:R-:W2:Y:S01]  /*668b0*/  LDL.LU.64 R26, [R1+0x2100] ;  /* 0x00210000011a7983 */ /* 0x000ea20000300a00 */
[----:B------:R-:W2:Y:S11]  /*668c0*/  LDL.LU.64 R24, [R1+0x20f8] ;  /* 0x0020f80001187983 */ /* 0x000eb60000300a00 */
[----:B------:R-:W-:Y:S10]  /*668d0*/  @!UPT UIADD3 URZ, URZ, URZ, URZ ;  /* 0x0000003f3f3ff290 */ /* 0x000ff4000fffe03f */
[----:B------:R-:W-:Y:S01]  /*668e0*/  STL.64 [R1+0xa70], R4 ;  /* 0x000a700401007387 */ /* 0x000fe20000100a00 */
[----:B------:R2:W-:Y:S02]  /*668f0*/  STL.64 [R1+0xa78], R6 ;  /* 0x000a780601007387 */ /* 0x0005e40000100a00 */
[----:B------:R0:W-:Y:S02]  /*66900*/  STL.64 [R1+0x2080], R18 ;  /* 0x0020801201007387 */ /* 0x0001e40000100a00 */
[----:B------:R-:W3:Y:S01]  /*66910*/  LDL.LU R16, [R1+0x100] ;  /* 0x0001000001107983 */ /* 0x000ee20000300800 */
[C---:B--2---:R-:W-:Y:S11]  /*66920*/  HMMA.16816.F32 R4, R20.reuse, R18, R24 ;  /* 0x000000121404723c */ /* 0x044ff60000001818 */
[----:B------:R-:W-:Y:S11]  /*66930*/  @!UPT UIADD3 URZ, URZ, URZ, URZ ;  /* 0x0000003f3f3ff290 */ /* 0x000ff6000fffe03f */
[----:B------:R-:W-:Y:S01]  /*66940*/  @!UPT UIADD3 URZ, URZ, URZ, URZ ;  /* 0x0000003f3f3ff290 */ /* 0x000fe2000fffe03f */
[----:B------:R1:W-:Y:S01]  /*66950*/  STL.64 [R1+0xa80], R4 ;  /* 0x000a800401007387 */ /* 0x0003e20000100a00 */
[----:B------:R2:W-:Y:S02]  /*66960*/  STL.64 [R1+0xa88], R6 ;  /* 0x000a880601007387 */ /* 0x0005e40000100a00 */
[----:B------:R-:W3:Y:S02]  /*66970*/  LDL.LU R17, [R1+0x104] ;  /* 0x0001040001117983 */ /* 0x000ee40000300800 */
[----:B0-----:R-:W2:Y:S01]  /*66980*/  LDL.LU R18, [R1+0x108] ;  /* 0x0001080001127983 */ /* 0x001ea20000300800 */
[----:B------:R-:W2:Y:S01]  /*66990*/  LDL.LU R19, [R1+0x10c] ;  /* 0x00010c0001137983 */ /* 0x000ea20000300800 */
[----:B----4-:R-:W-:Y:S03]  /*669a0*/  HMMA.16816.F32 R8, R20, R14, R8 ;  /* 0x0000000e1408723c */ /* 0x010fe60000001808 */
[----:B--2---:R0:W-:Y:S01]  /*669b0*/  STL.64 [R1+0x2090], R18 ;  /* 0x0020901201007387 */ /* 0x0041e20000100a00 */
[----:B---3--:R-:W-:Y:S02]  /*669c0*/  STL.64 [R1+0x2088], R16 ;  /* 0x0020881001007387 */ /* 0x008fe40000100a00 */
[----:B-1----:R-:W2:Y:S02]  /*669d0*/  LDL.LU R4, [R1+0x1e0] ;  /* 0x0001e00001047983 */ /* 0x002ea40000300800 */
[----:B------:R-:W2:Y:S01]  /*669e0*/  LDL.LU R5, [R1+0x1e4] ;  /* 0x0001e40001057983 */ /* 0x000ea20000300800 */
[----:B------:R-:W2:Y:S01]  /*669f0*/  LDL.LU R6, [R1+0x1e8] ;  /* 0x0001e80001067983 */ /* 0x000ea20000300800 */
[----:B------:R-:W2:Y:S02]  /*66a00*/  LDL.LU R7, [R1+0x1ec] ;  /* 0x0001ec0001077983 */ /* 0x000ea40000300800 */
[----:B------:R-:W3:Y:S02]  /*66a10*/  LDL.LU R24, [R1+0x140] ;  /* 0x0001400001187983 */ /* 0x000ee40000300800 */
[----:B------:R-:W3:Y:S01]  /*66a20*/  LDL.LU R25, [R1+0x144] ;  /* 0x0001440001197983 */ /* 0x000ee20000300800 */
[----:B------:R-:W3:Y:S01]  /*66a30*/  LDL.LU R26, [R1+0x148] ;  /* 0x00014800011a7983 */ /* 0x000ee20000300800 */
[----:B------:R-:W3:Y:S01]  /*66a40*/  LDL.LU R27, [R1+0x14c] ;  /* 0x00014c00011b7983 */ /* 0x000ee20000300800 */
[----:B0-----:R-:W-:-:S02]  /*66a50*/  MOV R18, R2 ;  /* 0x0000000200127202 */ /* 0x001fc40000000f00 */
[----:B------:R-:W-:-:S05]  /*66a60*/  MOV R19, R0 ;  /* 0x0000000000137202 */ /* 0x000fca0000000f00 */
[----:B------:R0:W-:Y:S04]  /*66a70*/  STL.64 [R1+0x20a8], R18 ;  /* 0x0020a81201007387 */ /* 0x0001e80000100a00 */
[----:B0-----:R-:W4:Y:S04]  /*66a80*/  LDL.64 R18, [R1+0x58] ;  /* 0x0000580001127983 */ /* 0x001f280000100a00 */
[----:B----4-:R0:W-:Y:S04]  /*66a90*/  STL.64 [R1+0x20c0], R18 ;  /* 0x0020c01201007387 */ /* 0x0101e80000100a00 */
[----:B0-----:R-:W4:Y:S01]  /*66aa0*/  LDL.64 R18, [R1+0x68] ;  /* 0x0000680001127983 */ /* 0x001f220000100a00 */
[----:B------:R-:W-:Y:S02]  /*66ab0*/  STL.64 [R1+0xa90], R8 ;  /* 0x000a900801007387 */ /* 0x000fe40000100a00 */
[----:B------:R0:W-:Y:S02]  /*66ac0*/  STL.64 [R1+0xa98], R10 ;  /* 0x000a980a01007387 */ /* 0x0001e40000100a00 */
[----:B0-----:R-:W2:Y:S01]  /*66ad0*/  LDL.LU.64 R10, [R1+0x20f0] ;  /* 0x0020f000010a7983 */ /* 0x001ea20000300a00 */
        /* <DEDUP_REMOVED lines=35> */
[----:B----4-:R-:W-:Y:S01]  /*66d10*/  IMAD.MOV.U32 R5, RZ, RZ, R18 ;  /* 0x000000ffff057224 */ /* 0x010fe200078e0012 */
[----:B------:R-:W-:Y:S11]  /*66d20*/  MOV R4, R19 ;  /* 0x0000001300047202 */ /* 0x000ff60000000f00 */
[----:B------:R-:W-:Y:S06]  /*66d30*/  @!UPT UIADD3 URZ, URZ, URZ, URZ ;  /* 0x0000003f3f3ff290 */ /* 0x000fec000fffe03f */
        /* <DEDUP_REMOVED lines=11> */
[----:B------:R0:W-:Y:S02]  /*66df0*/  STL [R1+0x2068], R4 ;  /* 0x0020680401007387 */ /* 0x0001e40000100800 */
[----:B0-----:R-:W4:Y:S01]  /*66e00*/  LDL R4, [R1+0x1558] ;  /* 0x0015580001047983 */ /* 0x001f220000100800 */
[----:B------:R-:W-:Y:S01]  /*66e10*/  STL [R1+0x2064], R5 ;  /* 0x0020640501007387 */ /* 0x000fe20000100800 */
        /* <DEDUP_REMOVED lines=22> */
[----:B0-----:R-:W2:Y:S02]  /*66f80*/  LDL.LU.64 R18, [R1+0x2080] ;  /* 0x0020800001127983 */ /* 0x001ea40000300a00 */
[C---:B--2---:R-:W-:Y:S02]  /*66f90*/  HMMA.16816.F32 R16, R24.reuse, R18, R12 ;  /* 0x000000121810723c */ /* 0x044fe4000000180c */
[----:B------:R-:W2:Y:S11]  /*66fa0*/  LDL.LU.64 R14, [R1+0x2078] ;  /* 0x00207800010e7983 */ /* 0x000eb60000300a00 */
[----:B------:R-:W-:Y:S10]  /*66fb0*/  @!UPT UIADD3 URZ, URZ, URZ, URZ ;  /* 0x0000003f3f3ff290 */ /* 0x000ff4000fffe03f */
[----:B------:R-:W-:Y:S01]  /*66fc0*/  STL.64 [R1+0xa10], R16 ;  /* 0x000a101001007387 */ /* 0x000fe20000100a00 */
[----:B------:R-:W-:Y:S02]  /*66fd0*/  STL.64 [R1+0xa18], R18 ;  /* 0x000a181201007387 */ /* 0x000fe40000100a00 */
[----:B----4-:R-:W0:Y:S02]  /*66fe0*/  LDSM.16.M88.4 R16, [R4+0x24080] ;  /* 0x024080000410783b */ /* 0x010e240000000200 */
[----:B0-----:R-:W-:Y:S02]  /*66ff0*/  STL.64 [R1+0x1fc0], R18 ;  /* 0x001fc01201007387 */ /* 0x001fe40000100a00 */
[----:B------:R0:W-:Y:S02]  /*67000*/  STL.64 [R1+0x1fb8], R16 ;  /* 0x001fb81001007387 */ /* 0x0001e40000100a00 */
[----:B0-----:R-:W3:Y:S01]  /*67010*/  LDL.LU R16, [R1+0x3f0] ;  /* 0x0003f00001107983 */ /* 0x001ee20000300800 */
[----:B------:R-:W3:Y:S02]  /*67020*/  LDL.LU R17, [R1+0x3f4] ;  /* 0x0003f40001117983 */ /* 0x000ee40000300800 */
[----:B------:R-:W3:Y:S02]  /*67030*/  LDL.LU R18, [R1+0x3f8] ;  /* 0x0003f80001127983 */ /* 0x000ee40000300800 */
[----:B------:R-:W3:Y:S01]  /*67040*/  LDL.LU R19, [R1+0x3fc] ;  /* 0x0003fc0001137983 */ /* 0x000ee20000300800 */
[----:B--2---:R-:W-:Y:S01]  /*67050*/  HMMA.16816.F32 R8, R24, R14, R8 ;  /* 0x0000000e1808723c */ /* 0x004fe20000001808 */
[----:B------:R-:W-:-:S02]  /*67060*/  MOV R5, R14 ;  /* 0x0000000e00057202 */ /* 0x000fc40000000f00 */
[----:B------:R-:W-:Y:S02]  /*67070*/  MOV R28, R15 ;  /* 0x0000000f001c7202 */ /* 0x000fe40000000f00 */
[----:B------:R-:W0:Y:S11]  /*67080*/  LDSM.16.M88.4 R12, [R4+0x25080] ;  /* 0x02508000040c783b */ /* 0x000e360000000200 */
[----:B------:R-:W-:Y:S07]  /*67090*/  @!UPT UIADD3 URZ, URZ, URZ, URZ ;  /* 0x0000003f3f3ff290 */ /* 0x000fee000fffe03f */
[----:B------:R-:W-:Y:S01]  /*670a0*/  STL.64 [R1+0xa20], R8 ;  /* 0x000a200801007387 */ /* 0x000fe20000100a00 */
[----:B------:R1:W-:Y:S03]  /*670b0*/  STL.64 [R1+0xa28], R10 ;  /* 0x000a280a01007387 */ /* 0x0003e60000100a00 */
[----:B-1----:R-:W2:Y:S04]  /*670c0*/  LDL.LU.64 R10, [R1+0x2070] ;  /* 0x00207000010a7983 */ /* 0x002ea80000300a00 */
[----:B0-----:R-:W-:Y:S01]  /*670d0*/  STL.64 [R1+0x1f50], R14 ;  /* 0x001f500e01007387 */ /* 0x001fe20000100a00 */
[----:B------:R0:W-:Y:S03]  /*670e0*/  STL.64 [R1+0x1f48], R12 ;  /* 0x001f480c01007387 */ /* 0x0001e60000100a00 */
[----:B0-----:R-:W2:Y:S01]  /*670f0*/  LDL.LU R12, [R1+0x400] ;  /* 0x00040000010c7983 */ /* 0x001ea20000300800 */
[----:B------:R-:W2:Y:S02]  /*67100*/  LDL.LU R13, [R1+0x404] ;  /* 0x00040400010d7983 */ /* 0x000ea40000300800 */
[----:B------:R-:W2:Y:S02]  /*67110*/  LDL.LU R14, [R1+0x408] ;  /* 0x00040800010e7983 */ /* 0x000ea40000300800 */
[----:B------:R-:W2:Y:S02]  /*67120*/  LDL.LU R15, [R1+0x40c] ;  /* 0x00040c00010f7983 */ /* 0x000ea40000300800 */
[----:B------:R-:W-:Y:S01]  /*67130*/  IMAD.MOV.U32 R2, RZ, RZ, R22 ;  /* 0x000000ffff027224 */ /* 0x000fe200078e0016 */
[----:B------:R-:W-:-:S02]  /*67140*/  MOV R29, R23 ;  /* 0x00000017001d7202 */ /* 0x000fc40000000f00 */
[----:B------:R-:W-:Y:S01]  /*67150*/  LDSM.16.M88.4 R20, [R4+0x23080] ;  /* 0x023080000414783b */ /* 0x000fe20000000200 */
[C---:B--2---:R-:W-:Y:S03]  /*67160*/  HMMA.16816.F32 R12, R24.reuse, R10, R12 ;  /* 0x0000000a180c723c */ /* 0x044fe6000000180c */
[----:B------:R-:W0:Y:S04]  /*67170*/  LDSM.16.M88.4 R8, [R4+0x26080] ;  /* 0x026080000408783b */ /* 0x000e280000000200 */
[----:B0-----:R-:W-:Y:S11]  /*67180*/  STL.64 [R1+0x1ea0], R10 ;  /* 0x001ea00a01007387 */ /* 0x001ff60000100a00 */
[----:B------:R-:W-:Y:S05]  /*67190*/  @!UPT UIADD3 URZ, URZ, URZ, URZ ;  /* 0x0000003f3f3ff290 */ /* 0x000fea000fffe03f */
[----:B------:R-:W-:Y:S02]  /*671a0*/  STL.64 [R1+0xa30], R12 ;  /* 0x000a300c01007387 */ /* 0x000fe40000100a00 */
[----:B------:R-:W-:Y:S02]  /*671b0*/  STL.64 [R1+0xa38], R14 ;  /* 0x000a380e01007387 */ /* 0x000fe40000100a00 */
[----:B------:R3:W-:Y:S02]  /*671c0*/  STL.64 [R1+0x1e98], R8 ;  /* 0x001e980801007387 */ /* 0x0007e40000100a00 */
[----:B---3--:R-:W-:Y:S01]  /*671d0*/  HMMA.16816.F32 R8, R24, R6, R16 ;  /* 0x000000061808723c */ /* 0x008fe20000001810 */
[----:B------:R-:W-:Y:S04]  /*671e0*/  STL.64 [R1+0x2020], R6 ;  /* 0x0020200601007387 */ /* 0x000fe80000100a00 */
[----:B------:R0:W1:Y:S11]  /*671f0*/  LDSM.16.M88.4 R24, [R4+0x27080] ;  /* 0x027080000418783b */ /* 0x0000760000000200 */
[----:B------:R-:W-:Y:S07]  /*67200*/  @!UPT UIADD3 URZ, URZ, URZ, URZ ;  /* 0x0000003f3f3ff290 */ /* 0x000fee000fffe03f */
[----:B------:R2:W-:Y:S01]  /*67210*/  STL.64 [R1+0xa40], R8 ;  /* 0x000a400801007387 */ /* 0x0005e20000100a00 */
[----:B------:R3:W-:Y:S02]  /*67220*/  STL.64 [R1+0xa48], R10 ;  /* 0x000a480a01007387 */ /* 0x0007e40000100a00 */
[----:B0-----:R-:W4:Y:S02]  /*67230*/  LDL.LU R4, [R1+0x2068] ;  /* 0x0020680001047983 */ /* 0x001f240000300800 */
[----:B------:R-:W4:Y:S01]  /*67240*/  LDL.LU R16, [R1+0x3e0] ;  /* 0x0003e00001107983 */ /* 0x000f220000300800 */
[----:B------:R-:W4:Y:S01]  /*67250*/  LDL.LU R17, [R1+0x3e4] ;  /* 0x0003e40001117983 */ /* 0x000f220000300800 */
[----:B------:R-:W4:Y:S02]  /*67260*/  LDL.LU R18, [R1+0x3e8] ;  /* 0x0003e80001127983 */ /* 0x000f240000300800 */
[----:B------:R-:W4:Y:S01]  /*67270*/  LDL.LU R19, [R1+0x3ec] ;  /* 0x0003ec0001137983 */ /* 0x000f220000300800 */
[----:B--2---:R-:W2:Y:S01]  /*67280*/  LDL.LU R8, [R1+0x410] ;  /* 0x0004100001087983 */ /* 0x004ea20000300800 */
[----:B------:R-:W2:Y:S02]  /*67290*/  LDL.LU R9, [R1+0x414] ;  /* 0x0004140001097983 */ /* 0x000ea40000300800 */
[----:B---3--:R-:W3:Y:S02]  /*672a0*/  LDL.LU R10, [R1+0x418] ;  /* 0x00041800010a7983 */ /* 0x008ee40000300800 */
[----:B------:R-:W3:Y:S01]  /*672b0*/  LDL.LU R11, [R1+0x41c] ;  /* 0x00041c00010b7983 */ /* 0x000ee20000300800 */
[----:B------:R-:W-:-:S02]  /*672c0*/  MOV R14, R3 ;  /* 0x00000003000e7202 */ /* 0x000fc40000000f00 */
[----:B------:R-:W-:Y:S01]  /*672d0*/  MOV R15, R0 ;  /* 0x00000000000f7202 */ /* 0x000fe20000000f00 */
[----:B---3--:R0:W-:Y:S01]  /*672e0*/  STL.64 [R1+0x1fe0], R10 ;  /* 0x001fe00a01007387 */ /* 0x0081e20000100a00 */
[----:B--2---:R2:W-:Y:S02]  /*672f0*/  STL.64 [R1+0x1fd8], R8 ;  /* 0x001fd80801007387 */ /* 0x0045e40000100a00 */
[----:B0-----:R-:W-:Y:S02]  /*67300*/  IMAD.MOV.U32 R10, RZ, RZ, R5 ;  /* 0x000000ffff0a7224 */ /* 0x001fe400078e0005 */
[----:B------:R-:W3:Y:S01]  /*67310*/  LDL.LU R5, [R1+0x2064] ;  /* 0x0020640001057983 */ /* 0x000ee20000300800 */
[----:B------:R-:W-:Y:S02]  /*67320*/  MOV R11, R28 ;  /* 0x0000001c000b7202 */ /* 0x000fe40000000f00 */
[----:B------:R-:W3:Y:S02]  /*67330*/  LDL.LU R28, [R1+0x2060] ;  /* 0x00206000011c7983 */ /* 0x000ee40000300800 */
[----:B------:R-:W3:Y:S01]  /*67340*/  LDL.LU R3, [R1+0x205c] ;  /* 0x00205c0001037983 */ /* 0x000ee20000300800 */
[----:B------:R-:W3:Y:S01]  /*67350*/  LDL.LU R0, [R1+0x2058] ;  /* 0x0020580001007983 */ /* 0x000ee20000300800 */
[----:B------:R4:W-:Y:S02]  /*67360*/  STL.64 [R1+0x2038], R14 ;  /* 0x0020380e01007387 */ /* 0x0009e40000100a00 */
[----:B------:R0:W-:Y:S02]  /*67370*/  STL.64 [R1+0x1ff0], R10 ;  /* 0x001ff00a01007387 */ /* 0x0001e40000100a00 */
[----:B--2---:R-:W2:Y:S01]  /*67380*/  LDL.LU R8, [R1+0x430] ;  /* 0x0004300001087983 */ /* 0x004ea20000300800 */
[----:B------:R-:W2:Y:S01]  /*67390*/  LDL.LU R9, [R1+0x434] ;  /* 0x0004340001097983 */ /* 0x000ea20000300800 */
[----:B----4-:R-:W-:-:S03]  /*673a0*/  MOV R15, R4 ;  /* 0x00000004000f7202 */ /* 0x010fc60000000f00 */
[----:B0-----:R-:W4:Y:S01]  /*673b0*/  LDL.LU R10, [R1+0x438] ;  /* 0x00043800010a7983 */ /* 0x001f220000300800 */
[----:B------:R-:W4:Y:S02]  /*673c0*/  LDL.LU R11, [R1+0x43c] ;  /* 0x00043c00010b7983 */ /* 0x000f240000300800 */
[----:B------:R-:W2:Y:S02]  /*673d0*/  LDL.LU R4, [R1+0x450] ;  /* 0x0004500001047983 */ /* 0x000ea40000300800 */
[----:B---3--:R-:W-:Y:S02]  /*673e0*/  IMAD.MOV.U32 R14, RZ, RZ, R5 ;  /* 0x000000ffff0e7224 */ /* 0x008fe400078e0005 */
        /* <DEDUP_REMOVED lines=15> */
[----:B----4-:R0:W-:Y:S01]  /*674e0*/  STL.64 [R1+0x2000], R10 ;  /* 0x0020000a01007387 */ /* 0x0101e20000100a00 */
[----:B------:R-:W-:Y:S01]  /*674f0*/  STL.64 [R1+0x1ff8], R8 ;  /* 0x001ff80801007387 */ /* 0x000fe20000100a00 */
[----:B0-----:R-:W-:-:S02]  /*67500*/  MOV R10, R2 ;  /* 0x00000002000a7202 */ /* 0x001fc40000000f00 */
[----:B------:R-:W-:Y:S01]  /*67510*/  MOV R11, R29 ;  /* 0x0000001d000b7202 */ /* 0x000fe20000000f00 */
[----:B------:R-:W3:Y:S01]  /*67520*/  LDL.LU R2, [R1+0x2054] ;  /* 0x0020540001027983 */ /* 0x000ee20000300800 */
[----:B------:R-:W4:Y:S03]  /*67530*/  LDL.LU R29, [R1+0x2050] ;  /* 0x00205000011d7983 */ /* 0x000f260000300800 */
[----:B------:R0:W-:Y:S04]  /*67540*/  STL.64 [R1+0x2018], R10 ;  /* 0x0020180a01007387 */ /* 0x0001e80000100a00 */
[----:B0-----:R-:W2:Y:S01]  /*67550*/  LDL.64 R10, [R1+0x48] ;  /* 0x00004800010a7983 */ /* 0x001ea20000100a00 */
[----:B------:R0:W-:Y:S02]  /*67560*/  STL.64 [R1+0x1fd0], R18 ;  /* 0x001fd01201007387 */ /* 0x0001e40000100a00 */
[----:B------:R1:W-:Y:S01]  /*67570*/  STL.64 [R1+0x1fc8], R16 ;  /* 0x001fc81001007387 */ /* 0x0003e20000100a00 */
[----:B0-----:R-:W2:Y:S04]  /*67580*/  LDL.64 R18, [R1+0x8] ;  /* 0x0000080001127983 */ /* 0x001ea80000100a00 */
[----:B--2---:R0:W-:Y:S01]  /*67590*/  STL.64 [R1+0x1fe8], R18 ;  /* 0x001fe81201007387 */ /* 0x0041e20000100a00 */
[----:B-1----:R-:W2:Y:S02]  /*675a0*/  LDL.LU R16, [R1+0x420] ;  /* 0x0004200001107983 */ /* 0x002ea40000300800 */
[----:B------:R-:W2:Y:S01]  /*675b0*/  LDL.LU R17, [R1+0x424] ;  /* 0x0004240001117983 */ /* 0x000ea20000300800 */
[----:B0-----:R-:W2:Y:S01]  /*675c0*/  LDL.LU R18, [R1+0x428] ;  /* 0x0004280001127983 */ /* 0x001ea20000300800 */
[----:B------:R-:W2:Y:S01]  /*675d0*/  LDL.LU R19, [R1+0x42c] ;  /* 0x00042c0001137983 */ /* 0x000ea20000300800 */
[C---:B------:R-:W-:Y:S02]  /*675e0*/  HMMA.16816.F32 R12, R20.reuse, R14, R4 ;  /* 0x0000000e140c723c */ /* 0x040fe40000001804 */
[----:B--2---:R-:W-:Y:S01]  /*675f0*/  STL.64 [R1+0x2010], R18 ;  /* 0x0020101201007387 */ /* 0x004fe20000100a00 */
[----:B------:R0:W-:Y:S03]  /*67600*/  STL.64 [R1+0x2008], R16 ;  /* 0x0020081001007387 */ /* 0x0001e60000100a00 */
[----:B0-----:R-:W2:Y:S01]  /*67610*/  LDL.LU R16, [R1+0x440] ;  /* 0x0004400001107983 */ /* 0x001ea20000300800 */
[----:B------:R-:W2:Y:S02]  /*67620*/  LDL.LU R17, [R1+0x444] ;  /* 0x0004440001117983 */ /* 0x000ea40000300800 */
[----:B------:R-:W2:Y:S02]  /*67630*/  LDL.LU R18, [R1+0x448] ;  /* 0x0004480001127983 */ /* 0x000ea40000300800 */
[----:B------:R-:W2:Y:S01]  /*67640*/  LDL.LU R19, [R1+0x44c] ;  /* 0x00044c0001137983 */ /* 0x000ea20000300800 */
[----:B------:R0:W-:Y:S01]  /*67650*/  STL.64 [R1+0x1e10], R26 ;  /* 0x001e101a01007387 */ /* 0x0001e20000100a00 */
[----:B------:R-:W-:Y:S03]  /*67660*/  STL.64 [R1+0x1e08], R24 ;  /* 0x001e081801007387 */ /* 0x000fe60000100a00 */
[----:B0-----:R-:W2:Y:S01]  /*67670*/  LDL.LU.64 R26, [R1+0x28] ;  /* 0x00002800011a7983 */ /* 0x001ea20000300a00 */
[----:B------:R-:W2:Y:S02]  /*67680*/  LDL.LU.64 R6, [R1+0x2048] ;  /* 0x0020480001067983 */ /* 0x000ea40000300a00 */
[----:B------:R-:W2:Y:S04]  /*67690*/  LDL.LU.64 R4, [R1+0x2040] ;  /* 0x0020400001047983 */ /* 0x000ea80000300a00 */
[----:B------:R-:W-:Y:S01]  /*676a0*/  STL.64 [R1+0x470], R12 ;  /* 0x0004700c01007387 */ /* 0x000fe20000100a00 */
[----:B------:R0:W-:Y:S04]  /*676b0*/  STL.64 [R1+0x478], R14 ;  /* 0x0004780e01007387 */ /* 0x0001e80000100a00 */
[----:B0-----:R-:W2:Y:S02]  /*676c0*/  LDL.LU.64 R14, [R1+0x2038] ;  /* 0x00203800010e7983 */ /* 0x001ea40000300a00 */
[C---:B--2---:R-:W-:Y:S02]  /*676d0*/  HMMA.16816.F32 R12, R20.reuse, R14, R4 ;  /* 0x0000000e140c723c */ /* 0x044fe40000001804 */
[----:B------:R-:W2:Y:S01]  /*676e0*/  LDL.LU.64 R6, [R1+0x2030] ;  /* 0x0020300001067983 */ /* 0x000ea20000300a00 */
[----:B------:R-:W2:Y:S11]  /*676f0*/  LDL.LU.64 R4, [R1+0x2028] ;  /* 0x0020280001047983 */ /* 0x000eb60000300a00 */
[----:B------:R-:W-:Y:S09]  /*67700*/  @!UPT UIADD3 URZ, URZ, URZ, URZ ;  /* 0x0000003f3f3ff290 */ /* 0x000ff2000fffe03f */
[----:B------:R0:W-:Y:S01]  /*67710*/  STL.64 [R1+0x460], R12 ;  /* 0x0004600c01007387 */ /* 0x0001e20000100a00 */
[----:B------:R1:W-:Y:S03]  /*67720*/  STL.64 [R1+0x468], R14 ;  /* 0x0004680e01007387 */ /* 0x0003e60000100a00 */
[----:B0-----:R-:W3:Y:S01]  /*67730*/  LDL.LU R12, [R1+0x3b0] ;  /* 0x0003b000010c7983 */ /* 0x001ee20000300800 */
[----:B------:R-:W3:Y:S02]  /*67740*/  LDL.LU R13, [R1+0x3b4] ;  /* 0x0003b400010d7983 */ /* 0x000ee40000300800 */
[----:B-1----:R-:W3:Y:S02]  /*67750*/  LDL.LU R14, [R1+0x3b8] ;  /* 0x0003b800010e7983 */ /* 0x002ee40000300800 */
[----:B------:R-:W3:Y:S01]  /*67760*/  LDL.LU R15, [R1+0x3bc] ;  /* 0x0003bc00010f7983 */ /* 0x000ee20000300800 */
[C---:B--2---:R-:W-:Y:S01]  /*67770*/  HMMA.16816.F32 R4, R20.reuse, R10, R4 ;  /* 0x0000000a1404723c */ /* 0x044fe20000001804 */
[----:B---3--:R0:W-:Y:S01]  /*67780*/  STL.64 [R1+0x1fa0], R14 ;  /* 0x001fa00e01007387 */ /* 0x0081e20000100a00 */
[----:B------:R-:W-:Y:S03]  /*67790*/  STL.64 [R1+0x1f98], R12 ;  /* 0x001f980c01007387 */ /* 0x000fe60000100a00 */
[----:B0-----:R-:W2:Y:S11]  /*677a0*/  LDL.64 R14, [R1+0x68] ;  /* 0x00006800010e7983 */ /* 0x001eb60000100a00 */
[----:B------:R-:W-:Y:S07]  /*677b0*/  @!UPT UIADD3 URZ, URZ, URZ, URZ ;  /* 0x0000003f3f3ff290 */ /* 0x000fee000fffe03f */
[----:B------:R0:W-:Y:S02]  /*677c0*/  STL.64 [R1+0x450], R4 ;  /* 0x0004500401007387 */ /* 0x0001e40000100a00 */
[----:B------:R1:W-:Y:S02]  /*677d0*/  STL.64 [R1+0x458], R6 ;  /* 0x0004580601007387 */ /* 0x0003e40000100a00 */
[----:B0-----:R-:W-:Y:S01]  /*677e0*/  IMAD.MOV.U32 R5, RZ, RZ, R10 ;  /* 0x000000ffff057224 */ /* 0x001fe200078e000a */
[----:B-1----:R-:W3:Y:S01]  /*677f0*/  LDL.LU.64 R6, [R1+0x2020] ;  /* 0x0020200001067983 */ /* 0x002ee20000300a00 */
[----:B------:R-:W-:Y:S02]  /*67800*/  MOV R4, R11 ;  /* 0x0000000b00047202 */ /* 0x000fe40000000f00 */
        /* <DEDUP_REMOVED lines=20> */
[C---:B--2---:R-:W-:Y:S02]  /*67950*/  HMMA.16816.F32 R8, R20.reuse, R10, R16 ;  /* 0x0000000a1408723c */ /* 0x044fe40000001810 */
[----:B---3--:R-:W-:Y:S01]  /*67960*/  STL.64 [R1+0x1fb0], R26 ;  /* 0x001fb01a01007387 */ /* 0x008fe20000100a00 */
[----:B------:R0:W-:Y:S03]  /*67970*/  STL.64 [R1+0x1fa8], R24 ;  /* 0x001fa81801007387 */ /* 0x0001e60000100a00 */
[----:B0-----:R-:W2:Y:S01]  /*67980*/  LDL.LU R24, [R1+0x3d0] ;  /* 0x0003d00001187983 */ /* 0x001ea20000300800 */
[----:B------:R-:W2:Y:S02]  /*67990*/  LDL.LU R25, [R1+0x3d4] ;  /* 0x0003d40001197983 */ /* 0x000ea40000300800 */
[----:B------:R-:W2:Y:S02]  /*679a0*/  LDL.LU R26, [R1+0x3d8] ;  /* 0x0003d800011a7983 */ /* 0x000ea40000300800 */
[----:B------:R-:W2:Y:S01]  /*679b0*/  LDL.LU R27, [R1+0x3dc] ;  /* 0x0003dc00011b7983 */ /* 0x000ea20000300800 */
[----:B------:R-:W3:Y:S11]  /*679c0*/  LDL.LU.64 R18, [R1+0x1fe8] ;  /* 0x001fe80001127983 */ /* 0x000ef60000300a00 */
[----:B------:R-:W-:Y:S02]  /*679d0*/  STL.64 [R1+0x9a0], R8 ;  /* 0x0009a00801007387 */ /* 0x000fe40000100a00 */
[----:B------:R0:W-:Y:S02]  /*679e0*/  STL.64 [R1+0x9a8], R10 ;  /* 0x0009a80a01007387 */ /* 0x0001e40000100a00 */
[----:B0-----:R-:W3:Y:S01]  /*679f0*/  LDL.LU.64 R10, [R1+0x1fe0] ;  /* 0x001fe000010a7983 */ /* 0x001ee20000300a00 */
[----:B------:R-:W3:Y:S02]  /*67a00*/  LDL.LU.64 R8, [R1+0x1fd8] ;  /* 0x001fd80001087983 */ /* 0x000ee40000300a00 */
[C---:B---3--:R-:W-:Y:S11]  /*67a10*/  HMMA.16816.F32 R8, R20.reuse, R18, R8 ;  /* 0x000000121408723c */ /* 0x048ff60000001808 */
[----:B------:R-:W-:Y:S11]  /*67a20*/  @!UPT UIADD3 URZ, URZ, URZ, URZ ;  /* 0x0000003f3f3ff290 */ /* 0x000ff6000fffe03f */
[----:B------:R-:W-:Y:S01]  /*67a30*/  @!UPT UIADD3 URZ, URZ, URZ, URZ ;  /* 0x0000003f3f3ff290 */ /* 0x000fe2000fffe03f */
[----:B------:R0:W-:Y:S01]  /*67a40*/  STL.64 [R1+0x9b0], R8 ;  /* 0x0009b00801007387 */ /* 0x0001e20000100a00 */
[----:B------:R-:W-:Y:S01]  /*67a50*/  STL.64 [R1+0x9b8], R10 ;  /* 0x0009b80a01007387 */ /* 0x000fe20000100a00 */
[----:B0-----:R-:W-:Y:S02]  /*67a60*/  MOV R9, R18 ;  /* 0x0000001200097202 */ /* 0x001fe40000000f00 */
[----:B------:R-:W-:Y:S02]  /*67a70*/  MOV R8, R19 ;  /* 0x0000001300087202 */ /* 0x000fe40000000f00 */
[----:B------:R-:W3:Y:S01]  /*67a80*/  LDL.LU.64 R18, [R1+0x1fd0] ;  /* 0x001fd00001127983 */ /* 0x000ee20000300a00 */
[----:B------:R-:W3:Y:S02]  /*67a90*/  LDL.LU.64 R16, [R1+0x1fc8] ;  /* 0x001fc80001107983 */ /* 0x000ee40000300a00 */
[----:B---3--:R-:W-:Y:S01]  /*67aa0*/  HMMA.16816.F32 R20, R20, R6, R16 ;  /* 0x000000061414723c */ /* 0x008fe20000001810 */
[----:B------:R-:W2:Y:S01]  /*67ab0*/  LDL.LU.64 R18, [R1+0x1fc0] ;  /* 0x001fc00001127983 */ /* 0x000ea20000300a00 */
[----:B------:R-:W2:Y:S02]  /*67ac0*/  LDL.LU.64 R16, [R1+0x1fb8] ;  /* 0x001fb80001107983 */ /* 0x000ea40000300a00 */
[----:B------:R0:W-:Y:S02]  /*67ad0*/  STL.64 [R1+0x1f90], R6 ;  /* 0x001f900601007387 */ /* 0x0001e40000100a00 */
[----:B0-----:R-:W3:Y:S11]  /*67ae0*/  LDL.64 R6, [R1+0x58] ;  /* 0x0000580001067983 */ /* 0x001ef60000100a00 */
[----:B------:R-:W-:Y:S06]  /*67af0*/  @!UPT UIADD3 URZ, URZ, URZ, URZ ;  /* 0x0000003f3f3ff290 */ /* 0x000fec000fffe03f */
        /* <DEDUP_REMOVED lines=14> */
[----:B------:R0:W-:Y:S11]  /*67be0*/  STL.64 [R1+0x1f00], R20 ;  /* 0x001f001401007387 */ /* 0x0001f60000100a00 */
[----:B------:R-:W-:Y:S10]  /*67bf0*/  @!UPT UIADD3 URZ, URZ, URZ, URZ ;  /* 0x0000003f3f3ff290 */ /* 0x000ff4000fffe03f */
[----:B------:R-:W-:Y:S02]  /*67c00*/  STL.64 [R1+0x410], R24 ;  /* 0x0004101801007387 */ /* 0x000fe40000100a00 */
[----:B------:R1:W-:Y:S01]  /*67c10*/  STL.64 [R1+0x418], R26 ;  /* 0x0004181a01007387 */ /* 0x0003e20000100a00 */
[----:B0-----:R-:W-:Y:S01]  /*67c20*/  MOV R21, R14 ;  /* 0x0000000e00157202 */ /* 0x001fe20000000f00 */
[----:B-1----:R-:W3:Y:S01]  /*67c30*/  LDL.LU.64 R26, [R1+0x1fb0] ;  /* 0x001fb000011a7983 */ /* 0x002ee20000300a00 */
[----:B------:R-:W3:Y:S01]  /*67c40*/  LDL.LU.64 R24, [R1+0x1fa8] ;  /* 0x001fa80001187983 */ /* 0x000ee20000300a00 */
[----:B------:R-:W-:Y:S02]  /*67c50*/  MOV R20, R15 ;  /* 0x0000000f00147202 */ /* 0x000fe40000000f00 */
[----:B------:R-:W2:Y:S01]  /*67c60*/  LDL.LU.64 R14, [R1+0x1fa0] ;  /* 0x001fa000010e7983 */ /* 0x000ea20000300a00 */
[----:B------:R-:W2:Y:S02]  /*67c70*/  LDL.LU.64 R12, [R1+0x1f98] ;  /* 0x001f9800010c7983 */ /* 0x000ea40000300a00 */
[----:B------:R-:W-:Y:S01]  /*67c80*/  IMAD.MOV.U32 R22, RZ, RZ, R5 ;  /* 0x000000ffff167224 */ /* 0x000fe200078e0005 */
[----:B------:R-:W-:Y:S01]  /*67c90*/  MOV R23, R4 ;  /* 0x0000000400177202 */ /* 0x000fe20000000f00 */
[C---:B---3--:R-:W-:Y:S08]  /*67ca0*/  HMMA.16816.F32 R24, R16.reuse, R6, R24 ;  /* 0x000000061018723c */ /* 0x048ff00000001818 */
[----:B--2---:R-:W-:Y:S11]  /*67cb0*/  HMMA.16816.F32 R12, R16, R22, R12 ;  /* 0x00000016100c723c */ /* 0x004ff6000000180c */
[----:B------:R-:W-:Y:S04]  /*67cc0*/  @!UPT UIADD3 URZ, URZ, URZ, URZ ;  /* 0x0000003f3f3ff290 */ /* 0x000fe8000fffe03f */
[----:B------:R0:W-:Y:S01]  /*67cd0*/  STL.64 [R1+0x400], R24 ;  /* 0x0004001801007387 */ /* 0x0001e20000100a00 */
[----:B------:R1:W-:Y:S02]  /*67ce0*/  STL.64 [R1+0x408], R26 ;  /* 0x0004081a01007387 */ /* 0x0003e40000100a00 */
[----:B------:R-:W2:Y:S05]  /*67cf0*/  LDL.LU R4, [R1+0x3a0] ;  /* 0x0003a00001047983 */ /* 0x000eaa0000300800 */
[----:B------:R3:W-:Y:S01]  /*67d00*/  STL.64 [R1+0x3f0], R12 ;  /* 0x0003f00c01007387 */ /* 0x0007e20000100a00 */
[----:B------:R1:W-:Y:S01]  /*67d10*/  STL.64 [R1+0x3f8], R14 ;  /* 0x0003f80e01007387 */ /* 0x0003e20000100a00 */
[----:B------:R-:W2:Y:S02]  /*67d20*/  LDL.LU R5, [R1+0x3a4] ;  /* 0x0003a40001057983 */ /* 0x000ea40000300800 */
[----:B0-----:R-:W-:Y:S01]  /*67d30*/  IMAD.MOV.U32 R25, RZ, RZ, R6 ;  /* 0x000000ffff197224 */ /* 0x001fe200078e0006 */
[----:B------:R-:W-:Y:S01]  /*67d40*/  MOV R24, R7 ;  /* 0x0000000700187202 */ /* 0x000fe20000000f00 */
[----:B------:R-:W2:Y:S01]  /*67d50*/  LDL.LU R6, [R1+0x3a8] ;  /* 0x0003a80001067983 */ /* 0x000ea20000300800 */
[----:B------:R-:W2:Y:S02]  /*67d60*/  LDL.LU R7, [R1+0x3ac] ;  /* 0x0003ac0001077983 */ /* 0x000ea40000300800 */
[----:B-1----:R-:W2:Y:S02]  /*67d70*/  LDL.64 R26, [R1+0x38] ;  /* 0x00003800011a7983 */ /* 0x002ea40000100a00 */
[----:B---3--:R-:W3:Y:S01]  /*67d80*/  LDL.LU R12, [R1+0x2d0] ;  /* 0x0002d000010c7983 */ /* 0x008ee20000300800 */
[----:B------:R-:W3:Y:S01]  /*67d90*/  LDL.LU R13, [R1+0x2d4] ;  /* 0x0002d400010d7983 */ /* 0x000ee20000300800 */
[----:B------:R-:W2:Y:S02]  /*67da0*/  LDL.LU R14, [R1+0x2d8] ;  /* 0x0002d800010e7983 */ /* 0x000ea40000300800 */
[----:B------:R-:W2:Y:S02]  /*67db0*/  LDL.LU R15, [R1+0x2dc] ;  /* 0x0002dc00010f7983 */ /* 0x000ea40000300800 */
[----:B--2---:R0:W-:Y:S01]  /*67dc0*/  STL.64 [R1+0x1f60], R14 ;  /* 0x001f600e01007387 */ /* 0x0041e20000100a00 */
[----:B---3--:R-:W-:Y:S01]  /*67dd0*/  STL.64 [R1+0x1f58], R12 ;  /* 0x001f580c01007387 */ /* 0x008fe20000100a00 */
[----:B0-----:R-:W-:-:S02]  /*67de0*/  MOV R15, R8 ;  /* 0x00000008000f7202 */ /* 0x001fc40000000f00 */
[----:B------:R-:W-:Y:S01]  /*67df0*/  MOV R14, R9 ;  /* 0x00000009000e7202 */ /* 0x000fe20000000f00 */
[----:B------:R-:W2:Y:S01]  /*67e00*/  LDL.LU R8, [R1+0x380] ;  /* 0x0003800001087983 */ /* 0x000ea20000300800 */
[----:B------:R-:W2:Y:S02]  /*67e10*/  LDL.LU R9, [R1+0x384] ;  /* 0x0003840001097983 */ /* 0x000ea40000300800 */
[----:B------:R-:W3:Y:S02]  /*67e20*/  LDL.LU R10, [R1+0x388] ;  /* 0x00038800010a7983 */ /* 0x000ee40000300800 */
[----:B------:R-:W3:Y:S01]  /*67e30*/  LDL.LU R11, [R1+0x38c] ;  /* 0x00038c00010b7983 */ /* 0x000ee20000300800 */
[----:B------:R-:W-:Y:S01]  /*67e40*/  HMMA.16816.F32 R4, R16, R26, R4 ;  /* 0x0000001a1004723c */ /* 0x000fe20000001804 */
[----:B---3--:R-:W-:Y:S01]  /*67e50*/  STL.64 [R1+0x1f80], R10 ;  /* 0x001f800a01007387 */ /* 0x008fe20000100a00 */
[----:B--2---:R0:W-:Y:S03]  /*67e60*/  STL.64 [R1+0x1f78], R8 ;  /* 0x001f780801007387 */ /* 0x0041e60000100a00 */
[----:B0-----:R-:W2:Y:S01]  /*67e70*/  LDL.LU R8, [R1+0x390] ;  /* 0x0003900001087983 */ /* 0x001ea20000300800 */
[----:B------:R-:W2:Y:S02]  /*67e80*/  LDL.LU R9, [R1+0x394] ;  /* 0x0003940001097983 */ /* 0x000ea40000300800 */
[----:B------:R-:W2:Y:S02]  /*67e90*/  LDL.LU R10, [R1+0x398] ;  /* 0x00039800010a7983 */ /* 0x000ea40000300800 */
[----:B------:R-:W2:Y:S01]  /*67ea0*/  LDL.LU R11, [R1+0x39c] ;  /* 0x00039c00010b7983 */ /* 0x000ea20000300800 */
[----:B------:R0:W-:Y:S04]  /*67eb0*/  STL.64 [R1+0x1f70], R14 ;  /* 0x001f700e01007387 */ /* 0x0001e80000100a00 */
[----:B0-----:R-:W3:Y:S01]  /*67ec0*/  LDL.LU.64 R14, [R1+0x18] ;  /* 0x00001800010e7983 */ /* 0x001ee20000300a00 */
[----:B------:R0:W-:Y:S02]  /*67ed0*/  STL.64 [R1+0x1f18], R22 ;  /* 0x001f181601007387 */ /* 0x0001e40000100a00 */
[----:B0-----:R-:W-:Y:S01]  /*67ee0*/  IMAD.MOV.U32 R22, RZ, RZ, R25 ;  /* 0x000000ffff167224 */ /* 0x001fe200078e0019 */
[----:B------:R-:W-:-:S05]  /*67ef0*/  MOV R23, R24 ;  /* 0x0000001800177202 */ /* 0x000fca0000000f00 */
[----:B------:R0:W-:Y:S02]  /*67f00*/  STL.64 [R1+0x1f30], R22 ;  /* 0x001f301601007387 */ /* 0x0001e40000100a00 */
[----:B0-----:R-:W-:Y:S02]  /*67f10*/  MOV R22, R21 ;  /* 0x0000001500167202 */ /* 0x001fe40000000f00 */
[----:B------:R-:W-:-:S05]  /*67f20*/  MOV R23, R20 ;  /* 0x0000001400177202 */ /* 0x000fca0000000f00 */
[----:B------:R0:W-:Y:S01]  /*67f30*/  STL.64 [R1+0x1f68], R22 ;  /* 0x001f681601007387 */ /* 0x0001e20000100a00 */
[----:B------:R-:W2:Y:S02]  /*67f40*/  LDL.LU R20, [R1+0x370] ;  /* 0x0003700001147983 */ /* 0x000ea40000300800 */
[----:B------:R-:W2:Y:S01]  /*67f50*/  LDL.LU R21, [R1+0x374] ;  /* 0x0003740001157983 */ /* 0x000ea20000300800 */
[----:B0-----:R-:W2:Y:S01]  /*67f60*/  LDL.LU R22, [R1+0x378] ;  /* 0x0003780001167983 */ /* 0x001ea20000300800 */
[----:B------:R-:W2:Y:S02]  /*67f70*/  LDL.LU R23, [R1+0x37c] ;  /* 0x00037c0001177983 */ /* 0x000ea40000300800 */
[----:B------:R0:W-:Y:S02]  /*67f80*/  STL.64 [R1+0x3e0], R4 ;  /* 0x0003e00401007387 */ /* 0x0001e40000100a00 */
[----:B------:R1:W-:Y:S02]  /*67f90*/  STL.64 [R1+0x3e8], R6 ;  /* 0x0003e80601007387 */ /* 0x0003e40000100a00 */
[----:B0-----:R-:W-:Y:S01]  /*67fa0*/  IMAD.MOV.U32 R5, RZ, RZ, R26 ;  /* 0x000000ffff057224 */ /* 0x001fe200078e001a */
[----:B-1----:R-:W2:Y:S01]  /*67fb0*/  LDL.LU.64 R6, [R1+0x1f90] ;  /* 0x001f900001067983 */ /* 0x002ea20000300a00 */
[----:B------:R-:W-:-:S02]  /*67fc0*/  MOV R4, R27 ;  /* 0x0000001b00047202 */ /* 0x000fc40000000f00 */
        /* <DEDUP_REMOVED lines=28> */
[----:B------:R-:W-:Y:S01]  /*68190*/  STL.64 [R1+0x3c8], R10 ;  /* 0x0003c80a01007387 */ /* 0x000fe20000100a00 */
[----:B0-----:R-:W-:Y:S02]  /*681a0*/  MOV R9, R14 ;  /* 0x0000000e00097202 */ /* 0x001fe40000000f00 */
[----:B------:R-:W-:Y:S02]  /*681b0*/  MOV R8, R15 ;  /* 0x0000000f00087202 */ /* 0x000fe40000000f00 */
[----:B------:R-:W3:Y:S02]  /*681c0*/  LDL.LU.64 R14, [R1+0x1f70] ;  /* 0x001f7000010e7983 */ /* 0x000ee40000300a00 */
[C---:B---3--:R-:W-:Y:S02]  /*681d0*/  HMMA.16816.F32 R12, R16.reuse, R14, R20 ;  /* 0x0000000e100c723c */ /* 0x048fe40000001814 */
[----:B------:R-:W2:Y:S11]  /*681e0*/  LDL.LU.64 R22, [R1+0x1f68] ;  /* 0x001f680001167983 */ /* 0x000eb60000300a00 */
[----:B------:R-:W-:Y:S10]  /*681f0*/  @!UPT UIADD3 URZ, URZ, URZ, URZ ;  /* 0x0000003f3f3ff290 */ /* 0x000ff4000fffe03f */
        /* <DEDUP_REMOVED lines=24> */
[----:B--2---:R-:W-:Y:S02]  /*68380*/  HMMA.16816.F32 R20, R12, R22, R24 ;  /* 0x000000160c14723c */ /* 0x004fe40000001818 */
[----:B------:R-:W2:Y:S11]  /*68390*/  LDL.LU.64 R26, [R1+0x1f10] ;  /* 0x001f1000011a7983 */ /* 0x000eb60000300a00 */
[----:B------:R-:W-:Y:S10]  /*683a0*/  @!UPT UIADD3 URZ, URZ, URZ, URZ ;  /* 0x0000003f3f3ff290 */ /* 0x000ff4000fffe03f */
[----:B------:R-:W-:Y:S01]  /*683b0*/  STL.64 [R1+0x970], R20 ;  /* 0x0009701401007387 */ /* 0x000fe20000100a00 */
[----:B------:R0:W-:Y:S03]  /*683c0*/  STL.64 [R1+0x978], R22 ;  /* 0x0009781601007387 */ /* 0x0001e60000100a00 */
[----:B0-----:R-:W3:Y:S01]  /*683d0*/  LDL.LU.64 R22, [R1+0x1f08] ;  /* 0x001f080001167983 */ /* 0x001ee20000300a00 */
[----:B------:R-:W3:Y:S02]  /*683e0*/  LDL.LU.64 R20, [R1+0x1f00] ;  /* 0x001f000001147983 */ /* 0x000ee40000300a00 */
[----:B------:R-:W-:Y:S01]  /*683f0*/  IMAD.MOV.U32 R18, RZ, RZ, R5 ;  /* 0x000000ffff127224 */ /* 0x000fe200078e0005 */
[----:B------:R-:W-:-:S07]  /*68400*/  MOV R19, R4 ;  /* 0x0000000400137202 */ /* 0x000fce0000000f00 */
[C---:B---3--:R-:W-:Y:S01]  /*68410*/  HMMA.16816.F32 R16, R12.reuse, R18, R20 ;  /* 0x000000120c10723c */ /* 0x048fe20000001814 */
[----:B------:R-:W2:Y:S01]  /*68420*/  LDL.LU.64 R22, [R1+0x1ef8] ;  /* 0x001ef80001167983 */ /* 0x000ea20000300a00 */
[----:B------:R-:W2:Y:S11]  /*68430*/  LDL.LU.64 R20, [R1+0x1ef0] ;  /* 0x001ef00001147983 */ /* 0x000eb60000300a00 */
[----:B------:R-:W-:Y:S10]  /*68440*/  @!UPT UIADD3 URZ, URZ, URZ, URZ ;  /* 0x0000003f3f3ff290 */ /* 0x000ff4000fffe03f */
[----:B------:R-:W-:Y:S01]  /*68450*/  STL.64 [R1+0x960], R16 ;  /* 0x0009601001007387 */ /* 0x000fe20000100a00 */
[----:B------:R2:W-:Y:S02]  /*68460*/  STL.64 [R1+0x968], R18 ;  /* 0x0009681201007387 */ /* 0x0005e40000100a00 */
[----:B--2---:R-:W-:Y:S07]  /*68470*/  HMMA.16816.F32 R16, R12, R26, R20 ;  /* 0x0000001a0c10723c */ /* 0x004fee0000001814 */
[----:B------:R-:W-:Y:S01]  /*68480*/  IMAD.MOV.U32 R20, RZ, RZ, R2 ;  /* 0x000000ffff147224 */ /* 0x000fe200078e0002 */
[----:B------:R-:W-:-:S02]  /*68490*/  MOV R22, R3 ;  /* 0x0000000300167202 */ /* 0x000fc40000000f00 */
[----:B------:R-:W-:Y:S02]  /*684a0*/  MOV R23, R28 ;  /* 0x0000001c00177202 */ /* 0x000fe40000000f00 */
[----:B------:R-:W-:-:S11]  /*684b0*/  MOV R21, R0 ;  /* 0x0000000000157202 */ /* 0x000fd60000000f00 */
[----:B------:R-:W-:Y:S01]  /*684c0*/  STL.64 [R1+0x950], R16 ;  /* 0x0009501001007387 */ /* 0x000fe20000100a00 */
[----:B------:R-:W-:Y:S02]  /*684d0*/  STL.64 [R1+0x958], R18 ;  /* 0x0009581201007387 */ /* 0x000fe40000100a00 */
[----:B------:R-:W2:Y:S02]  /*684e0*/  LDL.LU R2, [R1+0x1ee8] ;  /* 0x001ee80001027983 */ /* 0x000ea40000300800 */
[----:B------:R-:W3:Y:S01]  /*684f0*/  LDL.LU R0, [R1+0x1ee4] ;  /* 0x001ee40001007983 */ /* 0x000ee20000300800 */
[----:B------:R-:W2:Y:S01]  /*68500*/  LDL.LU R3, [R1+0x1ee0] ;  /* 0x001ee00001037983 */ /* 0x000ea20000300800 */
[----:B------:R-:W2:Y:S02]  /*68510*/  LDL.LU R28, [R1+0x1edc] ;  /* 0x001edc00011c7983 */ /* 0x000ea40000300800 */
[----:B------:R-:W-:Y:S02]  /*68520*/  STL.64 [R1+0x1d78], R22 ;  /* 0x001d781601007387 */ /* 0x000fe40000100a00 */
[----:B------:R0:W-:Y:S02]  /*68530*/  STL.64 [R1+0x1d70], R20 ;  /* 0x001d701401007387 */ /* 0x0001e40000100a00 */
[----:B0-----:R-:W2:Y:S01]  /*68540*/  LDL.LU R20, [R1+0x80] ;  /* 0x0000800001147983 */ /* 0x001ea20000300800 */
[----:B------:R-:W2:Y:S02]  /*68550*/  LDL.LU R21, [R1+0x84] ;  /* 0x0000840001157983 */ /* 0x000ea40000300800 */
[----:B------:R-:W2:Y:S02]  /*68560*/  LDL.LU R22, [R1+0x88] ;  /* 0x0000880001167983 */ /* 0x000ea40000300800 */
[----:B----4-:R-:W-:-:S02]  /*68570*/  IMAD.MOV.U32 R23, RZ, RZ, R29 ;  /* 0x000000ffff177224 */ /* 0x010fc400078e001d */
[----:B------:R-:W4:Y:S04]  /*68580*/  LDL.LU R29, [R1+0x1ed8] ;  /* 0x001ed800011d7983 */ /* 0x000f280000300800 */
[----:B--2---:R0:W-:Y:S01]  /*68590*/  STL.64 [R1+0x1d88], R22 ;  /* 0x001d881601007387 */ /* 0x0041e20000100a00 */
[----:B------:R-:W-:Y:S02]  /*685a0*/  STL.64 [R1+0x1d80], R20 ;  /* 0x001d801401007387 */ /* 0x000fe40000100a00 */
[----:B------:R-:W2:Y:S02]  /*685b0*/  LDL.LU R16, [R1+0x6c0] ;  /* 0x0006c00001107983 */ /* 0x000ea40000300800 */
[----:B------:R-:W2:Y:S01]  /*685c0*/  LDL.LU R17, [R1+0x66c] ;  /* 0x00066c0001117983 */ /* 0x000ea20000300800 */
[----:B------:R-:W2:Y:S01]  /*685d0*/  LDL.LU R18, [R1+0x6b8] ;  /* 0x0006b80001127983 */ /* 0x000ea20000300800 */
[----:B------:R-:W2:Y:S01]  /*685e0*/  LDL.LU R19, [R1+0x668] ;  /* 0x0006680001137983 */ /* 0x000ea20000300800 */
[----:B------:R-:W-:-:S02]  /*685f0*/  MOV R5, R26 ;  /* 0x0000001a00057202 */ /* 0x000fc40000000f00 */
[----:B------:R-:W-:Y:S02]  /*68600*/  MOV R4, R27 ;  /* 0x0000001b00047202 */ /* 0x000fe40000000f00 */
[----:B0-----:R-:W-:Y:S02]  /*68610*/  MOV R23, R8 ;  /* 0x0000000800177202 */ /* 0x001fe40000000f00 */
[----:B------:R-:W-:Y:S01]  /*68620*/  MOV R22, R9 ;  /* 0x0000000900167202 */ /* 0x000fe20000000f00 */
[----:B--2---:R-:W-:Y:S01]  /*68630*/  STL.64 [R1+0x1d98], R18 ;  /* 0x001d981201007387 */ /* 0x004fe20000100a00 */
[----:B------:R0:W-:Y:S02]  /*68640*/  STL.64 [R1+0x1d90], R16 ;  /* 0x001d901001007387 */ /* 0x0001e40000100a00 */
[----:B0-----:R-:W-:Y:S01]  /*68650*/  MOV R16, R28 ;  /* 0x0000001c00107202 */ /* 0x001fe20000000f00 */
[----:B------:R-:W-:Y:S01]  /*68660*/  IMAD.MOV.U32 R17, RZ, RZ, R3 ;  /* 0x000000ffff117224 */ /* 0x000fe200078e0003 */
[----:B------:R-:W2:Y:S01]  /*68670*/  LDL.LU R28, [R1+0x1ed4] ;  /* 0x001ed400011c7983 */ /* 0x000ea20000300800 */
[----:B------:R-:W2:Y:S01]  /*68680*/  LDL.LU R3, [R1+0x1ed0] ;  /* 0x001ed00001037983 */ /* 0x000ea20000300800 */
[----:B---3--:R-:W-:-:S02]  /*68690*/  MOV R18, R0 ;  /* 0x0000000000127202 */ /* 0x008fc40000000f00 */
[----:B------:R-:W-:Y:S01]  /*686a0*/  MOV R19, R2 ;  /* 0x0000000200137202 */ /* 0x000fe20000000f00 */
[----:B------:R-:W3:Y:S01]  /*686b0*/  LDL.LU R0, [R1+0x1ecc] ;  /* 0x001ecc0001007983 */ /* 0x000ee20000300800 */
        /* <DEDUP_REMOVED lines=16> */
[----:B------:R-:W2:Y:S02]  /*687c0*/  LDL.LU R11, [R1+0x27c] ;  /* 0x00027c00010b7983 */ /* 0x000ea40000300800 */
[----:B------:R0:W-:Y:S02]  /*687d0*/  STL.64 [R1+0x1e50], R26 ;  /* 0x001e501a01007387 */ /* 0x0001e40000100a00 */
[----:B------:R-:W-:Y:S01]  /*687e0*/  STL.64 [R1+0x1e48], R24 ;  /* 0x001e481801007387 */ /* 0x000fe20000100a00 */
[----:B0-----:R-:W2:Y:S04]  /*687f0*/  LDL.LU.64 R26, [R1+0x38] ;  /* 0x00003800011a7983 */ /* 0x001ea80000300a00 */
[----:B--2---:R0:W-:Y:S04]  /*68800*/  STL.64 [R1+0x1e60], R26 ;  /* 0x001e601a01007387 */ /* 0x0041e80000100a00 */
[----:B0-----:R-:W2:Y:S04]  /*68810*/  LDL.LU.64 R26, [R1+0x48] ;  /* 0x00004800011a7983 */ /* 0x001ea80000300a00 */
[----:B--2---:R0:W-:Y:S04]  /*68820*/  STL.64 [R1+0x1e78], R26 ;  /* 0x001e781a01007387 */ /* 0x0041e80000100a00 */
[----:B0-----:R-:W2:Y:S04]  /*68830*/  LDL.LU.64 R26, [R1+0x58] ;  /* 0x00005800011a7983 */ /* 0x001ea80000300a00 */
[----:B--2---:R0:W-:Y:S04]  /*68840*/  STL.64 [R1+0x1e80], R26 ;  /* 0x001e801a01007387 */ /* 0x0041e80000100a00 */
[----:B0-----:R-:W2:Y:S04]  /*68850*/  LDL.LU.64 R26, [R1+0x68] ;  /* 0x00006800011a7983 */ /* 0x001ea80000300a00 */
[----:B--2---:R0:W-:Y:S01]  /*68860*/  STL.64 [R1+0x1eb8], R26 ;  /* 0x001eb81a01007387 */ /* 0x0041e20000100a00 */
[----:B------:R-:W2:Y:S02]  /*68870*/  LDL.LU R24, [R1+0x260] ;  /* 0x0002600001187983 */ /* 0x000ea40000300800 */
[----:B------:R-:W2:Y:S01]  /*68880*/  LDL.LU R25, [R1+0x264] ;  /* 0x0002640001197983 */ /* 0x000ea20000300800 */
[----:B0-----:R-:W2:Y:S01]  /*68890*/  LDL.LU R26, [R1+0x268] ;  /* 0x00026800011a7983 */ /* 0x001ea20000300800 */
[----:B------:R-:W2:Y:S02]  /*688a0*/  LDL.LU R27, [R1+0x26c] ;  /* 0x00026c00011b7983 */ /* 0x000ea40000300800 */
[----:B------:R0:W-:Y:S02]  /*688b0*/  STL.64 [R1+0x1da8], R18 ;  /* 0x001da81201007387 */ /* 0x0001e40000100a00 */
[----:B------:R1:W-:Y:S01]  /*688c0*/  STL.64 [R1+0x1da0], R16 ;  /* 0x001da01001007387 */ /* 0x0003e20000100a00 */
[----:B0-----:R-:W-:Y:S01]  /*688d0*/  MOV R18, R5 ;  /* 0x0000000500127202 */ /* 0x001fe20000000f00 */
[----:B------:R-:W-:-:S05]  /*688e0*/  IMAD.MOV.U32 R19, RZ, RZ, R4 ;  /* 0x000000ffff137224 */ /* 0x000fca00078e0004 */
[----:B------:R0:W-:Y:S01]  /*688f0*/  STL.64 [R1+0x1e58], R18 ;  /* 0x001e581201007387 */ /* 0x0001e20000100a00 */
        /* <DEDUP_REMOVED lines=19> */
[----:B------:R-:W-:Y:S02]  /*68a30*/  STL.64 [R1+0x940], R8 ;  /* 0x0009400801007387 */ /* 0x000fe40000100a00 */
[----:B------:R0:W-:Y:S02]  /*68a40*/  STL.64 [R1+0x948], R10 ;  /* 0x0009480a01007387 */ /* 0x0001e40000100a00 */
[----:B0-----:R-:W2:Y:S02]  /*68a50*/  LDL.LU.64 R10, [R1+0x1ec0] ;  /* 0x001ec000010a7983 */ /* 0x001ea40000300a00 */
        /* <DEDUP_REMOVED lines=17> */
[----:B0-----:R-:W4:Y:S02]  /*68b70*/  LDL.LU R4, [R1+0x1a0] ;  /* 0x0001a00001047983 */ /* 0x001f240000300800 */
[----:B------:R-:W4:Y:S01]  /*68b80*/  LDL.LU R5, [R1+0x1a4] ;  /* 0x0001a40001057983 */ /* 0x000f220000300800 */
[----:B------:R-:W4:Y:S01]  /*68b90*/  LDL.LU R6, [R1+0x1a8] ;  /* 0x0001a80001067983 */ /* 0x000f220000300800 */
[----:B------:R-:W4:Y:S01]  /*68ba0*/  LDL.LU R7, [R1+0x1ac] ;  /* 0x0001ac0001077983 */ /* 0x000f220000300800 */
[----:B-1----:R-:W-:Y:S01]  /*68bb0*/  MOV R14, R21 ;  /* 0x00000015000e7202 */ /* 0x002fe20000000f00 */
[----:B------:R-:W-:-:S05]  /*68bc0*/  IMAD.MOV.U32 R15, RZ, RZ, R20 ;  /* 0x000000ffff0f7224 */ /* 0x000fca00078e0014 */
[----:B------:R0:W-:Y:S01]  /*68bd0*/  STL.64 [R1+0x1e40], R14 ;  /* 0x001e400e01007387 */ /* 0x0001e20000100a00 */
[----:B------:R-:W4:Y:S02]  /*68be0*/  LDL.LU R12, [R1+0x160] ;  /* 0x00016000010c7983 */ /* 0x000f240000300800 */
[----:B------:R-:W4:Y:S01]  /*68bf0*/  LDL.LU R13, [R1+0x164] ;  /* 0x00016400010d7983 */ /* 0x000f220000300800 */
[----:B0-----:R-:W-:Y:S02]  /*68c00*/  MOV R14, R2 ;  /* 0x00000002000e7202 */ /* 0x001fe40000000f00 */
[----:B---3--:R-:W-:Y:S01]  /*68c10*/  MOV R15, R0 ;  /* 0x00000000000f7202 */ /* 0x008fe20000000f00 */
[----:B------:R-:W-:Y:S02]  /*68c20*/  MOV R2, R26 ;  /* 0x0000001a00027202 */ /* 0x000fe40000000f00 */
        /* <DEDUP_REMOVED lines=9> */
[C---:B----4-:R-:W-:Y:S11]  /*68cc0*/  HMMA.16816.F32 R4, R8.reuse, R26, R4 ;  /* 0x0000001a0804723c */ /* 0x050ff60000001804 */
[----:B------:R-:W-:Y:S11]  /*68cd0*/  @!UPT UIADD3 URZ, URZ, URZ, URZ ;  /* 0x0000003f3f3ff290 */ /* 0x000ff6000fffe03f */
[----:B------:R-:W-:Y:S01]  /*68ce0*/  @!UPT UIADD3 URZ, URZ, URZ, URZ ;  /* 0x0000003f3f3ff290 */ /* 0x000fe2000fffe03f */
[----:B------:R0:W-:Y:S01]  /*68cf0*/  STL.64 [R1+0xb50], R4 ;  /* 0x000b500401007387 */ /* 0x0001e20000100a00 */
[----:B------:R1:W-:Y:S01]  /*68d00*/  STL.64 [R1+0xb58], R6 ;  /* 0x000b580601007387 */ /* 0x0003e20000100a00 */
[----:B0-----:R-:W-:Y:S02]  /*68d10*/  MOV R5, R26 ;  /* 0x0000001a00057202 */ /* 0x001fe40000000f00 */
        /* <DEDUP_REMOVED lines=15> */
[----:B------:R1:W-:Y:S01]  /*68e10*/  STL.64 [R1+0xb78], R18 ;  /* 0x000b781201007387 */ /* 0x0003e20000100a00 */
[----:B0-----:R-:W-:Y:S02]  /*68e20*/  MOV R17, R26 ;  /* 0x0000001a00117202 */ /* 0x001fe40000000f00 */
[----:B-1----:R-:W2:Y:S01]  /*68e30*/  LDL.LU.64 R18, [R1+0x1e58] ;  /* 0x001e580001127983 */ /* 0x002ea20000300a00 */
[----:B------:R-:W-:Y:S02]  /*68e40*/  MOV R16, R27 ;  /* 0x0000001b00107202 */ /* 0x000fe40000000f00 */
[----:B------:R-:W2:Y:S02]  /*68e50*/  LDL.LU.64 R26, [R1+0x1e50] ;  /* 0x001e5000011a7983 */ /* 0x000ea40000300a00 */
[----:B------:R-:W2:Y:S01]  /*68e60*/  LDL.LU.64 R24, [R1+0x1e48] ;  /* 0x001e480001187983 */ /* 0x000ea20000300a00 */
[C---:B------:R-:W-:Y:S08]  /*68e70*/  HMMA.16816.F32 R12, R8.reuse, R22, R12 ;  /* 0x00000016080c723c */ /* 0x040ff0000000180c */
[----:B--2---:R-:W-:Y:S01]  /*68e80*/  HMMA.16816.F32 R24, R8, R18, R24 ;  /* 0x000000120818723c */ /* 0x004fe20000001818 */
[----:B------:R0:W-:Y:S06]  /*68e90*/  STL.64 [R1+0x1db8], R18 ;  /* 0x001db81201007387 */ /* 0x0001ec0000100a00 */
[----:B0-----:R-:W-:Y:S01]  /*68ea0*/  MOV R18, R17 ;  /* 0x0000001100127202 */ /* 0x001fe20000000f00 */
[----:B------:R-:W-:Y:S11]  /*68eb0*/  IMAD.MOV.U32 R19, RZ, RZ, R16 ;  /* 0x000000ffff137224 */ /* 0x000ff600078e0010 */
[----:B------:R-:W-:Y:S04]  /*68ec0*/  @!UPT UIADD3 URZ, URZ, URZ, URZ ;  /* 0x0000003f3f3ff290 */ /* 0x000fe8000fffe03f */
[----:B------:R-:W-:Y:S01]  /*68ed0*/  STL.64 [R1+0xb80], R24 ;  /* 0x000b801801007387 */ /* 0x000fe20000100a00 */
[----:B------:R-:W-:Y:S02]  /*68ee0*/  STL.64 [R1+0xb88], R26 ;  /* 0x000b881a01007387 */ /* 0x000fe40000100a00 */
[----:B------:R0:W-:Y:S02]  /*68ef0*/  STL.64 [R1+0x1dd0], R18 ;  /* 0x001dd01201007387 */ /* 0x0001e40000100a00 */
[----:B0-----:R-:W-:Y:S02]  /*68f00*/  MOV R18, R7 ;  /* 0x0000000700127202 */ /* 0x001fe40000000f00 */
[----:B------:R-:W-:-:S05]  /*68f10*/  MOV R19, R6 ;  /* 0x0000000600137202 */ /* 0x000fca0000000f00 */
[----:B------:R0:W-:Y:S02]  /*68f20*/  STL.64 [R1+0x1de8], R18 ;  /* 0x001de81201007387 */ /* 0x0001e40000100a00 */
        /* <DEDUP_REMOVED lines=8> */
[----:B------:R-:W3:Y:S02]  /*68fb0*/  LDL.LU R26, [R1+0xf8] ;  /* 0x0000f800011a7983 */ /* 0x000ee40000300800 */
[----:B------:R-:W3:Y:S01]  /*68fc0*/  LDL.LU R27, [R1+0xfc] ;  /* 0x0000fc00011b7983 */ /* 0x000ee20000300800 */
[----:B------:R0:W-:Y:S01]  /*68fd0*/  STL.64 [R1+0x1e00], R18 ;  /* 0x001e001201007387 */ /* 0x0001e20000100a00 */
[----:B------:R-:W4:Y:S02]  /*68fe0*/  LDL.LU R16, [R1+0xe0] ;  /* 0x0000e00001107983 */ /* 0x000f240000300800 */
[----:B------:R-:W4:Y:S01]  /*68ff0*/  LDL.LU R17, [R1+0xe4] ;  /* 0x0000e40001117983 */ /* 0x000f220000300800 */
[----:B0-----:R-:W4:Y:S01]  /*69000*/  LDL.LU R18, [R1+0xe8] ;  /* 0x0000e80001127983 */ /* 0x001f220000300800 */
[----:B------:R-:W4:Y:S02]  /*69010*/  LDL.LU R19, [R1+0xec] ;  /* 0x0000ec0001137983 */ /* 0x000f240000300800 */
        /* <DEDUP_REMOVED lines=11> */
[----:B------:R-:W-:-:S02]  /*690d0*/  MOV R22, R28 ;  /* 0x0000001c00167202 */ /* 0x000fc40000000f00 */
[----:B------:R-:W-:Y:S02]  /*690e0*/  MOV R23, R29 ;  /* 0x0000001d00177202 */ /* 0x000fe40000000f00 */
[----:B------:R-:W-:Y:S02]  /*690f0*/  MOV R21, R3 ;  /* 0x0000000300157202 */ /* 0x000fe40000000f00 */
[----:B------:R-:W3:Y:S01]  /*69100*/  LDL.LU R3, [R1+0x1e38] ;  /* 0x001e380001037983 */ /* 0x000ee20000300800 */
[----:B------:R-:W3:Y:S02]  /*69110*/  LDL.LU R28, [R1+0x1e34] ;  /* 0x001e3400011c7983 */ /* 0x000ee40000300800 */
[----:B------:R-:W3:Y:S02]  /*69120*/  LDL.LU R29, [R1+0x1e30] ;  /* 0x001e3000011d7983 */ /* 0x000ee40000300800 */
[----:B------:R-:W-:Y:S01]  /*69130*/  STL.64 [R1+0x1de0], R22 ;  /* 0x001de01601007387 */ /* 0x000fe20000100a00 */
[----:B------:R-:W-:Y:S01]  /*69140*/  HMMA.16816.F32 R4, R8, R14, R4 ;  /* 0x0000000e0804723c */ /* 0x000fe20000001804 */
[----:B--2---:R0:W-:Y:S04]  /*69150*/  STL.64 [R1+0x1dd8], R20 ;  /* 0x001dd81401007387 */ /* 0x0041e80000100a00 */
[----:B0-----:R-:W2:Y:S01]  /*69160*/  LDL.LU R20, [R1+0xc0] ;  /* 0x0000c00001147983 */ /* 0x001ea20000300800 */
[----:B------:R-:W2:Y:S02]  /*69170*/  LDL.LU R21, [R1+0xc4] ;  /* 0x0000c40001157983 */ /* 0x000ea40000300800 */
[----:B------:R-:W2:Y:S02]  /*69180*/  LDL.LU R22, [R1+0xc8] ;  /* 0x0000c80001167983 */ /* 0x000ea40000300800 */
[----:B------:R-:W2:Y:S02]  /*69190*/  LDL.LU R23, [R1+0xcc] ;  /* 0x0000cc0001177983 */ /* 0x000ea40000300800 */
[----:B--2---:R3:W-:Y:S01]  /*691a0*/  STL.64 [R1+0x1df8], R22 ;  /* 0x001df81601007387 */ /* 0x0047e20000100a00 */
[----:B------:R0:W-:Y:S01]  /*691b0*/  STL.64 [R1+0x1df0], R20 ;  /* 0x001df01401007387 */ /* 0x0001e20000100a00 */
[----:B---3--:R-:W-:-:S02]  /*691c0*/  MOV R22, R28 ;  /* 0x0000001c00167202 */ /* 0x008fc40000000f00 */
[----:B0-----:R-:W2:Y:S01]  /*691d0*/  LDL.LU R20, [R1+0xd0] ;  /* 0x0000d00001147983 */ /* 0x001ea20000300800 */
[----:B------:R-:W-:Y:S02]  /*691e0*/  IMAD.MOV.U32 R21, RZ, RZ, R29 ;  /* 0x000000ffff157224 */ /* 0x000fe400078e001d */
[----:B------:R-:W3:Y:S02]  /*691f0*/  LDL.LU R29, [R1+0x1e2c] ;  /* 0x001e2c00011d7983 */ /* 0x000ee40000300800 */
[----:B------:R-:W2:Y:S02]  /*69200*/  LDL.LU R28, [R1+0x1e28] ;  /* 0x001e2800011c7983 */ /* 0x000ea40000300800 */
[----:B------:R-:W-:Y:S01]  /*69210*/  STL.64 [R1+0xc00], R4 ;  /* 0x000c000401007387 */ /* 0x000fe20000100a00 */
[----:B------:R0:W-:Y:S03]  /*69220*/  STL.64 [R1+0xc08], R6 ;  /* 0x000c080601007387 */ /* 0x0001e60000100a00 */
[----:B0-----:R-:W2:Y:S01]  /*69230*/  LDL.LU.64 R6, [R1+0x1e20] ;  /* 0x001e200001067983 */ /* 0x001ea20000300a00 */
[----:B------:R-:W3:Y:S01]  /*69240*/  LDL.LU.64 R4, [R1+0x1e18] ;  /* 0x001e180001047983 */ /* 0x000ee20000300a00 */
[----:B--2---:R-:W-:Y:S02]  /*69250*/  HMMA.16816.F32 R8, R8, R6, R24 ;  /* 0x000000060808723c */ /* 0x004fe40000001818 */
[----:B------:R-:W4:Y:S01]  /*69260*/  LDL.LU.64 R26, [R1+0x1e10] ;  /* 0x001e1000011a7983 */ /* 0x000f220000300a00 */
[----:B------:R-:W4:Y:S11]  /*69270*/  LDL.LU.64 R24, [R1+0x1e08] ;  /* 0x001e080001187983 */ /* 0x000f360000300a00 */
[----:B------:R-:W-:Y:S09]  /*69280*/  @!UPT UIADD3 URZ, URZ, URZ, URZ ;  /* 0x0000003f3f3ff290 */ /* 0x000ff2000fffe03f */
[----:B------:R-:W-:Y:S01]  /*69290*/  STL.64 [R1+0xbf0], R8 ;  /* 0x000bf00801007387 */ /* 0x000fe20000100a00 */
[----:B------:R0:W-:Y:S02]  /*692a0*/  STL.64 [R1+0xbf8], R10 ;  /* 0x000bf80a01007387 */ /* 0x0001e40000100a00 */
[----:B0-----:R-:W-:Y:S01]  /*692b0*/  MOV R10, R2 ;  /* 0x00000002000a7202 */ /* 0x001fe20000000f00 */
[----:B------:R-:W-:-:S07]  /*692c0*/  IMAD.MOV.U32 R11, RZ, RZ, R0 ;  /* 0x000000ffff0b7224 */ /* 0x000fce00078e0000 */
[C---:B----4-:R-:W-:Y:S01]  /*692d0*/  HMMA.16816.F32 R8, R24.reuse, R10, R16 ;  /* 0x0000000a1808723c */ /* 0x050fe20000001810 */
[----:B------:R-:W2:Y:S01]  /*692e0*/  LDL.LU.64 R18, [R1+0x1e00] ;  /* 0x001e000001127983 */ /* 0x000ea20000300a00 */
[----:B------:R-:W-:Y:S11]  /*692f0*/  MOV R23, R3 ;  /* 0x0000000300177202 */ /* 0x000ff60000000f00 */
[----:B------:R-:W-:Y:S10]  /*69300*/  @!UPT UIADD3 URZ, URZ, URZ, URZ ;  /* 0x0000003f3f3ff290 */ /* 0x000ff4000fffe03f */
[----:B------:R0:W-:Y:S01]  /*69310*/  STL.64 [R1+0xbe0], R8 ;  /* 0x000be00801007387 */ /* 0x0001e20000100a00 */
[----:B------:R-:W-:Y:S03]  /*69320*/  STL.64 [R1+0xbe8], R10 ;  /* 0x000be80a01007387 */ /* 0x000fe60000100a00 */
[----:B0-----:R-:W4:Y:S01]  /*69330*/  LDL.LU R9, [R1+0xc9c] ;  /* 0x000c9c0001097983 */ /* 0x001f220000300800 */
[----:B------:R-:W3:Y:S01]  /*69340*/  LDL.LU R8, [R1+0xca0] ;  /* 0x000ca00001087983 */ /* 0x000ee20000300800 */
[C---:B--2---:R-:W-:Y:S02]  /*69350*/  HMMA.16816.F32 R16, R24.reuse, R18, R20 ;  /* 0x000000121810723c */ /* 0x044fe40000001814 */
[----:B------:R-:W2:Y:S01]  /*69360*/  LDL.LU.64 R22, [R1+0x1df8] ;  /* 0x001df80001167983 */ /* 0x000ea20000300a00 */
[----:B------:R-:W2:Y:S11]  /*69370*/  LDL.LU.64 R20, [R1+0x1df0] ;  /* 0x001df00001147983 */ /* 0x000eb60000300a00 */
[----:B------:R-:W-:Y:S09]  /*69380*/  @!UPT UIADD3 URZ, URZ, URZ, URZ ;  /* 0x0000003f3f3ff290 */ /* 0x000ff2000fffe03f */
[----:B------:R-:W-:Y:S01]  /*69390*/  STL.64 [R1+0xbd0], R16 ;  /* 0x000bd01001007387 */ /* 0x000fe20000100a00 */
[----:B------:R0:W-:Y:S03]  /*693a0*/  STL.64 [R1+0xbd8], R18 ;  /* 0x000bd81201007387 */ /* 0x0001e60000100a00 */
[----:B0-----:R-:W2:Y:S01]  /*693b0*/  LDL.LU.64 R18, [R1+0x1de8] ;  /* 0x001de80001127983 */ /* 0x001ea20000300a00 */
[----:B------:R-:W3:Y:S01]  /*693c0*/  LDL.LU R3, [R1+0xca4] ;  /* 0x000ca40001037983 */ /* 0x000ee20000300800 */
        /* <DEDUP_REMOVED lines=22> */
[----:B------:R-:W3:Y:S01]  /*69530*/  LDL.LU.64 R18, [R1+0x1d98] ;  /* 0x001d980001127983 */ /* 0x000ee20000300a00 */
[----:B------:R-:W4:Y:S11]  /*69540*/  LDL.LU.64 R16, [R1+0x1d90] ;  /* 0x001d900001107983 */ /* 0x000f360000300a00 */
[----:B------:R-:W-:Y:S10]  /*69550*/  @!UPT UIADD3 URZ, URZ, URZ, URZ ;  /* 0x0000003f3f3ff290 */ /* 0x000ff4000fffe03f */
[----:B------:R-:W-:Y:S01]  /*69560*/  STL.64 [R1+0xc20], R20 ;  /* 0x000c201401007387 */ /* 0x000fe20000100a00 */
[----:B------:R0:W-:Y:S03]  /*69570*/  STL.64 [R1+0xc28], R22 ;  /* 0x000c281601007387 */ /* 0x0001e60000100a00 */
[----:B0-----:R-:W2:Y:S01]  /*69580*/  LDL.LU.64 R22, [R1+0x1d88] ;  /* 0x001d880001167983 */ /* 0x001ea20000300a00 */
[----:B------:R-:W2:Y:S03]  /*69590*/  LDL.LU.64 R20, [R1+0x1d80] ;  /* 0x001d800001147983 */ /* 0x000ea60000300a00 */
[----:B------:R-:W0:Y:S01]  /*695a0*/  S2R R2, SR_CTAID.X ;  /* 0x0000000000027919 */ /* 0x000e220000002500 */
[----:B--2---:R-:W-:Y:S03]  /*695b0*/  HMMA.16816.F32 R12, R24, R14, R20 ;  /* 0x0000000e180c723c */ /* 0x004fe60000001814 */
[----:B------:R-:W2:Y:S01]  /*695c0*/  LDL.LU.64 R22, [R1+0x1d78] ;  /* 0x001d780001167983 */ /* 0x000ea20000300a00 */
[----:B------:R-:W2:Y:S02]  /*695d0*/  LDL.LU.64 R20, [R1+0x1d70] ;  /* 0x001d700001147983 */ /* 0x000ea40000300a00 */
[----:B---3--:R-:W-:-:S02]  /*695e0*/  FFMA R8, R19, R8, R18 ;  /* 0x0000000813087223 */ /* 0x008fc40000000012 */
[----:B----4-:R-:W-:Y:S01]  /*695f0*/  FFMA R9, R17, R9, R16 ;  /* 0x0000000911097223 */ /* 0x010fe20000000010 */
[----:B------:R-:W-:Y:S01]  /*69600*/  UIADD3 UR4, UP0, UR4, 0x80, URZ ;  /* 0x0000008004047890 */ /* 0x000fe2000ff1e03f */
[----:B0-----:R-:W-:Y:S11]  /*69610*/  SHF.L.U32 R2, R2, 0x7, RZ ;  /* 0x0000000702027819 */ /* 0x001ff600000006ff */
[----:B------:R-:W-:Y:S02]  /*69620*/  @!UPT UIADD3 URZ, URZ, URZ, URZ ;  /* 0x0000003f3f3ff290 */ /* 0x000fe4000fffe03f */
[----:B------:R-:W-:Y:S01]  /*69630*/  STL.64 [R1+0xc30], R12 ;  /* 0x000c300c01007387 */ /* 0x000fe20000100a00 */
[----:B------:R-:W-:Y:S02]  /*69640*/  STL.64 [R1+0xc38], R14 ;  /* 0x000c380e01007387 */ /* 0x000fe40000100a00 */
[----:B------:R-:W-:Y:S02]  /*69650*/  STL [R1+0xca0], R8 ;  /* 0x000ca00801007387 */ /* 0x000fe40000100800 */
[----:B------:R2:W-:Y:S01]  /*69660*/  STL [R1+0xc9c], R9 ;  /* 0x000c9c0901007387 */ /* 0x0005e20000100800 */
[----:B------:R-:W-:Y:S01]  /*69670*/  UIADD3.X UR5, URZ, UR5, URZ, UP0, !UPT ;  /* 0x000000053f057290 */ /* 0x000fe200087fe43f */
[----:B------:R-:W-:Y:S01]  /*69680*/  IADD3 R0, R2, 0x80, RZ ;  /* 0x0000008002007810 */ /* 0x000fe20007ffe0ff */
[----:B------:R-:W-:-:S03]  /*69690*/  MOV R2, 0x80 ;  /* 0x0000008000027802 */ /* 0x000fc60000000f00 */
[----:B------:R-:W-:Y:S01]  /*696a0*/  ISETP.LE.U32.AND P0, PT, R0, UR4, PT ;  /* 0x0000000400007c0c */ /* 0x000fe2000bf03070 */
[----:B------:R-:W-:Y:S02]  /*696b0*/  MOV R0, UR5 ;  /* 0x0000000500007c02 */ /* 0x000fe40008000f00 */
[C---:B------:R-:W-:Y:S02]  /*696c0*/  IMAD R28, R2.reuse, c[0x0][0x1a4], R28 ;  /* 0x00006900021c7a24 */ /* 0x040fe400078e021c */
[----:B------:R-:W-:Y:S02]  /*696d0*/  IMAD R29, R2, c[0x0][0x1b4], R29 ;  /* 0x00006d00021d7a24 */ /* 0x000fe400078e021d */
[----:B------:R-:W3:Y:S01]  /*696e0*/  LDL R2, [R1+0x6e4] ;  /* 0x0006e40001027983 */ /* 0x000ee20000100800 */
[----:B------:R-:W-:Y:S01]  /*696f0*/  ISETP.GE.U32.AND.EX P0, PT, R0, RZ, PT, P0 ;  /* 0x000000ff0000720c */ /* 0x000fe20003f06100 */
[----:B--2---:R-:W-:Y:S11]  /*69700*/  HMMA.16816.F32 R8, R24, R6, R20 ;  /* 0x000000061808723c */ /* 0x004ff60000001814 */
[----:B------:R-:W-:Y:S11]  /*69710*/  @!UPT UIADD3 URZ, URZ, URZ, URZ ;  /* 0x0000003f3f3ff290 */ /* 0x000ff6000fffe03f */
[----:B------:R-:W-:Y:S01]  /*69720*/  @!UPT UIADD3 URZ, URZ, URZ, URZ ;  /* 0x0000003f3f3ff290 */ /* 0x000fe2000fffe03f */
[----:B------:R-:W-:Y:S01]  /*69730*/  STL.64 [R1+0xc10], R8 ;  /* 0x000c100801007387 */ /* 0x000fe20000100a00 */
[----:B------:R-:W-:Y:S02]  /*69740*/  STL.64 [R1+0xc18], R10 ;  /* 0x000c180a01007387 */ /* 0x000fe40000100a00 */
[----:B------:R-:W2:Y:S02]  /*69750*/  LDL R0, [R1+0x6dc] ;  /* 0x0006dc0001007983 */ /* 0x000ea40000100800 */
[----:B------:R-:W-:-:S05]  /*69760*/  FFMA R3, R5, R3, R4 ;  /* 0x0000000305037223 */ /* 0x000fca0000000004 */
[----:B------:R-:W-:Y:S04]  /*69770*/  STL [R1+0xca4], R3 ;  /* 0x000ca40301007387 */ /* 0x000fe80000100800 */
[----:B---3--:R0:W-:Y:S04]  /*69780*/  STL [R1+0x398], R2 ;  /* 0x0003980201007387 */ /* 0x0081e80000100800 */
[----:B0-----:R-:W3:Y:S04]  /*69790*/  LDL R2, [R1+0x6d0] ;  /* 0x0006d00001027983 */ /* 0x001ee80000100800 */
[----:B--2---:R0:W-:Y:S04]  /*697a0*/  STL [R1+0x39c], R0 ;  /* 0x00039c0001007387 */ /* 0x0041e80000100800 */
[----:B0-----:R-:W2:Y:S04]  /*697b0*/  LDL R0, [R1+0x6c8] ;  /* 0x0006c80001007983 */ /* 0x001ea80000100800 */
        /* <DEDUP_REMOVED lines=25> */
[----:B--2---:R0:W-:Y:S01]  /*69950*/  STL [R1+0x4c4], R0 ;  /* 0x0004c40001007387 */ /* 0x0041e20000100800 */
[----:B------:R-:W-:Y:S01]  /*69960*/  @P0 CALL.REL.NOINC `(.L_x_0) ;  /* 0x0000001000000944 */ /* 0x000fe20003c00000 */
[----:B------:R-:W-:Y:S05]  /*69970*/  BRA `(.L_x_35) ;  /* 0xfffa921000007947 */ /* 0x000fea000383ffff */
.L_x_0:
[----:B----4-:R-:W2:Y:S04]  /*69980*/  LDL.LU R3, [R1+0xca4] ;  /* 0x000ca40001037983 */ /* 0x010ea80000300800 */
[----:B------:R-:W3:Y:S01]  /*69990*/  LDL.LU R24, [R1+0xc68] ;  /* 0x000c680001187983 */ /* 0x000ee20000300800 */
[----:B------:R-:W-:-:S02]  /*699a0*/  MOV R25, 0x3dc6b27f ;  /* 0x3dc6b27f00197802 */ /* 0x000fc40000000f00 */
[----:B0-----:R-:W-:Y:S01]  /*699b0*/  LOP3.LUT R0, R0, 0xfffffbff, RZ, 0xc0, !PT ;  /* 0xfffffbff00007812 */ /* 0x001fe200078ec0ff */
[----:B------:R-:W0:Y:S04]  /*699c0*/  S2R R29, SR_TID.X ;  /* 0x00000000001d7919 */ /* 0x000e280000002100 */
[----:B------:R-:W-:Y:S06]  /*699d0*/  BAR.SYNC.DEFER_BLOCKING 0x0 ;  /* 0x0000000000007b1d */ /* 0x000fec0000010000 */
[----:B---3--:R-:W-:Y:S01]  /*699e0*/  STL [R1+0x2184], R24 ;  /* 0x0021841801007387 */ /* 0x008fe20000100800 */
[C---:B------:R-:W-:Y:S01]  /*699f0*/  FMUL R2, R24.reuse, 8388608 ;  /* 0x4b00000018027820 */ /* 0x040fe20000400000 */
[----:B------:R-:W-:-:S02]  /*69a00*/  FSETP.GEU.AND P0, PT, R24, 1.175494350822287508e-38, PT ;  /* 0x008000001800780b */ /* 0x000fc40003f0e000 */
[----:B------:R-:W3:Y:S02]  /*69a10*/  LDL.LU R23, [R1+0xc6c] ;  /* 0x000c6c0001177983 */ /* 0x000ee40000300800 */
[----:B------:R-:W-:-:S04]  /*69a20*/  FSEL R2, R2, R24, !P0 ;  /* 0x0000001802027208 */ /* 0x000fc80004000000 */
[----:B------:R-:W-:-:S04]  /*69a30*/  IADD3 R7, R2, -0x3f3504f3, RZ ;  /* 0xc0cafb0d02077810 */ /* 0x000fc80007ffe0ff */
[----:B------:R-:W-:-:S05]  /*69a40*/  LOP3.LUT R7, R7, 0xff800000, RZ, 0xc0, !PT ;  /* 0xff80000007077812 */ /* 0x000fca00078ec0ff */
[----:B------:R-:W-:Y:S01]  /*69a50*/  IMAD.IADD R4, R2, 0x1, -R7 ;  /* 0x0000000102047824 */ /* 0x000fe200078e0a07 */
[----:B--2---:R-:W-:-:S03]  /*69a60*/  MOV R11, R3 ;  /* 0x00000003000b7202 */ /* 0x004fc60000000f00 */
[----:B------:R-:W-:-:S04]  /*69a70*/  FADD R4, R4, -1 ;  /* 0xbf80000004047421 */ /* 0x000fc80000000000 */
[----:B------:R-:W-:-:S04]  /*69a80*/  FFMA.FTZ R5, R4, R25, -0.16845393180847167969 ;  /* 0xbe2c7f3004057423 */ /* 0x000fc80000010019 */
[----:B------:R-:W-:-:S04]  /*69a90*/  FFMA.FTZ R5, R4, R5, 0.1716887056827545166 ;  /* 0x3e2fcf2a04057423 */ /* 0x000fc80000010005 */
[----:B------:R-:W-:-:S04]  /*69aa0*/  FFMA.FTZ R5, R4, R5, -0.17900948226451873779 ;  /* 0xbe374e4304057423 */ /* 0x000fc80000010005 */
[----:B------:R-:W-:-:S04]  /*69ab0*/  FFMA.FTZ R5, R4, R5, 0.20512372255325317383 ;  /* 0x3e520bf404057423 */ /* 0x000fc80000010005 */
[----:B------:R-:W-:-:S04]  /*69ac0*/  FFMA.FTZ R8, R4, R5, -0.24046532809734344482 ;  /* 0xbe763c8b04087423 */ /* 0x000fc80000010005 */
[----:B------:R-:W-:Y:S01]  /*69ad0*/  FFMA.FTZ R8, R4, R8, 0.28857114911079406738 ;  /* 0x3e93bf9904087423 */ /* 0x000fe20000010008 */
[----:B---3--:R-:W-:Y:S04]  /*69ae0*/  STL [R1+0x218c], R23 ;  /* 0x00218c1701007387 */ /* 0x008fe80000100800 */
[----:B------:R-:W2:Y:S01]  /*69af0*/  LDL.LU R22, [R1+0xc70] ;  /* 0x000c700001167983 */ /* 0x000ea20000300800 */
[C---:B------:R-:W-:Y:S01]  /*69b00*/  FMUL R3, R23.reuse, 8388608 ;  /* 0x4b00000017037820 */ /* 0x040fe20000400000 */
[----:B------:R-:W-:-:S04]  /*69b10*/  FSETP.GEU.AND P2, PT, R23, 1.175494350822287508e-38, PT ;  /* 0x008000001700780b */ /* 0x000fc80003f4e000 */
[----:B------:R-:W-:-:S04]  /*69b20*/  FSEL R3, R3, R23, !P2 ;  /* 0x0000001703037208 */ /* 0x000fc80005000000 */
[----:B------:R-:W-:-:S04]  /*69b30*/  IADD3 R6, R3, -0x3f3504f3, RZ ;  /* 0xc0cafb0d03067810 */ /* 0x000fc80007ffe0ff */
[----:B------:R-:W-:-:S04]  /*69b40*/  LOP3.LUT R6, R6, 0xff800000, RZ, 0xc0, !PT ;  /* 0xff80000006067812 */ /* 0x000fc800078ec0ff */
[----:B------:R-:W-:Y:S01]  /*69b50*/  IADD3 R5, R3, -R6, RZ ;  /* 0x8000000603057210 */ /* 0x000fe20007ffe0ff */
[----:B------:R-:W-:-:S04]  /*69b60*/  FFMA.FTZ R9, R4, R8, -0.36067417263984680176 ;  /* 0xbeb8aa4904097423 */ /* 0x000fc80000010008 */
[----:B------:R-:W-:-:S04]  /*69b70*/  FADD R5, R5, -1 ;  /* 0xbf80000005057421 */ /* 0x000fc80000000000 */
[C---:B------:R-:W-:Y:S02]  /*69b80*/  FFMA.FTZ R8, R5.reuse, R25, -0.16845393180847167969 ;  /* 0xbe2c7f3005087423 */ /* 0x040fe40000010019 */
[C---:B------:R-:W-:Y:S02]  /*69b90*/  FFMA.FTZ R9, R4.reuse, R9, 0.48089820146560668945 ;  /* 0x3ef6384a04097423 */ /* 0x040fe40000010009 */
[C---:B------:R-:W-:Y:S02]  /*69ba0*/  FFMA.FTZ R8, R5.reuse, R8, 0.1716887056827545166 ;  /* 0x3e2fcf2a05087423 */ /* 0x040fe40000010008 */
[C---:B------:R-:W-:Y:S02]  /*69bb0*/  FFMA.FTZ R9, R4.reuse, R9, -0.72134751081466674805 ;  /* 0xbf38aa3b04097423 */ /* 0x040fe40000010009 */
[----:B------:R-:W-:Y:S01]  /*69bc0*/  FFMA.FTZ R8, R5, R8, -0.17900948226451873779 ;  /* 0xbe374e4305087423 */ /* 0x000fe20000010008 */
[----:B------:R1:W3:Y:S01]  /*69bd0*/  I2F R10, R7 ;  /* 0x00000007000a7306 */ /* 0x0002e20000201400 */
[----:B------:R-:W-:-:S02]  /*69be0*/  FMUL R9, R4, R9 ;  /* 0x0000000904097220 */ /* 0x000fc40000400000 */
[C---:B------:R-:W-:Y:S02]  /*69bf0*/  FFMA.FTZ R8, R5.reuse, R8, 0.20512372255325317383 ;  /* 0x3e520bf405087423 */ /* 0x040fe40000010008 */
[----:B------:R-:W-:Y:S01]  /*69c00*/  FMUL R9, R4, R9 ;  /* 0x0000000904097220 */ /* 0x000fe20000400000 */
[----:B------:R-:W-:Y:S01]  /*69c10*/  ISETP.GE.U32.AND P1, PT, R2, 0x7f800000, PT ;  /* 0x7f8000000200780c */ /* 0x000fe20003f26070 */
[C---:B-1----:R-:W-:Y:S02]  /*69c20*/  FFMA.FTZ R7, R5.reuse, R8, -0.24046532809734344482 ;  /* 0xbe763c8b05077423 */ /* 0x042fe40000010008 */
[----:B------:R-:W-:Y:S02]  /*69c30*/  FFMA.FTZ R9, R4, 1.4426950216293334961, R9 ;  /* 0x3fb8aa3b04097823 */ /* 0x000fe40000010009 */
[----:B------:R-:W-:Y:S01]  /*69c40*/  FFMA.FTZ R4, R5, R7, 0.28857114911079406738 ;  /* 0x3e93bf9905047423 */ /* 0x000fe20000010007 */
[----:B------:R-:W-:-:S05]  /*69c50*/  FSEL R7, RZ, -23, P0 ;  /* 0xc1b80000ff077808 */ /* 0x000fca0000000000 */
[----:B---3--:R-:W-:-:S04]  /*69c60*/  FFMA.FTZ R7, R10, 1.1920928955078125e-07, R7 ;  /* 0x340000000a077823 */ /* 0x008fc80000010007 */
[----:B------:R-:W-:Y:S02]  /*69c70*/  FADD R12, R7, R9 ;  /* 0x00000009070c7221 */ /* 0x000fe40000000000 */
[----:B------:R-:W-:-:S04]  /*69c80*/  @P1 IMAD.MOV.U32 R7, RZ, RZ, 0x7f800000 ;  /* 0x7f800000ff071424 */ /* 0x000fc800078e00ff */
[----:B------:R-:W-:-:S05]  /*69c90*/  @P1 FFMA.FTZ R12, R2, R7, +INF ;  /* 0x7f800000020c1423 */ /* 0x000fca0000010007 */
[----:B------:R-:W-:Y:S04]  /*69ca0*/  STL [R1+0x4f4], R12 ;  /* 0x0004f40c01007387 */ /* 0x000fe80000100800 */
[----:B--2---:R-:W-:Y:S04]  /*69cb0*/  STL [R1+0x2190], R22 ;  /* 0x0021901601007387 */ /* 0x004fe80000100800 */
[----:B------:R-:W2:Y:S01]  /*69cc0*/  LDL.LU R21, [R1+0xc74] ;  /* 0x000c740001157983 */ /* 0x000ea20000300800 */
[----:B------:R-:W-:Y:S01]  /*69cd0*/  FFMA.FTZ R4, R5, R4, -0.36067417263984680176 ;  /* 0xbeb8aa4905047423 */ /* 0x000fe20000010004 */
[----:B------:R-:W-:-:S03]  /*69ce0*/  FSETP.NEU.AND P0, PT, R2, RZ, PT ;  /* 0x000000ff0200720b */ /* 0x000fc60003f0d000 */
[C---:B------:R-:W-:Y:S01]  /*69cf0*/  FFMA.FTZ R4, R5.reuse, R4, 0.48089820146560668945 ;  /* 0x3ef6384a05047423 */ /* 0x040fe20000010004 */
[----:B------:R-:W1:Y:S03]  /*69d00*/  I2F R6, R6 ;  /* 0x0000000600067306 */ /* 0x000e660000201400 */
[----:B------:R-:W-:-:S04]  /*69d10*/  FFMA.FTZ R4, R5, R4, -0.72134751081466674805 ;  /* 0xbf38aa3b05047423 */ /* 0x000fc80000010004 */
[C---:B------:R-:W-:Y:S02]  /*69d20*/  FMUL R4, R5.reuse, R4 ;  /* 0x0000000405047220 */ /* 0x040fe40000400000 */
[----:B------:R-:W-:Y:S02]  /*69d30*/  @P0 LOP3.LUT R0, R0, 0x400, RZ, 0xfc, !PT ;  /* 0x0000040000000812 */ /* 0x000fe400078efcff */
[----:B------:R-:W-:Y:S01]  /*69d40*/  FMUL R4, R5, R4 ;  /* 0x0000000405047220 */ /* 0x000fe20000400000 */
[----:B------:R-:W-:-:S03]  /*69d50*/  ISETP.GE.U32.AND P0, PT, R3, 0x7f800000, PT ;  /* 0x7f8000000300780c */ /* 0x000fc60003f06070 */
[----:B------:R-:W-:Y:S01]  /*69d60*/  FFMA.FTZ R5, R5, 1.4426950216293334961, R4 ;  /* 0x3fb8aa3b05057823 */ /* 0x000fe20000010004 */
[----:B------:R-:W-:Y:S01]  /*69d70*/  FSEL R4, RZ, -23, P2 ;  /* 0xc1b80000ff047808 */ /* 0x000fe20001000000 */
[C---:B------:R-:W-:Y:S01]  /*69d80*/  FMUL R2, R22.reuse, 8388608 ;  /* 0x4b00000016027820 */ /* 0x040fe20000400000 */
[----:B------:R-:W-:-:S03]  /*69d90*/  FSETP.GEU.AND P1, PT, R22, 1.175494350822287508e-38, PT ;  /* 0x008000001600780b */ /* 0x000fc60003f2e000 */
[----:B-1----:R-:W-:Y:S01]  /*69da0*/  FFMA.FTZ R4, R6, 1.1920928955078125e-07, R4 ;  /* 0x3400000006047823 */ /* 0x002fe20000010004 */
[----:B------:R-:W-:-:S03]  /*69db0*/  FSEL R2, R2, R22, !P1 ;  /* 0x0000001602027208 */ /* 0x000fc60004800000 */
[----:B------:R-:W-:Y:S01]  /*69dc0*/  FADD R5, R4, R5 ;  /* 0x0000000504057221 */ /* 0x000fe20000000000 */
[----:B------:R-:W-:Y:S02]  /*69dd0*/  @P0 MOV R4, 0x7f800000 ;  /* 0x7f80000000040802 */ /* 0x000fe40000000f00 */
[----:B------:R-:W-:-:S03]  /*69de0*/  IADD3 R7, R2, -0x3f3504f3, RZ ;  /* 0xc0cafb0d02077810 */ /* 0x000fc60007ffe0ff */
[----:B------:R-:W-:Y:S01]  /*69df0*/  @P0 FFMA.FTZ R5, R3, R4, +INF ;  /* 0x7f80000003050423 */ /* 0x000fe20000010004 */
[----:B------:R-:W-:Y:S02]  /*69e00*/  LOP3.LUT R7, R7, 0xff800000, RZ, 0xc0, !PT ;  /* 0xff80000007077812 */ /* 0x000fe400078ec0ff */
[----:B------:R-:W-:Y:S02]  /*69e10*/  FSETP.NEU.AND P0, PT, R3, RZ, PT ;  /* 0x000000ff0300720b */ /* 0x000fe40003f0d000 */
[----:B------:R-:W-:Y:S02]  /*69e20*/  IADD3 R4, R2, -R7, RZ ;  /* 0x8000000702047210 */ /* 0x000fe40007ffe0ff */
[----:B------:R-:W-:-:S03]  /*69e30*/  LOP3.LUT R0, R0, 0xfffff7ff, RZ, 0xc0, !PT ;  /* 0xfffff7ff00007812 */ /* 0x000fc600078ec0ff */
[----:B------:R-:W-:Y:S01]  /*69e40*/  FADD R4, R4, -1 ;  /* 0xbf80000004047421 */ /* 0x000fe20000000000 */
[----:B------:R1:W-:Y:S05]  /*69e50*/  STL [R1+0x4f0], R5 ;  /* 0x0004f00501007387 */ /* 0x0003ea0000100800 */
[----:B------:R-:W-:Y:S01]  /*69e60*/  @P0 LOP3.LUT R0, R0, 0x800, RZ, 0xfc, !PT ;  /* 0x0000080000000812 */ /* 0x000fe200078efcff */
[----:B-1----:R-:W-:-:S04]  /*69e70*/  FFMA.FTZ R5, R4, R25, -0.16845393180847167969 ;  /* 0xbe2c7f3004057423 */ /* 0x002fc80000010019 */
[----:B------:R-:W-:-:S04]  /*69e80*/  FFMA.FTZ R5, R4, R5, 0.1716887056827545166 ;  /* 0x3e2fcf2a04057423 */ /* 0x000fc80000010005 */
[----:B------:R-:W-:-:S04]  /*69e90*/  FFMA.FTZ R5, R4, R5, -0.17900948226451873779 ;  /* 0xbe374e4304057423 */ /* 0x000fc80000010005 */
[----:B------:R-:W-:-:S04]  /*69ea0*/  FFMA.FTZ R5, R4, R5, 0.20512372255325317383 ;  /* 0x3e520bf404057423 */ /* 0x000fc80000010005 */
[----:B------:R-:W-:-:S04]  /*69eb0*/  FFMA.FTZ R8, R4, R5, -0.24046532809734344482 ;  /* 0xbe763c8b04087423 */ /* 0x000fc80000010005 */
[----:B------:R-:W-:-:S04]  /*69ec0*/  FFMA.FTZ R8, R4, R8, 0.28857114911079406738 ;  /* 0x3e93bf9904087423 */ /* 0x000fc80000010008 */
[----:B------:R-:W-:-:S04]  /*69ed0*/  FFMA.FTZ R9, R4, R8, -0.36067417263984680176 ;  /* 0xbeb8aa4904097423 */ /* 0x000fc80000010008 */
[C---:B------:R-:W-:Y:S01]  /*69ee0*/  FFMA.FTZ R9, R4.reuse, R9, 0.48089820146560668945 ;  /* 0x3ef6384a04097423 */ /* 0x040fe20000010009 */
[----:B------:R1:W3:Y:S03]  /*69ef0*/  I2F R10, R7 ;  /* 0x00000007000a7306 */ /* 0x0002e60000201400 */
[----:B------:R-:W-:-:S04]  /*69f00*/  FFMA.FTZ R9, R4, R9, -0.72134751081466674805 ;  /* 0xbf38aa3b04097423 */ /* 0x000fc80000010009 */
[----:B------:R-:W-:Y:S01]  /*69f10*/  FMUL R9, R4, R9 ;  /* 0x0000000904097220 */ /* 0x000fe20000400000 */
[----:B------:R-:W-:-:S03]  /*69f20*/  ISETP.GE.U32.AND P2, PT, R2, 0x7f800000, PT ;  /* 0x7f8000000200780c */ /* 0x000fc60003f46070 */
[----:B------:R-:W-:-:S04]  /*69f30*/  FMUL R9, R4, R9 ;  /* 0x0000000904097220 */ /* 0x000fc80000400000 */
[----:B------:R-:W-:Y:S02]  /*69f40*/  FFMA.FTZ R9, R4, 1.4426950216293334961, R9 ;  /* 0x3fb8aa3b04097823 */ /* 0x000fe40000010009 */
[C---:B--2---:R-:W-:Y:S01]  /*69f50*/  FMUL R3, R21.reuse, 8388608 ;  /* 0x4b00000015037820 */ /* 0x044fe20000400000 */
[----:B------:R-:W-:-:S04]  /*69f60*/  FSETP.GEU.AND P0, PT, R21, 1.175494350822287508e-38, PT ;  /* 0x008000001500780b */ /* 0x000fc80003f0e000 */
[----:B------:R-:W-:-:S04]  /*69f70*/  FSEL R3, R3, R21, !P0 ;  /* 0x0000001503037208 */ /* 0x000fc80004000000 */
[----:B------:R-:W-:-:S04]  /*69f80*/  IADD3 R6, R3, -0x3f3504f3, RZ ;  /* 0xc0cafb0d03067810 */ /* 0x000fc80007ffe0ff */
[----:B------:R-:W-:-:S04]  /*69f90*/  LOP3.LUT R6, R6, 0xff800000, RZ, 0xc0, !PT ;  /* 0xff80000006067812 */ /* 0x000fc800078ec0ff */
[----:B------:R-:W-:-:S05]  /*69fa0*/  IADD3 R5, R3, -R6, RZ ;  /* 0x8000000603057210 */ /* 0x000fca0007ffe0ff */
[----:B------:R-:W-:-:S04]  /*69fb0*/  FADD R5, R5, -1 ;  /* 0xbf80000005057421 */ /* 0x000fc80000000000 */
[----:B------:R-:W-:-:S04]  /*69fc0*/  FFMA.FTZ R8, R5, R25, -0.16845393180847167969 ;  /* 0xbe2c7f3005087423 */ /* 0x000fc80000010019 */
[----:B------:R-:W-:-:S04]  /*69fd0*/  FFMA.FTZ R8, R5, R8, 0.1716887056827545166 ;  /* 0x3e2fcf2a05087423 */ /* 0x000fc80000010008 */
[C---:B------:R-:W-:Y:S01]  /*69fe0*/  FFMA.FTZ R8, R5.reuse, R8, -0.17900948226451873779 ;  /* 0xbe374e4305087423 */ /* 0x040fe20000010008 */
[----:B------:R-:W-:Y:S03]  /*69ff0*/  STL [R1+0x2194], R21 ;  /* 0x0021941501007387 */ /* 0x000fe60000100800 */
[C---:B------:R-:W-:Y:S01]  /*6a000*/  FFMA.FTZ R8, R5.reuse, R8, 0.20512372255325317383 ;  /* 0x3e520bf405087423 */ /* 0x040fe20000010008 */
[----:B------:R-:W2:Y:S03]  /*6a010*/  LDL.LU R20, [R1+0xc78] ;  /* 0x000c780001147983 */ /* 0x000ea60000300800 */
[----:B-1----:R-:W-:-:S04]  /*6a020*/  FFMA.FTZ R7, R5, R8, -0.24046532809734344482 ;  /* 0xbe763c8b05077423 */ /* 0x002fc80000010008 */
[----:B------:R-:W-:Y:S01]  /*6a030*/  FFMA.FTZ R4, R5, R7, 0.28857114911079406738 ;  /* 0x3e93bf9905047423 */ /* 0x000fe20000010007 */
[----:B------:R-:W-:-:S05]  /*6a040*/  FSEL R7, RZ, -23, P1 ;  /* 0xc1b80000ff077808 */ /* 0x000fca0000800000 */
[----:B---3--:R-:W-:-:S04]  /*6a050*/  FFMA.FTZ R7, R10, 1.1920928955078125e-07, R7 ;  /* 0x340000000a077823 */ /* 0x008fc80000010007 */
[----:B------:R-:W-:Y:S02]  /*6a060*/  FADD R12, R7, R9 ;  /* 0x00000009070c7221 */ /* 0x000fe40000000000 */
[----:B------:R-:W-:-:S04]  /*6a070*/  @P2 IMAD.MOV.U32 R7, RZ, RZ, 0x7f800000 ;  /* 0x7f800000ff072424 */ /* 0x000fc800078e00ff */
[----:B------:R-:W-:-:S05]  /*6a080*/  @P2 FFMA.FTZ R12, R2, R7, +INF ;  /* 0x7f800000020c2423 */ /* 0x000fca0000010007 */
[----:B------:R-:W-:Y:S04]  /*6a090*/  STL [R1+0x4ec], R12 ;  /* 0x0004ec0c01007387 */ /* 0x000fe80000100800 */
[----:B------:R-:W3:Y:S01]  /*6a0a0*/  LDL.LU R19, [R1+0xc7c] ;  /* 0x000c7c0001137983 */ /* 0x000ee20000300800 */
[----:B------:R-:W-:Y:S01]  /*6a0b0*/  FFMA.FTZ R4, R5, R4, -0.36067417263984680176 ;  /* 0xbeb8aa4905047423 */ /* 0x000fe20000010004 */
[----:B------:R-:W-:-:S03]  /*6a0c0*/  FSETP.NEU.AND P1, PT, R2, RZ, PT ;  /* 0x000000ff0200720b */ /* 0x000fc60003f2d000 */
[C---:B------:R-:W-:Y:S01]  /*6a0d0*/  FFMA.FTZ R4, R5.reuse, R4, 0.48089820146560668945 ;  /* 0x3ef6384a05047423 */ /* 0x040fe20000010004 */
[----:B------:R-:W1:Y:S03]  /*6a0e0*/  I2F R6, R6 ;  /* 0x0000000600067306 */ /* 0x000e660000201400 */
[----:B------:R-:W-:Y:S01]  /*6a0f0*/  FFMA.FTZ R4, R5, R4, -0.72134751081466674805 ;  /* 0xbf38aa3b05047423 */ /* 0x000fe20000010004 */
[----:B------:R-:W-:-:S03]  /*6a100*/  LOP3.LUT R0, R0, 0xffffefff, RZ, 0xc0, !PT ;  /* 0xffffefff00007812 */ /* 0x000fc600078ec0ff */
[C---:B------:R-:W-:Y:S02]  /*6a110*/  FMUL R4, R5.reuse, R4 ;  /* 0x0000000405047220 */ /* 0x040fe40000400000 */
[----:B------:R-:W-:Y:S02]  /*6a120*/  @P1 LOP3.LUT R0, R0, 0x1000, RZ, 0xfc, !PT ;  /* 0x0000100000001812 */ /* 0x000fe400078efcff */
[----:B------:R-:W-:Y:S01]  /*6a130*/  FMUL R4, R5, R4 ;  /* 0x0000000405047220 */ /* 0x000fe20000400000 */
[----:B------:R-:W-:-:S03]  /*6a140*/  ISETP.GE.U32.AND P1, PT, R3, 0x7f800000, PT ;  /* 0x7f8000000300780c */ /* 0x000fc60003f26070 */
[----:B------:R-:W-:Y:S01]  /*6a150*/  FFMA.FTZ R5, R5, 1.4426950216293334961, R4 ;  /* 0x3fb8aa3b05057823 */ /* 0x000fe20000010004 */
[----:B------:R-:W-:-:S05]  /*6a160*/  FSEL R4, RZ, -23, P0 ;  /* 0xc1b80000ff047808 */ /* 0x000fca0000000000 */
[----:B-1----:R-:W-:-:S04]  /*6a170*/  FFMA.FTZ R4, R6, 1.1920928955078125e-07, R4 ;  /* 0x3400000006047823 */ /* 0x002fc80000010004 */
[----:B------:R-:W-:Y:S01]  /*6a180*/  FADD R5, R4, R5 ;  /* 0x0000000504057221 */ /* 0x000fe20000000000 */
[----:B------:R-:W-:Y:S02]  /*6a190*/  @P1 MOV R4, 0x7f800000 ;  /* 0x7f80000000041802 */ /* 0x000fe40000000f00 */
[----:B------:R-:W-:-:S03]  /*6a1a0*/  FSETP.NEU.AND P0, PT, R3, RZ, PT ;  /* 0x000000ff0300720b */ /* 0x000fc60003f0d000 */
[----:B------:R-:W-:-:S05]  /*6a1b0*/  @P1 FFMA.FTZ R5, R3, R4, +INF ;  /* 0x7f80000003051423 */ /* 0x000fca0000010004 */
[----:B------:R3:W-:Y:S01]  /*6a1c0*/  STL [R1+0x4e8], R5 ;  /* 0x0004e80501007387 */ /* 0x0007e20000100800 */
[----:B------:R-:W-:-:S03]  /*6a1d0*/  LOP3.LUT R0, R0, 0xffffdfff, RZ, 0xc0, !PT ;  /* 0xffffdfff00007812 */ /* 0x000fc600078ec0ff */
[----:B------:R-:W4:Y:S01]  /*6a1e0*/  LDL.LU R18, [R1+0xc80] ;  /* 0x000c800001127983 */ /* 0x000f220000300800 */
[----:B------:R-:W-:-:S04]  /*6a1f0*/  @P0 LOP3.LUT R0, R0, 0x2000, RZ, 0xfc, !PT ;  /* 0x0000200000000812 */ /* 0x000fc800078efcff */
[----:B------:R-:W-:Y:S01]  /*6a200*/  LOP3.LUT R0, R0, 0xffffbfff, RZ, 0xc0, !PT ;  /* 0xffffbfff00007812 */ /* 0x000fe200078ec0ff */
[C---:B--2---:R-:W-:Y:S01]  /*6a210*/  FMUL R2, R20.reuse, 8388608 ;  /* 0x4b00000014027820 */ /* 0x044fe20000400000 */
[----:B------:R-:W-:-:S04]  /*6a220*/  FSETP.GEU.AND P2, PT, R20, 1.175494350822287508e-38, PT ;  /* 0x008000001400780b */ /* 0x000fc80003f4e000 */
[----:B------:R-:W-:-:S04]  /*6a230*/  FSEL R2, R2, R20, !P2 ;  /* 0x0000001402027208 */ /* 0x000fc80005000000 */
[----:B------:R-:W-:-:S04]  /*6a240*/  IADD3 R7, R2, -0x3f3504f3, RZ ;  /* 0xc0cafb0d02077810 */ /* 0x000fc80007ffe0ff */
[----:B------:R-:W-:-:S04]  /*6a250*/  LOP3.LUT R7, R7, 0xff800000, RZ, 0xc0, !PT ;  /* 0xff80000007077812 */ /* 0x000fc800078ec0ff */
[----:B------:R-:W-:-:S05]  /*6a260*/  IADD3 R3, R2, -R7, RZ ;  /* 0x8000000702037210 */ /* 0x000fca0007ffe0ff */
[----:B------:R-:W-:-:S04]  /*6a270*/  FADD R3, R3, -1 ;  /* 0xbf80000003037421 */ /* 0x000fc80000000000 */
[----:B------:R-:W-:Y:S02]  /*6a280*/  FFMA.FTZ R4, R3, R25, -0.16845393180847167969 ;  /* 0xbe2c7f3003047423 */ /* 0x000fe40000010019 */
[C---:B---3--:R-:W-:Y:S01]  /*6a290*/  FMUL R5, R19.reuse, 8388608 ;  /* 0x4b00000013057820 */ /* 0x048fe20000400000 */
[----:B------:R-:W-:Y:S01]  /*6a2a0*/  FSETP.GEU.AND P1, PT, R19, 1.175494350822287508e-38, PT ;  /* 0x008000001300780b */ /* 0x000fe20003f2e000 */
[----:B------:R-:W-:-:S03]  /*6a2b0*/  FFMA.FTZ R4, R3, R4, 0.1716887056827545166 ;  /* 0x3e2fcf2a03047423 */ /* 0x000fc60000010004 */
[----:B------:R-:W-:Y:S01]  /*6a2c0*/  FSEL R5, R5, R19, !P1 ;  /* 0x0000001305057208 */ /* 0x000fe20004800000 */
[----:B------:R-:W-:-:S03]  /*6a2d0*/  FFMA.FTZ R4, R3, R4, -0.17900948226451873779 ;  /* 0xbe374e4303047423 */ /* 0x000fc60000010004 */
[----:B------:R-:W-:Y:S01]  /*6a2e0*/  IADD3 R6, R5, -0x3f3504f3, RZ ;  /* 0xc0cafb0d05067810 */ /* 0x000fe20007ffe0ff */
[----:B------:R-:W-:-:S03]  /*6a2f0*/  FFMA.FTZ R4, R3, R4, 0.20512372255325317383 ;  /* 0x3e520bf403047423 */ /* 0x000fc60000010004 */
[----:B------:R-:W-:Y:S01]  /*6a300*/  LOP3.LUT R6, R6, 0xff800000, RZ, 0xc0, !PT ;  /* 0xff80000006067812 */ /* 0x000fe200078ec0ff */
[----:B------:R-:W-:-:S03]  /*6a310*/  FFMA.FTZ R8, R3, R4, -0.24046532809734344482 ;  /* 0xbe763c8b03087423 */ /* 0x000fc60000010004 */
[----:B------:R-:W-:Y:S01]  /*6a320*/  IADD3 R4, R5, -R6, RZ ;  /* 0x8000000605047210 */ /* 0x000fe20007ffe0ff */
[----:B------:R-:W-:-:S04]  /*6a330*/  FFMA.FTZ R8, R3, R8, 0.28857114911079406738 ;  /* 0x3e93bf9903087423 */ /* 0x000fc80000010008 */
[----:B------:R-:W-:Y:S02]  /*6a340*/  FADD R4, R4, -1 ;  /* 0xbf80000004047421 */ /* 0x000fe40000000000 */
[C---:B------:R-:W-:Y:S02]  /*6a350*/  FFMA.FTZ R9, R3.reuse, R8, -0.36067417263984680176 ;  /* 0xbeb8aa4903097423 */ /* 0x040fe40000010008 */
[C---:B------:R-:W-:Y:S02]  /*6a360*/  FFMA.FTZ R8, R4.reuse, R25, -0.16845393180847167969 ;  /* 0xbe2c7f3004087423 */ /* 0x040fe40000010019 */
[C---:B------:R-:W-:Y:S02]  /*6a370*/  FFMA.FTZ R9, R3.reuse, R9, 0.48089820146560668945 ;  /* 0x3ef6384a03097423 */ /* 0x040fe40000010009 */
[----:B------:R-:W-:Y:S02]  /*6a380*/  FFMA.FTZ R8, R4, R8, 0.1716887056827545166 ;  /* 0x3e2fcf2a04087423 */ /* 0x000fe40000010008 */
[----:B------:R-:W-:-:S02]  /*6a390*/  FFMA.FTZ R9, R3, R9, -0.72134751081466674805 ;  /* 0xbf38aa3b03097423 */ /* 0x000fc40000010009 */
[C---:B------:R-:W-:Y:S01]  /*6a3a0*/  FFMA.FTZ R8, R4.reuse, R8, -0.17900948226451873779 ;  /* 0xbe374e4304087423 */ /* 0x040fe20000010008 */
[----:B------:R1:W2:Y:S01]  /*6a3b0*/  I2F R10, R7 ;  /* 0x00000007000a7306 */ /* 0x0002a20000201400 */
[C---:B------:R-:W-:Y:S02]  /*6a3c0*/  FMUL R9, R3.reuse, R9 ;  /* 0x0000000903097220 */ /* 0x040fe40000400000 */
[C---:B-1----:R-:W-:Y:S02]  /*6a3d0*/  FFMA.FTZ R7, R4.reuse, R8, 0.20512372255325317383 ;  /* 0x3e520bf404077423 */ /* 0x042fe40000010008 */
[C---:B------:R-:W-:Y:S02]  /*6a3e0*/  FMUL R8, R3.reuse, R9 ;  /* 0x0000000903087220 */ /* 0x040fe40000400000 */
[----:B------:R-:W-:Y:S01]  /*6a3f0*/  FFMA.FTZ R7, R4, R7, -0.24046532809734344482 ;  /* 0xbe763c8b04077423 */ /* 0x000fe20000010007 */
[----:B------:R-:W-:Y:S01]  /*6a400*/  ISETP.GE.U32.AND P0, PT, R2, 0x7f800000, PT ;  /* 0x7f8000000200780c */ /* 0x000fe20003f06070 */
[----:B------:R-:W-:-:S02]  /*6a410*/  FFMA.FTZ R8, R3, 1.4426950216293334961, R8 ;  /* 0x3fb8aa3b03087823 */ /* 0x000fc40000010008 */
[----:B------:R-:W-:Y:S01]  /*6a420*/  FFMA.FTZ R3, R4, R7, 0.28857114911079406738 ;  /* 0x3e93bf9904037423 */ /* 0x000fe20000010007 */
[----:B------:R-:W-:-:S05]  /*6a430*/  FSEL R7, RZ, -23, P2 ;  /* 0xc1b80000ff077808 */ /* 0x000fca0001000000 */
[----:B--2---:R-:W-:-:S04]  /*6a440*/  FFMA.FTZ R7, R10, 1.1920928955078125e-07, R7 ;  /* 0x340000000a077823 */ /* 0x004fc80000010007 */
[----:B------:R-:W-:Y:S02]  /*6a450*/  FADD R12, R7, R8 ;  /* 0x00000008070c7221 */ /* 0x000fe40000000000 */
[----:B------:R1:W2:Y:S01]  /*6a460*/  I2F R7, R6 ;  /* 0x0000000600077306 */ /* 0x0002a20000201400 */
[----:B------:R-:W-:Y:S02]  /*6a470*/  FFMA.FTZ R3, R4, R3, -0.36067417263984680176 ;  /* 0xbeb8aa4904037423 */ /* 0x000fe40000010003 */
[----:B-1----:R-:W-:-:S04]  /*6a480*/  @P0 IMAD.MOV.U32 R6, RZ, RZ, 0x7f800000 ;  /* 0x7f800000ff060424 */ /* 0x002fc800078e00ff */
[C---:B------:R-:W-:Y:S01]  /*6a490*/  @P0 FFMA.FTZ R12, R2.reuse, R6, +INF ;  /* 0x7f800000020c0423 */ /* 0x040fe20000010006 */
[----:B------:R-:W-:Y:S01]  /*6a4a0*/  FSETP.NEU.AND P0, PT, R2, RZ, PT ;  /* 0x000000ff0200720b */ /* 0x000fe20003f0d000 */
[----:B------:R-:W-:-:S04]  /*6a4b0*/  FFMA.FTZ R3, R4, R3, 0.48089820146560668945 ;  /* 0x3ef6384a04037423 */ /* 0x000fc80000010003 */
[----:B------:R-:W-:Y:S01]  /*6a4c0*/  FFMA.FTZ R3, R4, R3, -0.72134751081466674805 ;  /* 0xbf38aa3b04037423 */ /* 0x000fe20000010003 */
[----:B------:R-:W-:-:S03]  /*6a4d0*/  FSEL R2, RZ, -23, P1 ;  /* 0xc1b80000ff027808 */ /* 0x000fc60000800000 */
[----:B------:R-:W-:-:S04]  /*6a4e0*/  FMUL R3, R4, R3 ;  /* 0x0000000304037220 */ /* 0x000fc80000400000 */
[----:B------:R-:W-:Y:S02]  /*6a4f0*/  @P0 LOP3.LUT R0, R0, 0x4000, RZ, 0xfc, !PT ;  /* 0x0000400000000812 */ /* 0x000fe400078efcff */
[----:B------:R-:W-:Y:S01]  /*6a500*/  ISETP.GE.U32.AND P0, PT, R5, 0x7f800000, PT ;  /* 0x7f8000000500780c */ /* 0x000fe20003f06070 */
[C---:B------:R-:W-:Y:S02]  /*6a510*/  FMUL R3, R4.reuse, R3 ;  /* 0x0000000304037220 */ /* 0x040fe40000400000 */
[----:B--2---:R-:W-:Y:S02]  /*6a520*/  FFMA.FTZ R2, R7, 1.1920928955078125e-07, R2 ;  /* 0x3400000007027823 */ /* 0x004fe40000010002 */
[----:B------:R-:W-:-:S04]  /*6a530*/  FFMA.FTZ R3, R4, 1.4426950216293334961, R3 ;  /* 0x3fb8aa3b04037823 */ /* 0x000fc80000010003 */
[----:B------:R-:W-:-:S04]  /*6a540*/  FADD R3, R2, R3 ;  /* 0x0000000302037221 */ /* 0x000fc80000000000 */
[----:B------:R-:W-:Y:S01]  /*6a550*/  @P0 MOV R2, 0x7f800000 ;  /* 0x7f80000000020802 */ /* 0x000fe20000000f00 */
[----:B------:R-:W-:Y:S04]  /*6a560*/  STL [R1+0x4e4], R12 ;  /* 0x0004e40c01007387 */ /* 0x000fe80000100800 */
[----:B------:R-:W-:-:S05]  /*6a570*/  @P0 FFMA.FTZ R3, R5, R2, +INF ;  /* 0x7f80000005030423 */ /* 0x000fca0000010002 */
[----:B------:R1:W-:Y:S04]  /*6a580*/  STL [R1+0x4dc], R3 ;  /* 0x0004dc0301007387 */ /* 0x0003e80000100800 */
[----:B------:R-:W2:Y:S04]  /*6a590*/  LDL.LU R17, [R1+0xc84] ;  /* 0x000c840001117983 */ /* 0x000ea80000300800 */
[----:B------:R-:W3:Y:S01]  /*6a5a0*/  LDL.LU R16, [R1+0xc88] ;  /* 0x000c880001107983 */ /* 0x000ee20000300800 */
[C---:B----4-:R-:W-:Y:S01]  /*6a5b0*/  FMUL R4, R18.reuse, 8388608 ;  /* 0x4b00000012047820 */ /* 0x050fe20000400000 */
[----:B------:R-:W-:Y:S01]  /*6a5c0*/  FSETP.GEU.AND P1, PT, R18, 1.175494350822287508e-38, PT ;  /* 0x008000001200780b */ /* 0x000fe20003f2e000 */
[----:B------:R-:W-:Y:S01]  /*6a5d0*/  IMAD.MOV.U32 R26, RZ, RZ, R11 ;  /* 0x000000ffff1a7224 */ /* 0x000fe200078e000b */
[----:B------:R-:W4:Y:S02]  /*6a5e0*/  LDL.LU R15, [R1+0xc8c] ;  /* 0x000c8c00010f7983 */ /* 0x000f240000300800 */
[----:B------:R-:W-:-:S04]  /*6a5f0*/  FSEL R4, R4, R18, !P1 ;  /* 0x0000001204047208 */ /* 0x000fc80004800000 */
[----:B------:R-:W-:-:S04]  /*6a600*/  IADD3 R6, R4, -0x3f3504f3, RZ ;  /* 0xc0cafb0d04067810 */ /* 0x000fc80007ffe0ff */
[----:B------:R-:W-:-:S04]  /*6a610*/  LOP3.LUT R6, R6, 0xff800000, RZ, 0xc0, !PT ;  /* 0xff80000006067812 */ /* 0x000fc800078ec0ff */
[----:B-1----:R-:W-:-:S05]  /*6a620*/  IADD3 R3, R4, -R6, RZ ;  /* 0x8000000604037210 */ /* 0x002fca0007ffe0ff */
[----:B------:R-:W-:-:S04]  /*6a630*/  FADD R3, R3, -1 ;  /* 0xbf80000003037421 */ /* 0x000fc80000000000 */
[----:B------:R-:W-:-:S04]  /*6a640*/  FFMA.FTZ R2, R3, R25, -0.16845393180847167969 ;  /* 0xbe2c7f3003027423 */ /* 0x000fc80000010019 */
[----:B------:R-:W-:-:S04]  /*6a650*/  FFMA.FTZ R2, R3, R2, 0.1716887056827545166 ;  /* 0x3e2fcf2a03027423 */ /* 0x000fc80000010002 */
[----:B------:R-:W-:-:S04]  /*6a660*/  FFMA.FTZ R2, R3, R2, -0.17900948226451873779 ;  /* 0xbe374e4303027423 */ /* 0x000fc80000010002 */
[----:B------:R-:W-:-:S04]  /*6a670*/  FFMA.FTZ R2, R3, R2, 0.20512372255325317383 ;  /* 0x3e520bf403027423 */ /* 0x000fc80000010002 */
[----:B------:R-:W-:-:S04]  /*6a680*/  FFMA.FTZ R8, R3, R2, -0.24046532809734344482 ;  /* 0xbe763c8b03087423 */ /* 0x000fc80000010002 */
[----:B------:R-:W-:-:S04]  /*6a690*/  FFMA.FTZ R8, R3, R8, 0.28857114911079406738 ;  /* 0x3e93bf9903087423 */ /* 0x000fc80000010008 */
[----:B------:R-:W-:-:S04]  /*6a6a0*/  FFMA.FTZ R9, R3, R8, -0.36067417263984680176 ;  /* 0xbeb8aa4903097423 */ /* 0x000fc80000010008 */
[----:B------:R-:W-:-:S04]  /*6a6b0*/  FFMA.FTZ R9, R3, R9, 0.48089820146560668945 ;  /* 0x3ef6384a03097423 */ /* 0x000fc80000010009 */
[----:B------:R-:W-:-:S04]  /*6a6c0*/  FFMA.FTZ R9, R3, R9, -0.72134751081466674805 ;  /* 0xbf38aa3b03097423 */ /* 0x000fc80000010009 */
[----:B------:R-:W-:-:S04]  /*6a6d0*/  FMUL R9, R3, R9 ;  /* 0x0000000903097220 */ /* 0x000fc80000400000 */
[----:B------:R-:W-:-:S04]  /*6a6e0*/  FMUL R9, R3, R9 ;  /* 0x0000000903097220 */ /* 0x000fc80000400000 */
[----:B------:R-:W-:Y:S01]  /*6a6f0*/  FFMA.FTZ R13, R3, 1.4426950216293334961, R9 ;  /* 0x3fb8aa3b030d7823 */ /* 0x000fe20000010009 */
[----:B------:R-:W-:Y:S01]  /*6a700*/  FSEL R11, RZ, -23, P1 ;  /* 0xc1b80000ff0b7808 */ /* 0x000fe20000800000 */
        /* <DEDUP_REMOVED lines=9> */
[----:B------:R-:W-:-:S04]  /*6a7a0*/  FFMA.FTZ R8, R2, R8, -0.17900948226451873779 ;  /* 0xbe374e4302087423 */ /* 0x000fc80000010008 */
[----:B------:R-:W-:-:S04]  /*6a7b0*/  FFMA.FTZ R8, R2, R8, 0.20512372255325317383 ;  /* 0x3e520bf402087423 */ /* 0x000fc80000010008 */
[----:B------:R-:W-:-:S04]  /*6a7c0*/  FFMA.FTZ R8, R2, R8, -0.24046532809734344482 ;  /* 0xbe763c8b02087423 */ /* 0x000fc80000010008 */
[----:B------:R-:W-:-:S04]  /*6a7d0*/  FFMA.FTZ R3, R2, R8, 0.28857114911079406738 ;  /* 0x3e93bf9902037423 */ /* 0x000fc80000010008 */
[----:B------:R-:W-:Y:S01]  /*6a7e0*/  FFMA.FTZ R3, R2, R3, -0.36067417263984680176 ;  /* 0xbeb8aa4902037423 */ /* 0x000fe20000010003 */
[C---:B---3--:R-:W-:Y:S01]  /*6a7f0*/  FSETP.GEU.AND P1, PT, R16.reuse, 1.175494350822287508e-38, PT ;  /* 0x008000001000780b */ /* 0x048fe20003f2e000 */
[----:B------:R-:W-:Y:S02]  /*6a800*/  FMUL R9, R16, 8388608 ;  /* 0x4b00000010097820 */ /* 0x000fe40000400000 */
[C---:B------:R-:W-:Y:S01]  /*6a810*/  FFMA.FTZ R3, R2.reuse, R3, 0.48089820146560668945 ;  /* 0x3ef6384a02037423 */ /* 0x040fe20000010003 */
[----:B------:R1:W2:Y:S02]  /*6a820*/  I2F R8, R6 ;  /* 0x0000000600087306 */ /* 0x0002a40000201400 */
[----:B------:R-:W-:Y:S01]  /*6a830*/  FSEL R9, R9, R16, !P1 ;  /* 0x0000001009097208 */ /* 0x000fe20004800000 */
[----:B------:R-:W-:-:S04]  /*6a840*/  FFMA.FTZ R3, R2, R3, -0.72134751081466674805 ;  /* 0xbf38aa3b02037423 */ /* 0x000fc80000010003 */
[----:B-1----:R-:W-:Y:S01]  /*6a850*/  FMUL R6, R2, R3 ;  /* 0x0000000302067220 */ /* 0x002fe20000400000 */
[----:B------:R-:W-:-:S03]  /*6a860*/  IADD3 R3, R9, -0x3f3504f3, RZ ;  /* 0xc0cafb0d09037810 */ /* 0x000fc60007ffe0ff */
[----:B------:R-:W-:Y:S01]  /*6a870*/  FMUL R6, R2, R6 ;  /* 0x0000000602067220 */ /* 0x000fe20000400000 */
[----:B------:R-:W-:-:S03]  /*6a880*/  LOP3.LUT R3, R3, 0xff800000, RZ, 0xc0, !PT ;  /* 0xff80000003037812 */ /* 0x000fc600078ec0ff */
[----:B------:R-:W-:Y:S01]  /*6a890*/  FFMA.FTZ R12, R2, 1.4426950216293334961, R6 ;  /* 0x3fb8aa3b020c7823 */ /* 0x000fe20000010006 */
        /* <DEDUP_REMOVED lines=9> */
[----:B------:R-:W-:Y:S02]  /*6a930*/  FFMA.FTZ R6, R2, R6, 0.48089820146560668945 ;  /* 0x3ef6384a02067423 */ /* 0x000fe40000010006 */
[----:B--2---:R-:W-:Y:S02]  /*6a940*/  FFMA.FTZ R11, R8, 1.1920928955078125e-07, R11 ;  /* 0x34000000080b7823 */ /* 0x004fe4000001000b */
[----:B------:R1:W2:Y:S01]  /*6a950*/  I2F R8, R7 ;  /* 0x0000000700087306 */ /* 0x0002a20000201400 */
[C---:B------:R-:W-:Y:S02]  /*6a960*/  FFMA.FTZ R6, R2.reuse, R6, -0.72134751081466674805 ;  /* 0xbf38aa3b02067423 */ /* 0x040fe40000010006 */
[----:B------:R-:W-:Y:S02]  /*6a970*/  FADD R13, R11, R13 ;  /* 0x0000000d0b0d7221 */ /* 0x000fe40000000000 */
[----:B------:R-:W-:-:S03]  /*6a980*/  FMUL R6, R2, R6 ;  /* 0x0000000602067220 */ /* 0x000fc60000400000 */
[----:B------:R3:W5:Y:S01]  /*6a990*/  I2F R11, R3 ;  /* 0x00000003000b7306 */ /* 0x0007620000201400 */
[----:B-1----:R-:W-:Y:S02]  /*6a9a0*/  FSEL R7, RZ, -23, P0 ;  /* 0xc1b80000ff077808 */ /* 0x002fe40000000000 */
[----:B------:R-:W-:Y:S01]  /*6a9b0*/  ISETP.GE.U32.AND P0, PT, R4, 0x7f800000, PT ;  /* 0x7f8000000400780c */ /* 0x000fe20003f06070 */
[----:B---3--:R-:W-:-:S04]  /*6a9c0*/  FMUL R3, R2, R6 ;  /* 0x0000000602037220 */ /* 0x008fc80000400000 */
[----:B------:R-:W-:Y:S01]  /*6a9d0*/  FFMA.FTZ R6, R2, 1.4426950216293334961, R3 ;  /* 0x3fb8aa3b02067823 */ /* 0x000fe20000010003 */
[----:B------:R-:W-:Y:S02]  /*6a9e0*/  FSEL R3, RZ, -23, P1 ;  /* 0xc1b80000ff037808 */ /* 0x000fe40000800000 */
[----:B------:R-:W-:Y:S01]  /*6a9f0*/  ISETP.GE.U32.AND P1, PT, R10, 0x7f800000, PT ;  /* 0x7f8000000a00780c */ /* 0x000fe20003f26070 */
[----:B--2---:R-:W-:-:S04]  /*6aa00*/  FFMA.FTZ R2, R8, 1.1920928955078125e-07, R7 ;  /* 0x3400000008027823 */ /* 0x004fc80000010007 */
[----:B------:R-:W-:Y:S01]  /*6aa10*/  FADD R14, R2, R12 ;  /* 0x0000000c020e7221 */ /* 0x000fe20000000000 */
[----:B------:R-:W-:-:S05]  /*6aa20*/  @P0 MOV R2, 0x7f800000 ;  /* 0x7f80000000020802 */ /* 0x000fca0000000f00 */
[----:B------:R-:W-:Y:S02]  /*6aa30*/  @P0 FFMA.FTZ R13, R4, R2, +INF ;  /* 0x7f800000040d0423 */ /* 0x000fe40000010002 */
[----:B------:R-:W-:-:S05]  /*6aa40*/  @P1 MOV R2, 0x7f800000 ;  /* 0x7f80000000021802 */ /* 0x000fca0000000f00 */
[----:B------:R-:W-:Y:S01]  /*6aa50*/  @P1 FFMA.FTZ R14, R10, R2, +INF ;  /* 0x7f8000000a0e1423 */ /* 0x000fe20000010002 */
[----:B------:R-:W-:Y:S01]  /*6aa60*/  ISETP.GE.U32.AND P1, PT, R9, 0x7f800000, PT ;  /* 0x7f8000000900780c */ /* 0x000fe20003f26070 */
[----:B-----5:R-:W-:-:S04]  /*6aa70*/  FFMA.FTZ R3, R11, 1.1920928955078125e-07, R3 ;  /* 0x340000000b037823 */ /* 0x020fc80000010003 */
[----:B------:R-:W-:Y:S01]  /*6aa80*/  FADD R7, R3, R6 ;  /* 0x0000000603077221 */ /* 0x000fe20000000000 */
[----:B------:R-:W-:Y:S07]  /*6aa90*/  STL [R1+0x4d8], R13 ;  /* 0x0004d80d01007387 */ /* 0x000fee0000100800 */
[----:B------:R-:W-:-:S04]  /*6aaa0*/  @P1 IMAD.MOV.U32 R3, RZ, RZ, 0x7f800000 ;  /* 0x7f800000ff031424 */ /* 0x000fc800078e00ff */
[----:B------:R-:W-:Y:S01]  /*6aab0*/  @P1 FFMA.FTZ R7, R9, R3, +INF ;  /* 0x7f80000009071423 */ /* 0x000fe20000010003 */
[----:B------:R1:W-:Y:S04]  /*6aac0*/  STL [R1+0x4d4], R14 ;  /* 0x0004d40e01007387 */ /* 0x0003e80000100800 */
[----:B------:R2:W-:Y:S04]  /*6aad0*/  STL [R1+0x4d0], R7 ;  /* 0x0004d00701007387 */ /* 0x0005e80000100800 */
[----:B-1----:R-:W2:Y:S01]  /*6aae0*/  LDL.LU R14, [R1+0xc90] ;  /* 0x000c9000010e7983 */ /* 0x002ea20000300800 */
[C---:B----4-:R-:W-:Y:S01]  /*6aaf0*/  FMUL R8, R15.reuse, 8388608 ;  /* 0x4b0000000f087820 */ /* 0x050fe20000400000 */
[----:B------:R-:W-:-:S04]  /*6ab00*/  FSETP.GEU.AND P0, PT, R15, 1.175494350822287508e-38, PT ;  /* 0x008000000f00780b */ /* 0x000fc80003f0e000 */
[----:B------:R-:W-:-:S04]  /*6ab10*/  FSEL R8, R8, R15, !P0 ;  /* 0x0000000f08087208 */ /* 0x000fc80004000000 */
[----:B------:R-:W-:-:S04]  /*6ab20*/  IADD3 R2, R8, -0x3f3504f3, RZ ;  /* 0xc0cafb0d08027810 */ /* 0x000fc80007ffe0ff */
[----:B------:R-:W-:-:S04]  /*6ab30*/  LOP3.LUT R2, R2, 0xff800000, RZ, 0xc0, !PT ;  /* 0xff80000002027812 */ /* 0x000fc800078ec0ff */
[----:B------:R1:W3:Y:S01]  /*6ab40*/  I2F R6, R2 ;  /* 0x0000000200067306 */ /* 0x0002e20000201400 */
[----:B------:R-:W-:Y:S02]  /*6ab50*/  FSEL R3, RZ, -23, P0 ;  /* 0xc1b80000ff037808 */ /* 0x000fe40000000000 */
[----:B-1----:R-:W-:-:S05]  /*6ab60*/  IADD3 R2, R8, -R2, RZ ;  /* 0x8000000208027210 */ /* 0x002fca0007ffe0ff */
[----:B------:R-:W-:Y:S02]  /*6ab70*/  FADD R2, R2, -1 ;  /* 0xbf80000002027421 */ /* 0x000fe40000000000 */
[----:B---3--:R-:W-:Y:S02]  /*6ab80*/  FFMA.FTZ R6, R6, 1.1920928955078125e-07, R3 ;  /* 0x3400000006067823 */ /* 0x008fe40000010003 */
        /* <DEDUP_REMOVED lines=8> */
[----:B------:R-:W-:Y:S01]  /*6ac10*/  FFMA.FTZ R3, R2, R3, -0.72134751081466674805 ;  /* 0xbf38aa3b02037423 */ /* 0x000fe20000010003 */
[----:B------:R-:W-:-:S03]  /*6ac20*/  ISETP.GE.U32.AND P1, PT, R8, 0x7f800000, PT ;  /* 0x7f8000000800780c */ /* 0x000fc60003f26070 */
[----:B------:R-:W-:-:S04]  /*6ac30*/  FMUL R3, R2, R3 ;  /* 0x0000000302037220 */ /* 0x000fc80000400000 */
[----:B------:R-:W-:-:S04]  /*6ac40*/  FMUL R3, R2, R3 ;  /* 0x0000000302037220 */ /* 0x000fc80000400000 */
[----:B------:R-:W-:-:S04]  /*6ac50*/  FFMA.FTZ R2, R2, 1.4426950216293334961, R3 ;  /* 0x3fb8aa3b02027823 */ /* 0x000fc80000010003 */
[----:B------:R-:W-:Y:S01]  /*6ac60*/  FADD R3, R6, R2 ;  /* 0x0000000206037221 */ /* 0x000fe20000000000 */
[----:B------:R-:W-:-:S05]  /*6ac70*/  @P1 MOV R2, 0x7f800000 ;  /* 0x7f80000000021802 */ /* 0x000fca0000000f00 */
[----:B------:R-:W-:-:S05]  /*6ac80*/  @P1 FFMA.FTZ R3, R8, R2, +INF ;  /* 0x7f80000008031423 */ /* 0x000fca0000010002 */
[----:B------:R1:W-:Y:S04]  /*6ac90*/  STL [R1+0x500], R3 ;  /* 0x0005000301007387 */ /* 0x0003e80000100800 */
[----:B------:R-:W3:Y:S01]  /*6aca0*/  LDL.LU R13, [R1+0xc94] ;  /* 0x000c9400010d7983 */ /* 0x000ee20000300800 */
[----:B------:R-:W-:Y:S01]  /*6acb0*/  FSETP.NEU.AND P1, PT, R5, RZ, PT ;  /* 0x000000ff0500720b */ /* 0x000fe20003f2d000 */
[C---:B--2---:R-:W-:Y:S01]  /*6acc0*/  FMUL R7, R14.reuse, 8388608 ;  /* 0x4b0000000e077820 */ /* 0x044fe20000400000 */
[----:B------:R-:W-:-:S04]  /*6acd0*/  FSETP.GEU.AND P0, PT, R14, 1.175494350822287508e-38, PT ;  /* 0x008000000e00780b */ /* 0x000fc80003f0e000 */
[----:B------:R-:W-:-:S04]  /*6ace0*/  FSEL R7, R7, R14, !P0 ;  /* 0x0000000e07077208 */ /* 0x000fc80004000000 */
[----:B------:R-:W-:-:S04]  /*6acf0*/  IADD3 R2, R7, -0x3f3504f3, RZ ;  /* 0xc0cafb0d07027810 */ /* 0x000fc80007ffe0ff */
[----:B------:R-:W-:-:S04]  /*6ad00*/  LOP3.LUT R2, R2, 0xff800000, RZ, 0xc0, !PT ;  /* 0xff80000002027812 */ /* 0x000fc800078ec0ff */
[----:B------:R2:W4:Y:S01]  /*6ad10*/  I2F R5, R2 ;  /* 0x0000000200057306 */ /* 0x0005220000201400 */
[----:B-1----:R-:W-:Y:S02]  /*6ad20*/  FSEL R3, RZ, -23, P0 ;  /* 0xc1b80000ff037808 */ /* 0x002fe40000000000 */
[----:B--2---:R-:W-:-:S05]  /*6ad30*/  IADD3 R2, R7, -R2, RZ ;  /* 0x8000000207027210 */ /* 0x004fca0007ffe0ff */
[----:B------:R-:W-:Y:S02]  /*6ad40*/  FADD R2, R2, -1 ;  /* 0xbf80000002027421 */ /* 0x000fe40000000000 */
[----:B----4-:R-:W-:Y:S02]  /*6ad50*/  FFMA.FTZ R5, R5, 1.1920928955078125e-07, R3 ;  /* 0x3400000005057823 */ /* 0x010fe40000010003 */
        /* <DEDUP_REMOVED lines=13> */
[----:B------:R-:W-:Y:S02]  /*6ae30*/  FADD R6, R5, R2 ;  /* 0x0000000205067221 */ /* 0x000fe40000000000 */
[----:B------:R-:W-:-:S04]  /*6ae40*/  @P0 IMAD.MOV.U32 R2, RZ, RZ, 0x7f800000 ;  /* 0x7f800000ff020424 */ /* 0x000fc800078e00ff */
[----:B------:R-:W-:-:S05]  /*6ae50*/  @P0 FFMA.FTZ R6, R7, R2, +INF ;  /* 0x7f80000007060423 */ /* 0x000fca0000010002 */
[----:B------:R1:W-:Y:S04]  /*6ae60*/  STL [R1+0x514], R6 ;  /* 0x0005140601007387 */ /* 0x0003e80000100800 */
[----:B------:R-:W2:Y:S01]  /*6ae70*/  LDL.LU R12, [R1+0xc98] ;  /* 0x000c9800010c7983 */ /* 0x000ea20000300800 */
[C---:B---3--:R-:W-:Y:S01]  /*6ae80*/  FSETP.GEU.AND P0, PT, R13.reuse, 1.175494350822287508e-38, PT ;  /* 0x008000000d00780b */ /* 0x048fe20003f0e000 */
[----:B-1----:R-:W-:-:S05]  /*6ae90*/  FMUL R6, R13, 8388608 ;  /* 0x4b0000000d067820 */ /* 0x002fca0000400000 */
[----:B------:R-:W-:-:S04]  /*6aea0*/  FSEL R6, R6, R13, !P0 ;  /* 0x0000000d06067208 */ /* 0x000fc80004000000 */
[----:B------:R-:W-:-:S04]  /*6aeb0*/  IADD3 R2, R6, -0x3f3504f3, RZ ;  /* 0xc0cafb0d06027810 */ /* 0x000fc80007ffe0ff */
[----:B------:R-:W-:-:S04]  /*6aec0*/  LOP3.LUT R2, R2, 0xff800000, RZ, 0xc0, !PT ;  /* 0xff80000002027812 */ /* 0x000fc800078ec0ff */
[----:B------:R1:W3:Y:S01]  /*6aed0*/  I2F R3, R2 ;  /* 0x0000000200037306 */ /* 0x0002e20000201400 */
[----:B------:R-:W-:-:S04]  /*6aee0*/  LOP3.LUT R0, R0, 0xffff7fff, RZ, 0xc0, !PT ;  /* 0xffff7fff00007812 */ /* 0x000fc800078ec0ff */
[----:B------:R-:W-:Y:S02]  /*6aef0*/  @P1 LOP3.LUT R0, R0, 0x8000, RZ, 0xfc, !PT ;  /* 0x0000800000001812 */ /* 0x000fe400078efcff */
[----:B------:R-:W-:Y:S02]  /*6af00*/  FSETP.NEU.AND P1, PT, R4, RZ, PT ;  /* 0x000000ff0400720b */ /* 0x000fe40003f2d000 */
[----:B-1----:R-:W-:Y:S02]  /*6af10*/  IADD3 R2, R6, -R2, RZ ;  /* 0x8000000206027210 */ /* 0x002fe40007ffe0ff */
[----:B------:R-:W-:-:S03]  /*6af20*/  FSEL R4, RZ, -23, P0 ;  /* 0xc1b80000ff047808 */ /* 0x000fc60000000000 */
        /* <DEDUP_REMOVED lines=18> */
[----:B------:R1:W-:Y:S01]  /*6b050*/  STL [R1+0x510], R5 ;  /* 0x0005100501007387 */ /* 0x0003e20000100800 */
[----:B------:R-:W-:-:S04]  /*6b060*/  LOP3.LUT R0, R0, 0xfeffffff, RZ, 0xc0, !PT ;  /* 0xfeffffff00007812 */ /* 0x000fc800078ec0ff */
[----:B------:R-:W-:Y:S02]  /*6b070*/  @P1 LOP3.LUT R0, R0, 0x1000000, RZ, 0xfc, !PT ;  /* 0x0100000000001812 */ /* 0x000fe400078efcff */
[----:B------:R-:W-:Y:S01]  /*6b080*/  FSETP.NEU.AND P1, PT, R10, RZ, PT ;  /* 0x000000ff0a00720b */ /* 0x000fe20003f2d000 */
[C---:B--2---:R-:W-:Y:S01]  /*6b090*/  FMUL R3, R12.reuse, 8388608 ;  /* 0x4b0000000c037820 */ /* 0x044fe20000400000 */
[----:B------:R-:W-:-:S04]  /*6b0a0*/  FSETP.GEU.AND P0, PT, R12, 1.175494350822287508e-38, PT ;  /* 0x008000000c00780b */ /* 0x000fc80003f0e000 */
[----:B------:R-:W-:-:S04]  /*6b0b0*/  FSEL R3, R3, R12, !P0 ;  /* 0x0000000c03037208 */ /* 0x000fc80004000000 */
[----:B------:R-:W-:-:S04]  /*6b0c0*/  IADD3 R2, R3, -0x3f3504f3, RZ ;  /* 0xc0cafb0d03027810 */ /* 0x000fc80007ffe0ff */
[----:B------:R-:W-:-:S04]  /*6b0d0*/  LOP3.LUT R2, R2, 0xff800000, RZ, 0xc0, !PT ;  /* 0xff80000002027812 */ /* 0x000fc800078ec0ff */
[----:B------:R2:W3:Y:S01]  /*6b0e0*/  I2F R4, R2 ;  /* 0x0000000200047306 */ /* 0x0004e20000201400 */
[----:B-1----:R-:W-:Y:S02]  /*6b0f0*/  FSEL R5, RZ, -23, P0 ;  /* 0xc1b80000ff057808 */ /* 0x002fe40000000000 */
[----:B--2---:R-:W-:-:S05]  /*6b100*/  IADD3 R2, R3, -R2, RZ ;  /* 0x8000000203027210 */ /* 0x004fca0007ffe0ff */
        /* <DEDUP_REMOVED lines=19> */
[----:B-1----:R-:W2:Y:S04]  /*6b240*/  LDL.LU R11, [R1+0xc9c] ;  /* 0x000c9c00010b7983 */ /* 0x002ea80000300800 */
[----:B------:R-:W3:Y:S01]  /*6b250*/  LDL.LU R10, [R1+0xca0] ;  /* 0x000ca000010a7983 */ /* 0x000ee20000300800 */
[----:B------:R-:W-:-:S04]  /*6b260*/  LOP3.LUT R0, R0, 0xffbfffff, RZ, 0xc0, !PT ;  /* 0xffbfffff00007812 */ /* 0x000fc800078ec0ff */
[----:B------:R-:W-:Y:S02]  /*6b270*/  @P1 LOP3.LUT R0, R0, 0x400000, RZ, 0xfc, !PT ;  /* 0x0040000000001812 */ /* 0x000fe400078efcff */
[----:B------:R-:W-:Y:S02]  /*6b280*/  FSETP.NEU.AND P1, PT, R9, RZ, PT ;  /* 0x000000ff0900720b */ /* 0x000fe40003f2d000 */
[----:B------:R-:W-:-:S11]  /*6b290*/  LOP3.LUT R0, R0, 0xff7fffff, RZ, 0xc0, !PT ;  /* 0xff7fffff00007812 */ /* 0x000fd600078ec0ff */
        /* <DEDUP_REMOVED lines=12> */
[----:B------:R-:W-:Y:S01]  /*6b360*/  @P1 LOP3.LUT R0, R0, 0x80000, RZ, 0xfc, !PT ;  /* 0x0008000000001812 */ /* 0x000fe200078efcff */
[C---:B--2---:R-:W-:Y:S01]  /*6b370*/  FMUL R5, R11.reuse, 8388608 ;  /* 0x4b0000000b057820 */ /* 0x044fe20000400000 */
[----:B------:R-:W-:-:S04]  /*6b380*/  FSETP.GEU.AND P0, PT, R11, 1.175494350822287508e-38, PT ;  /* 0x008000000b00780b */ /* 0x000fc80003f0e000 */
[----:B------:R-:W-:-:S04]  /*6b390*/  FSEL R5, R5, R11, !P0 ;  /* 0x0000000b05057208 */ /* 0x000fc80004000000 */
[----:B------:R-:W-:-:S04]  /*6b3a0*/  IADD3 R2, R5, -0x3f3504f3, RZ ;  /* 0xc0cafb0d05027810 */ /* 0x000fc80007ffe0ff */
[----:B------:R-:W-:-:S04]  /*6b3b0*/  LOP3.LUT R2, R2, 0xff800000, RZ, 0xc0, !PT ;  /* 0xff80000002027812 */ /* 0x000fc800078ec0ff */
[----:B------:R1:W2:Y:S01]  /*6b3c0*/  I2F R4, R2 ;  /* 0x0000000200047306 */ /* 0x0002a20000201400 */
[----:B------:R-:W-:Y:S02]  /*6b3d0*/  FSEL R7, RZ, -23, P0 ;  /* 0xc1b80000ff077808 */ /* 0x000fe40000000000 */
[----:B-1----:R-:W-:-:S05]  /*6b3e0*/  IADD3 R2, R5, -R2, RZ ;  /* 0x8000000205027210 */ /* 0x002fca0007ffe0ff */
[----:B------:R-:W-:Y:S02]  /*6b3f0*/  FADD R2, R2, -1 ;  /* 0xbf80000002027421 */ /* 0x000fe40000000000 */
[----:B--2---:R-:W-:Y:S02]  /*6b400*/  FFMA.FTZ R7, R4, 1.1920928955078125e-07, R7 ;  /* 0x3400000004077823 */ /* 0x004fe40000010007 */
        /* <DEDUP_REMOVED lines=14> */
[----:B------:R-:W-:Y:S01]  /*6b4f0*/  @P0 MOV R2, 0x7f800000 ;  /* 0x7f80000000020802 */ /* 0x000fe20000000f00 */
[----:B---3--:R-:W-:-:S04]  /*6b500*/  FMUL R4, R10, 8388608 ;  /* 0x4b0000000a047820 */ /* 0x008fc80000400000 */
[----:B------:R-:W-:Y:S01]  /*6b510*/  @P0 FFMA.FTZ R9, R5, R2, +INF ;  /* 0x7f80000005090423 */ /* 0x000fe20000010002 */
        /* <DEDUP_REMOVED lines=21> */
[----:B------:R-:W-:Y:S01]  /*6b670*/  FFMA.FTZ R2, R2, 1.4426950216293334961, R3 ;  /* 0x3fb8aa3b02027823 */ /* 0x000fe20000010003 */
[----:B------:R1:W-:Y:S03]  /*6b680*/  STL [R1+0x508], R9 ;  /* 0x0005080901007387 */ /* 0x0003e60000100800 */
[----:B------:R-:W-:Y:S02]  /*6b690*/  FADD R7, R6, R2 ;  /* 0x0000000206077221 */ /* 0x000fe40000000000 */
[----:B------:R-:W-:Y:S01]  /*6b6a0*/  @P0 IMAD.MOV.U32 R2, RZ, RZ, 0x7f800000 ;  /* 0x7f800000ff020424 */ /* 0x000fe200078e00ff */
[----:B-1----:R-:W-:-:S03]  /*6b6b0*/  MOV R9, R26 ;  /* 0x0000001a00097202 */ /* 0x002fc60000000f00 */
[----:B------:R-:W-:Y:S01]  /*6b6c0*/  @P0 FFMA.FTZ R7, R4, R2, +INF ;  /* 0x7f80000004070423 */ /* 0x000fe20000010002 */
[C---:B------:R-:W-:Y:S01]  /*6b6d0*/  FSETP.GEU.AND P0, PT, R9.reuse, 1.175494350822287508e-38, PT ;  /* 0x008000000900780b */ /* 0x040fe20003f0e000 */
[----:B------:R-:W-:-:S05]  /*6b6e0*/  FMUL R2, R9, 8388608 ;  /* 0x4b00000009027820 */ /* 0x000fca0000400000 */
[----:B------:R-:W-:-:S04]  /*6b6f0*/  FSEL R6, R2, R9, !P0 ;  /* 0x0000000902067208 */ /* 0x000fc80004000000 */
[----:B------:R-:W-:-:S04]  /*6b700*/  IADD3 R2, R6, -0x3f3504f3, RZ ;  /* 0xc0cafb0d06027810 */ /* 0x000fc80007ffe0ff */
[----:B------:R-:W-:-:S04]  /*6b710*/  LOP3.LUT R2, R2, 0xff800000, RZ, 0xc0, !PT ;  /* 0xff80000002027812 */ /* 0x000fc800078ec0ff */
[----:B------:R1:W2:Y:S01]  /*6b720*/  I2F R3, R2 ;  /* 0x0000000200037306 */ /* 0x0002a20000201400 */
[----:B------:R-:W-:Y:S02]  /*6b730*/  FSETP.NEU.AND P1, PT, R5, RZ, PT ;  /* 0x000000ff0500720b */ /* 0x000fe40003f2d000 */
        /* <DEDUP_REMOVED lines=9> */
[C---:B------:R-:W-:Y:S01]  /*6b7d0*/  FFMA.FTZ R3, R2.reuse, R3, 0.28857114911079406738 ;  /* 0x3e93bf9902037423 */ /* 0x040fe20000010003 */
[----:B------:R-:W-:Y:S03]  /*6b7e0*/  STL [R1+0x504], R7 ;  /* 0x0005040701007387 */ /* 0x000fe60000100800 */
[C---:B------:R-:W-:Y:S01]  /*6b7f0*/  FFMA.FTZ R3, R2.reuse, R3, -0.36067417263984680176 ;  /* 0xbeb8aa4902037423 */ /* 0x040fe20000010003 */
[----:B------:R1:W-:Y:S03]  /*6b800*/  STL [R1+0x4e0], R6 ;  /* 0x0004e00601007387 */ /* 0x0003e60000100800 */
[C---:B------:R-:W-:Y:S01]  /*6b810*/  FFMA.FTZ R3, R2.reuse, R3, 0.48089820146560668945 ;  /* 0x3ef6384a02037423 */ /* 0x040fe20000010003 */
[----:B-1----:R-:W1:Y:S03]  /*6b820*/  S2R R6, SR_TID.X ;  /* 0x0000000000067919 */ /* 0x002e660000002100 */
[----:B------:R-:W-:-:S04]  /*6b830*/  FFMA.FTZ R3, R2, R3, -0.72134751081466674805 ;  /* 0xbf38aa3b02037423 */ /* 0x000fc80000010003 */
[----:B------:R-:W-:Y:S01]  /*6b840*/  FMUL R3, R2, R3 ;  /* 0x0000000302037220 */ /* 0x000fe20000400000 */
[----:B0-----:R-:W-:-:S03]  /*6b850*/  LOP3.LUT R27, R29, 0x1c, RZ, 0xc0, !PT ;  /* 0x0000001c1d1b7812 */ /* 0x001fc600078ec0ff */
[C---:B------:R-:W-:Y:S01]  /*6b860*/  FMUL R3, R2.reuse, R3 ;  /* 0x0000000302037220 */ /* 0x040fe20000400000 */
[----:B------:R-:W-:Y:S02]  /*6b870*/  LOP3.LUT R26, R29, 0x60, RZ, 0xc0, !PT ;  /* 0x000000601d1a7812 */ /* 0x000fe400078ec0ff */
[----:B------:R-:W-:Y:S01]  /*6b880*/  SHF.L.U32 R8, R27, 0x2, RZ ;  /* 0x000000021b087819 */ /* 0x000fe200000006ff */
[----:B------:R-:W-:Y:S01]  /*6b890*/  FFMA.FTZ R2, R2, 1.4426950216293334961, R3 ;  /* 0x3fb8aa3b02027823 */ /* 0x000fe20000010003 */
[----:B------:R-:W0:Y:S01]  /*6b8a0*/  S2R R27, SR_CTAID.X ;  /* 0x00000000001b7919 */ /* 0x000e220000002500 */
[----:B------:R-:W-:-:S03]  /*6b8b0*/  IMAD.SHL.U32 R7, R26, 0x40, RZ ;  /* 0x000000401a077824 */ /* 0x000fc600078e00ff */
[----:B------:R-:W-:Y:S04]  /*6b8c0*/  STL [R1+0x4fc], R5 ;  /* 0x0004fc0501007387 */ /* 0x000fe80000100800 */
[----:B------:R1:W-:Y:S02]  /*6b8d0*/  STL [R1+0x4f8], R2 ;  /* 0x0004f80201007387 */ /* 0x0003e40000100800 */
[----:B-1----:R-:W-:-:S04]  /*6b8e0*/  LOP3.LUT R2, R6, 0x18, RZ, 0xc0, !PT ;  /* 0x0000001806027812 */ /* 0x002fc800078ec0ff */
[----:B------:R-:W-:Y:S02]  /*6b8f0*/  LEA R2, R2, R7, 0xa ;  /* 0x0000000702027211 */ /* 0x000fe400078e50ff */
[----:B------:R-:W1:Y:S01]  /*6b900*/  S2R R7, SR_CTAID.Y ;  /* 0x0000000000077919 */ /* 0x000e620000002600 */
[----:B------:R-:W-:-:S04]  /*6b910*/  LOP3.LUT R21, R29, 0x3, RZ, 0xc0, !PT ;  /* 0x000000031d157812 */ /* 0x000fc800078ec0ff */
[----:B------:R-:W-:Y:S02]  /*6b920*/  SHF.L.U32 R28, R21, 0x5, RZ ;  /* 0x00000005151c7819 */ /* 0x000fe400000006ff */
[----:B0-----:R-:W-:Y:S02]  /*6b930*/  SHF.L.U32 R27, R27, 0x7, RZ ;  /* 0x000000071b1b7819 */ /* 0x001fe400000006ff */
[----:B------:R-:W-:Y:S02]  /*6b940*/  LOP3.LUT R28, R28, R8, RZ, 0x3c, !PT ;  /* 0x000000081c1c7212 */ /* 0x000fe400078e3cff */
[----:B------:R-:W-:Y:S02]  /*6b950*/  LOP3.LUT R26, R6, 0x7f, RZ, 0xc0, !PT ;  /* 0x0000007f061a7812 */ /* 0x000fe400078ec0ff */
[----:B------:R-:W-:Y:S01]  /*6b960*/  IADD3 R28, R28, R2, RZ ;  /* 0x000000021c1c7210 */ /* 0x000fe20007ffe0ff */
[----:B------:R-:W-:Y:S01]  /*6b970*/  IMAD.SHL.U32 R2, R6, 0x1000, RZ ;  /* 0x0000100006027824 */ /* 0x000fe200078e00ff */
[----:B------:R-:W-:-:S02]  /*6b980*/  LOP3.LUT R6, R27, 0x7f, R6, 0xf8, !PT ;  /* 0x0000007f1b067812 */ /* 0x000fc400078ef806 */
[----:B------:R-:W-:Y:S02]  /*6b990*/  FSETP.NEU.AND P0, PT, R4, RZ, PT ;  /* 0x000000ff0400720b */ /* 0x000fe40003f0d000 */
[----:B------:R-:W-:Y:S01]  /*6b9a0*/  LOP3.LUT R0, R0, 0xfffdffff, RZ, 0xc0, !PT ;  /* 0xfffdffff00007812 */ /* 0x000fe200078ec0ff */
[----:B------:R-:W-:Y:S01]  /*6b9b0*/  IMAD R3, R6, c[0x0][0x1c4], RZ ;  /* 0x0000710006037a24 */ /* 0x000fe200078e02ff */
[----:B------:R-:W-:Y:S02]  /*6b9c0*/  LOP3.LUT R2, R2, 0x6000, RZ, 0xc0, !PT ;  /* 0x0000600002027812 */ /* 0x000fe400078ec0ff */
[----:B------:R-:W-:Y:S01]  /*6b9d0*/  @P1 LOP3.LUT R0, R0, 0x20000, RZ, 0xfc, !PT ;  /* 0x0002000000001812 */ /* 0x000fe200078efcff */
[----:B-1----:R-:W-:Y:S01]  /*6b9e0*/  IMAD R4, R7, c[0x0][0x1c0], RZ ;  /* 0x0000700007047a24 */ /* 0x002fe200078e02ff */
[----:B------:R-:W-:Y:S01]  /*6b9f0*/  LEA R2, R26, R2, 0x4 ;  /* 0x000000021a027211 */ /* 0x000fe200078e20ff */
[----:B------:R-:W-:Y:S01]  /*6ba00*/  IMAD.SHL.U32 R2, R3, 0x2, RZ ;  /* 0x0000000203027824 */ /* 0x000fe200078e00ff */
[----:B------:R-:W-:-:S02]  /*6ba10*/  LOP3.LUT R0, R0, 0xfffeffff, RZ, 0xc0, !PT ;  /* 0xfffeffff00007812 */ /* 0x000fc400078ec0ff */
[C---:B------:R-:W-:Y:S01]  /*6ba20*/  SHF.L.U32 R5, R4.reuse, 0x1, RZ ;  /* 0x0000000104057819 */ /* 0x040fe200000006ff */
[----:B------:R-:W-:Y:S01]  /*6ba30*/  IMAD.HI R4, R4, 0x2, RZ ;  /* 0x0000000204047827 */ /* 0x000fe200078e02ff */
[----:B------:R-:W-:Y:S02]  /*6ba40*/  @P0 LOP3.LUT R0, R0, 0x10000, RZ, 0xfc, !PT ;  /* 0x0001000000000812 */ /* 0x000fe400078efcff */
[----:B------:R-:W-:Y:S01]  /*6ba50*/  IADD3 R2, P0, P1, R2, c[0x0][0x178], R5 ;  /* 0x00005e0002027a10 */ /* 0x000fe2000791e005 */
[----:B------:R-:W-:Y:S01]  /*6ba60*/  IMAD.HI R3, R3, 0x2, RZ ;  /* 0x0000000203037827 */ /* 0x000fe200078e02ff */
[----:B------:R-:W-:Y:S04]  /*6ba70*/  STL [R1+0x20b0], R28 ;  /* 0x0020b01c01007387 */ /* 0x000fe80000100800 */
[----:B------:R-:W-:Y:S01]  /*6ba80*/  IADD3.X R3, R3, c[0x0][0x17c], R4, P0, P1 ;  /* 0x00005f0003037a10 */ /* 0x000fe200007e2404 */
[----:B------:R0:W-:Y:S04]  /*6ba90*/  STL [R1+0x1f78], R2 ;  /* 0x001f780201007387 */ /* 0x0001e80000100800 */
[----:B------:R1:W-:Y:S04]  /*6baa0*/  STL [R1+0x1f74], R3 ;  /* 0x001f740301007387 */ /* 0x0003e80000100800 */
[----:B------:R-:W2:Y:S04]  /*6bab0*/  LDL.LU R6, [R1+0xbe8] ;  /* 0x000be80001067983 */ /* 0x000ea80000300800 */
[----:B0-----:R-:W3:Y:S04]  /*6bac0*/  LDL.LU R2, [R1+0xbec] ;  /* 0x000bec0001027983 */ /* 0x001ee80000300800 */
        /* <DEDUP_REMOVED lines=13> */
[----:B------:R-:W5:Y:S01]  /*6bba0*/  LDL.LU R21, [R1+0xc1c] ;  /* 0x000c1c0001157983 */ /* 0x000f620000300800 */
[----:B------:R-:W-:-:S02]  /*6bbb0*/  FSETP.GT.AND P0, PT, |R9|, 8.50705917302346158658e+37, PT ;  /* 0x7e8000000900780b */ /* 0x000fc40003f04200 */
[----:B------:R-:W-:-:S11]  /*6bbc0*/  FSETP.GEU.AND P1, PT, |R9|, 1.175494350822287508e-38, PT ;  /* 0x008000000900780b */ /* 0x000fd60003f2e200 */
[----:B------:R-:W-:Y:S02]  /*6bbd0*/  @P0 FMUL R9, R9, 0.25 ;  /* 0x3e80000009090820 */ /* 0x000fe40000400000 */
[----:B--2---:R-:W-:Y:S02]  /*6bbe0*/  @P0 FMUL R6, R6, 0.25 ;  /* 0x3e80000006060820 */ /* 0x004fe40000400000 */
[----:B---3--:R-:W-:Y:S02]  /*6bbf0*/  @P0 FMUL R2, R2, 0.25 ;  /* 0x3e80000002020820 */ /* 0x008fe40000400000 */
[----:B----4-:R-:W-:Y:S02]  /*6bc00*/  @P0 FMUL R3, R3, 0.25 ;  /* 0x3e80000003030820 */ /* 0x010fe40000400000 */
[----:B-----5:R-:W-:Y:S02]  /*6bc10*/  @P0 FMUL R4, R4, 0.25 ;  /* 0x3e80000004040820 */ /* 0x020fe40000400000 */
[----:B------:R-:W-:-:S02]  /*6bc20*/  @P0 FMUL R5, R5, 0.25 ;  /* 0x3e80000005050820 */ /* 0x000fc40000400000 */
[----:B------:R-:W-:Y:S02]  /*6bc30*/  @P0 FMUL R7, R7, 0.25 ;  /* 0x3e80000007070820 */ /* 0x000fe40000400000 */
[----:B------:R-:W-:Y:S02]  /*6bc40*/  @P0 FMUL R8, R8, 0.25 ;  /* 0x3e80000008080820 */ /* 0x000fe40000400000 */
[----:B------:R-:W-:Y:S02]  /*6bc50*/  @P0 FMUL R22, R22, 0.25 ;  /* 0x3e80000016160820 */ /* 0x000fe40000400000 */
[----:B------:R-:W-:Y:S02]  /*6bc60*/  @P0 FMUL R23, R23, 0.25 ;  /* 0x3e80000017170820 */ /* 0x000fe40000400000 */
[----:B------:R-:W-:Y:S02]  /*6bc70*/  @P0 FMUL R24, R24, 0.25 ;  /* 0x3e80000018180820 */ /* 0x000fe40000400000 */
[----:B------:R-:W-:-:S02]  /*6bc80*/  @P0 FMUL R25, R25, 0.25 ;  /* 0x3e80000019190820 */ /* 0x000fc40000400000 */
[----:B------:R-:W-:Y:S02]  /*6bc90*/  @P0 FMUL R26, R26, 0.25 ;  /* 0x3e8000001a1a0820 */ /* 0x000fe40000400000 */
[----:B------:R-:W-:Y:S02]  /*6bca0*/  @P0 FMUL R27, R27, 0.25 ;  /* 0x3e8000001b1b0820 */ /* 0x000fe40000400000 */
[----:B------:R-:W-:Y:S02]  /*6bcb0*/  @P0 FMUL R28, R28, 0.25 ;  /* 0x3e8000001c1c0820 */ /* 0x000fe40000400000 */
[----:B------:R-:W-:Y:S02]  /*6bcc0*/  @P0 FMUL R29, R29, 0.25 ;  /* 0x3e8000001d1d0820 */ /* 0x000fe40000400000 */
[----:B------:R-:W-:-:S05]  /*6bcd0*/  @P0 FMUL R21, R21, 0.25 ;  /* 0x3e80000015150820 */ /* 0x000fca0000400000 */
[----:B------:R0:W-:Y:S04]  /*6bce0*/  STL [R1+0x490], R21 ;  /* 0x0004901501007387 */ /* 0x0001e80000100800 */
[----:B0-----:R-:W2:Y:S04]  /*6bcf0*/  LDL.LU R21, [R1+0x2194] ;  /* 0x0021940001157983 */ /* 0x001ea80000300800 */
        /* <DEDUP_REMOVED lines=12> */
[----:B------:R-:W-:Y:S04]  /*6bdc0*/  STL [R1+0x4c4], R3 ;  /* 0x0004c40301007387 */ /* 0x000fe80000100800 */
[----:B------:R-:W-:Y:S04]  /*6bdd0*/  STL [R1+0x4c8], R2 ;  /* 0x0004c80201007387 */ /* 0x000fe80000100800 */
[----:B------:R-:W-:Y:S04]  /*6bde0*/  STL [R1+0x2178], R9 ;  /* 0x0021780901007387 */ /* 0x000fe80000100800 */
[----:B------:R1:W-:Y:S04]  /*6bdf0*/  STL [R1+0x4cc], R6 ;  /* 0x0004cc0601007387 */ /* 0x0003e80000100800 */
[----:B0-----:R-:W3:Y:S04]  /*6be00*/  LDL.LU R4, [R1+0xbe0] ;  /* 0x000be00001047983 */ /* 0x001ee80000300800 */
[----:B------:R-:W4:Y:S04]  /*6be10*/  LDL.LU R5, [R1+0xbe4] ;  /* 0x000be40001057983 */ /* 0x000f280000300800 */
[----:B-1----:R-:W5:Y:S04]  /*6be20*/  LDL.LU R6, [R1+0xbd0] ;  /* 0x000bd00001067983 */ /* 0x002f680000300800 */
        /* <DEDUP_REMOVED lines=13> */
[----:B------:R-:W-:-:S02]  /*6bf00*/  FSETP.GT.AND P0, PT, |R10|, 8.50705917302346158658e+37, PT ;  /* 0x7e8000000a00780b */ /* 0x000fc40003f04200 */
[----:B------:R-:W-:-:S04]  /*6bf10*/  LOP3.LUT R0, R0, 0xfffffdff, RZ, 0xc0, !PT ;  /* 0xfffffdff00007812 */ /* 0x000fc800078ec0ff */
[----:B------:R-:W-:Y:S02]  /*6bf20*/  @P1 LOP3.LUT R0, R0, 0x200, RZ, 0xfc, !PT ;  /* 0x0000020000001812 */ /* 0x000fe400078efcff */
[----:B------:R-:W-:-:S05]  /*6bf30*/  FSETP.GEU.AND P1, PT, |R10|, 1.175494350822287508e-38, PT ;  /* 0x008000000a00780b */ /* 0x000fca0003f2e200 */
[----:B------:R-:W-:Y:S02]  /*6bf40*/  @P0 FMUL R10, R10, 0.25 ;  /* 0x3e8000000a0a0820 */ /* 0x000fe40000400000 */
[----:B---3--:R-:W-:Y:S02]  /*6bf50*/  @P0 FMUL R4, R4, 0.25 ;  /* 0x3e80000004040820 */ /* 0x008fe40000400000 */
[----:B----4-:R-:W-:Y:S02]  /*6bf60*/  @P0 FMUL R5, R5, 0.25 ;  /* 0x3e80000005050820 */ /* 0x010fe40000400000 */
[----:B-----5:R-:W-:Y:S02]  /*6bf70*/  @P0 FMUL R6, R6, 0.25 ;  /* 0x3e80000006060820 */ /* 0x020fe40000400000 */
[----:B--2---:R-:W-:Y:S02]  /*6bf80*/  @P0 FMUL R7, R7, 0.25 ;  /* 0x3e80000007070820 */ /* 0x004fe40000400000 */
        /* <DEDUP_REMOVED lines=15> */
[----:B------:R0:W-:Y:S04]  /*6c080*/  STL [R1+0x217c], R2 ;  /* 0x00217c0201007387 */ /* 0x0001e80000100800 */
[----:B------:R-:W-:Y:S04]  /*6c090*/  STL [R1+0x368], R28 ;  /* 0x0003681c01007387 */ /* 0x000fe80000100800 */
[----:B------:R-:W-:Y:S04]  /*6c0a0*/  STL [R1+0x36c], R27 ;  /* 0x00036c1b01007387 */ /* 0x000fe80000100800 */
[----:B------:R1:W-:Y:S04]  /*6c0b0*/  STL [R1+0x2180], R3 ;  /* 0x0021800301007387 */ /* 0x0003e80000100800 */
        /* <DEDUP_REMOVED lines=11> */
[----:B0-----:R-:W4:Y:S04]  /*6c170*/  LDL.LU R2, [R1+0xb48] ;  /* 0x000b480001027983 */ /* 0x001f280000300800 */
[----:B-1----:R-:W5:Y:S04]  /*6c180*/  LDL.LU R3, [R1+0xb4c] ;  /* 0x000b4c0001037983 */ /* 0x002f680000300800 */
[----:B---3--:R-:W3:Y:S04]  /*6c190*/  LDL.LU R4, [R1+0xb58] ;  /* 0x000b580001047983 */ /* 0x008ee80000300800 */
        /* <DEDUP_REMOVED lines=13> */
[----:B------:R-:W-:-:S13]  /*6c270*/  FSETP.GT.AND P0, PT, |R11|, 8.50705917302346158658e+37, PT ;  /* 0x7e8000000b00780b */ /* 0x000fda0003f04200 */
[----:B----4-:R-:W-:Y:S02]  /*6c280*/  @P0 FMUL R2, R2, 0.25 ;  /* 0x3e80000002020820 */ /* 0x010fe40000400000 */
[----:B-----5:R-:W-:Y:S02]  /*6c290*/  @P0 FMUL R3, R3, 0.25 ;  /* 0x3e80000003030820 */ /* 0x020fe40000400000 */
[----:B---3--:R-:W-:Y:S02]  /*6c2a0*/  @P0 FMUL R4, R4, 0.25 ;  /* 0x3e80000004040820 */ /* 0x008fe40000400000 */
[----:B--2---:R-:W-:Y:S02]  /*6c2b0*/  @P0 FMUL R5, R5, 0.25 ;  /* 0x3e80000005050820 */ /* 0x004fe40000400000 */
[----:B------:R-:W-:Y:S02]  /*6c2c0*/  @P0 FMUL R6, R6, 0.25 ;  /* 0x3e80000006060820 */ /* 0x000fe40000400000 */
        /* <DEDUP_REMOVED lines=10> */
[----:B------:R-:W-:-:S05]  /*6c370*/  @P0 FMUL R29, R29, 0.25 ;  /* 0x3e8000001d1d0820 */ /* 0x000fca0000400000 */
        /* <DEDUP_REMOVED lines=16> */
[----:B0-----:R-:W2:Y:S04]  /*6c480*/  LDL.LU R2, [R1+0xb40] ;  /* 0x000b400001027983 */ /* 0x001ea80000300800 */
[----:B------:R-:W3:Y:S04]  /*6c490*/  LDL.LU R3, [R1+0xb44] ;  /* 0x000b440001037983 */ /* 0x000ee80000300800 */
[----:B------:R-:W4:Y:S04]  /*6c4a0*/  LDL.LU R4, [R1+0xb50] ;  /* 0x000b500001047983 */ /* 0x000f280000300800 */
        /* <DEDUP_REMOVED lines=13> */
[----:B------:R-:W-:-:S04]  /*6c580*/  LOP3.LUT R0, R0, 0xfffffeff, RZ, 0xc0, !PT ;  /* 0xfffffeff00007812 */ /* 0x000fc800078ec0ff */
[----:B------:R-:W-:Y:S02]  /*6c590*/  @P1 LOP3.LUT R0, R0, 0x100, RZ, 0xfc, !PT ;  /* 0x0000010000001812 */ /* 0x000fe400078efcff */
[C---:B------:R-:W-:Y:S01]  /*6c5a0*/  FSETP.GEU.AND P1, PT, |R11|.reuse, 1.175494350822287508e-38, PT ;  /* 0x008000000b00780b */ /* 0x040fe20003f2e200 */
[----:B------:R-:W-:Y:S01]  /*6c5b0*/  @P0 FMUL R11, R11, 0.25 ;  /* 0x3e8000000b0b0820 */ /* 0x000fe20000400000 */
[----:B------:R-:W-:Y:S02]  /*6c5c0*/  FSETP.GT.AND P0, PT, |R12|, 8.50705917302346158658e+37, PT ;  /* 0x7e8000000c00780b */ /* 0x000fe40003f04200 */
[----:B------:R-:W-:-:S09]  /*6c5d0*/  LOP3.LUT R0, R0, 0xffffff7f, RZ, 0xc0, !PT ;  /* 0xffffff7f00007812 */ /* 0x000fd200078ec0ff */
[----:B------:R-:W-:Y:S02]  /*6c5e0*/  @P1 LOP3.LUT R0, R0, 0x80, RZ, 0xfc, !PT ;  /* 0x0000008000001812 */ /* 0x000fe400078efcff */
[C---:B------:R-:W-:Y:S01]  /*6c5f0*/  FSETP.GEU.AND P1, PT, |R12|.reuse, 1.175494350822287508e-38, PT ;  /* 0x008000000c00780b */ /* 0x040fe20003f2e200 */
[----:B------:R-:W-:Y:S02]  /*6c600*/  @P0 FMUL R12, R12, 0.25 ;  /* 0x3e8000000c0c0820 */ /* 0x000fe40000400000 */
[----:B--2---:R-:W-:Y:S02]  /*6c610*/  @P0 FMUL R2, R2, 0.25 ;  /* 0x3e80000002020820 */ /* 0x004fe40000400000 */
[----:B---3--:R-:W-:Y:S02]  /*6c620*/  @P0 FMUL R3, R3, 0.25 ;  /* 0x3e80000003030820 */ /* 0x008fe40000400000 */
[----:B----4-:R-:W-:Y:S02]  /*6c630*/  @P0 FMUL R4, R4, 0.25 ;  /* 0x3e80000004040820 */ /* 0x010fe40000400000 */
[----:B-----5:R-:W-:-:S02]  /*6c640*/  @P0 FMUL R5, R5, 0.25 ;  /* 0x3e80000005050820 */ /* 0x020fc40000400000 */
        /* <DEDUP_REMOVED lines=30> */
[----:B0-----:R-:W3:Y:S04]  /*6c830*/  LDL.LU R2, [R1+0x998] ;  /* 0x0009980001027983 */ /* 0x001ee80000300800 */
[----:B------:R-:W4:Y:S04]  /*6c840*/  LDL.LU R3, [R1+0x99c] ;  /* 0x00099c0001037983 */ /* 0x000f280000300800 */
        /* <DEDUP_REMOVED lines=68> */
[----:B------:R-:W-:-:S13]  /*6cc90*/  FSETP.GT.AND P0, PT, |R14|, 8.50705917302346158658e+37, PT ;  /* 0x7e8000000e00780b */ /* 0x000fda0003f04200 */
[----:B--2---:R-:W-:Y:S02]  /*6cca0*/  @P0 FMUL R2, R2, 0.25 ;  /* 0x3e80000002020820 */ /* 0x004fe40000400000 */
[----:B---3--:R-:W-:Y:S02]  /*6ccb0*/  @P0 FMUL R3, R3, 0.25 ;  /* 0x3e80000003030820 */ /* 0x008fe40000400000 */
[----:B----4-:R-:W-:Y:S02]  /*6ccc0*/  @P0 FMUL R4, R4, 0.25 ;  /* 0x3e80000004040820 */ /* 0x010fe40000400000 */
[----:B-----5:R-:W-:Y:S02]  /*6ccd0*/  @P0 FMUL R5, R5, 0.25 ;  /* 0x3e80000005050820 */ /* 0x020fe40000400000 */
        /* <DEDUP_REMOVED lines=149> */
[----:B-1----:R-:W5:Y:S04]  /*6d630*/  LDL.LU R16, [R1+0x9a8] ;  /* 0x0009a80001107983 */ /* 0x002f680000300800 */
[----:B------:R-:W5:Y:S04]  /*6d640*/  LDL.LU R24, [R1+0x9ac] ;  /* 0x0009ac0001187983 */ /* 0x000f680000300800 */
[----:B------:R-:W5:Y:S04]  /*6d650*/  LDL.LU R25, [R1+0x9b8] ;  /* 0x0009b80001197983 */ /* 0x000f680000300800 */
[----:B------:R-:W5:Y:S04]  /*6d660*/  LDL.LU R26, [R1+0x9bc] ;  /* 0x0009bc00011a7983 */ /* 0x000f680000300800 */
[----:B------:R-:W5:Y:S04]  /*6d670*/  LDL.LU R28, [R1+0x9c8] ;  /* 0x0009c800011c7983 */ /* 0x000f680000300800 */
[----:B------:R-:W5:Y:S01]  /*6d680*/  LDL.LU R29, [R1+0x9cc] ;  /* 0x0009cc00011d7983 */ /* 0x000f620000300800 */
[----:B------:R-:W-:-:S02]  /*6d690*/  FSETP.GT.AND P0, PT, |R17|, 8.50705917302346158658e+37, PT ;  /* 0x7e8000001100780b */ /* 0x000fc40003f04200 */
[----:B------:R-:W-:-:S04]  /*6d6a0*/  LOP3.LUT R0, R0, 0xfffffffd, RZ, 0xc0, !PT ;  /* 0xfffffffd00007812 */ /* 0x000fc800078ec0ff */
[----:B------:R-:W-:Y:S02]  /*6d6b0*/  @P1 LOP3.LUT R0, R0, 0x2, RZ, 0xfc, !PT ;  /* 0x0000000200001812 */ /* 0x000fe400078efcff */
[----:B------:R-:W-:-:S05]  /*6d6c0*/  FSETP.GEU.AND P1, PT, |R17|, 1.175494350822287508e-38, PT ;  /* 0x008000001100780b */ /* 0x000fca0003f2e200 */
        /* <DEDUP_REMOVED lines=52> */
[C---:B------:R-:W-:Y:S02]  /*6da10*/  FSETP.GT.AND P1, PT, |R18|.reuse, 8.50705917302346158658e+37, PT ;  /* 0x7e8000001200780b */ /* 0x040fe40003f24200 */
        /* <DEDUP_REMOVED lines=189> */
[----:B------:R1:W-:Y:S04]  /*6e5f0*/  STL [R1+0x2144], R21 ;  /* 0x0021441501007387 */ /* 0x0003e80000100800 */
[----:B------:R2:W-:Y:S04]  /*6e600*/  STL [R1+0x10], R2 ;  /* 0x0000100201007387 */ /* 0x0005e80000100800 */
[----:B0-----:R-:W3:Y:S04]  /*6e610*/  LDL.LU R4, [R1+0x480] ;  /* 0x0004800001047983 */ /* 0x001ee80000300800 */
        /* <DEDUP_REMOVED lines=14> */
[----:B--2---:R-:W2:Y:S01]  /*6e700*/  LDL.LU R2, [R1+0xab4] ;  /* 0x000ab40001027983 */ /* 0x004ea20000300800 */
[----:B------:R-:W-:-:S02]  /*6e710*/  FSETP.GT.AND P5, PT, |R22|, 8.50705917302346158658e+37, PT ;  /* 0x7e8000001600780b */ /* 0x000fc40003fa4200 */
[----:B------:R-:W-:-:S11]  /*6e720*/  FSETP.GEU.AND P4, PT, |R22|, 1.175494350822287508e-38, PT ;  /* 0x008000001600780b */ /* 0x000fd60003f8e200 */
[----:B------:R-:W-:Y:S02]  /*6e730*/  @P5 FMUL R22, R22, 0.25 ;  /* 0x3e80000016165820 */ /* 0x000fe40000400000 */
        /* <DEDUP_REMOVED lines=15> */
[----:B--2---:R-:W-:-:S05]  /*6e830*/  @P5 FMUL R2, R2, 0.25 ;  /* 0x3e80000002025820 */ /* 0x004fca0000400000 */
        /* <DEDUP_REMOVED lines=14> */
[----:B------:R2:W-:Y:S04]  /*6e920*/  STL [R1+0x18], R6 ;  /* 0x0000180601007387 */ /* 0x0005e80000100800 */
[----:B------:R3:W-:Y:S04]  /*6e930*/  STL [R1+0xc], R5 ;  /* 0x00000c0501007387 */ /* 0x0007e80000100800 */
[----:B------:R-:W-:Y:S04]  /*6e940*/  STL [R1+0x211c], R22 ;  /* 0x00211c1601007387 */ /* 0x000fe80000100800 */
[----:B------:R4:W-:Y:S04]  /*6e950*/  STL [R1+0x8], R4 ;  /* 0x0000080401007387 */ /* 0x0009e80000100800 */
[----:B0-----:R-:W5:Y:S04]  /*6e960*/  LDL.LU R8, [R1+0xac8] ;  /* 0x000ac80001087983 */ /* 0x001f680000300800 */
[----:B-1----:R-:W5:Y:S04]  /*6e970*/  LDL.LU R7, [R1+0xacc] ;  /* 0x000acc0001077983 */ /* 0x002f680000300800 */
[----:B--2---:R-:W2:Y:S04]  /*6e980*/  LDL.LU R6, [R1+0xad8] ;  /* 0x000ad80001067983 */ /* 0x004ea80000300800 */
[----:B---3--:R-:W3:Y:S04]  /*6e990*/  LDL.LU R5, [R1+0xadc] ;  /* 0x000adc0001057983 */ /* 0x008ee80000300800 */
[----:B----4-:R-:W4:Y:S04]  /*6e9a0*/  LDL.LU R4, [R1+0xae8] ;  /* 0x000ae80001047983 */ /* 0x010f280000300800 */
        /* <DEDUP_REMOVED lines=11> */
[----:B------:R-:W-:-:S02]  /*6ea60*/  FSETP.GT.AND P6, PT, |R23|, 8.50705917302346158658e+37, PT ;  /* 0x7e8000001700780b */ /* 0x000fc40003fc4200 */
[----:B------:R-:W-:-:S11]  /*6ea70*/  FSETP.GEU.AND P5, PT, |R23|, 1.175494350822287508e-38, PT ;  /* 0x008000001700780b */ /* 0x000fd60003fae200 */
[----:B------:R-:W-:Y:S02]  /*6ea80*/  @P6 FMUL R23, R23, 0.25 ;  /* 0x3e80000017176820 */ /* 0x000fe40000400000 */
[----:B-----5:R-:W-:Y:S02]  /*6ea90*/  @P6 FMUL R8, R8, 0.25 ;  /* 0x3e80000008086820 */ /* 0x020fe40000400000 */
[----:B------:R-:W-:Y:S02]  /*6eaa0*/  @P6 FMUL R7, R7, 0.25 ;  /* 0x3e80000007076820 */ /* 0x000fe40000400000 */
[----:B--2---:R-:W-:Y:S02]  /*6eab0*/  @P6 FMUL R6, R6, 0.25 ;  /* 0x3e80000006066820 */ /* 0x004fe40000400000 */
[----:B---3--:R-:W-:Y:S02]  /*6eac0*/  @P6 FMUL R5, R5, 0.25 ;  /* 0x3e80000005056820 */ /* 0x008fe40000400000 */
[----:B----4-:R-:W-:-:S02]  /*6ead0*/  @P6 FMUL R4, R4, 0.25 ;  /* 0x3e80000004046820 */ /* 0x010fc40000400000 */
        /* <DEDUP_REMOVED lines=13> */
[----:B------:R0:W-:Y:S04]  /*6ebb0*/  STL [R1+0x174], R24 ;  /* 0x0001741801007387 */ /* 0x0001e80000100800 */
[----:B0-----:R-:W3:Y:S04]  /*6ebc0*/  LDL.LU R24, [R1+0x2184] ;  /* 0x0021840001187983 */ /* 0x001ee80000300800 */
        /* <DEDUP_REMOVED lines=9> */
[----:B------:R0:W-:Y:S04]  /*6ec60*/  STL [R1], R16 ;  /* 0x0000001001007387 */ /* 0x0001e80000100800 */
[----:B------:R1:W-:Y:S04]  /*6ec70*/  STL [R1+0x2124], R5 ;  /* 0x0021240501007387 */ /* 0x0003e80000100800 */
[----:B------:R-:W-:Y:S04]  /*6ec80*/  STL [R1+0x2128], R6 ;  /* 0x0021280601007387 */ /* 0x000fe80000100800 */
[----:B------:R4:W-:Y:S01]  /*6ec90*/  STL [R1+0x212c], R7 ;  /* 0x00212c0701007387 */ /* 0x0009e20000100800 */
[----:B0-----:R-:W-:-:S03]  /*6eca0*/  MOV R16, R27 ;  /* 0x0000001b00107202 */ /* 0x001fc60000000f00 */
[----:B------:R-:W-:Y:S04]  /*6ecb0*/  STL [R1+0x2130], R8 ;  /* 0x0021300801007387 */ /* 0x000fe80000100800 */
[----:B------:R-:W-:Y:S04]  /*6ecc0*/  STL [R1+0x2134], R23 ;  /* 0x0021341701007387 */ /* 0x000fe80000100800 */
[----:B------:R-:W5:Y:S04]  /*6ecd0*/  LDL.LU R25, [R1+0xac0] ;  /* 0x000ac00001197983 */ /* 0x000f680000300800 */
[----:B------:R-:W2:Y:S04]  /*6ece0*/  LDL.LU R26, [R1+0xac4] ;  /* 0x000ac400011a7983 */ /* 0x000ea80000300800 */
[----:B------:R-:W2:Y:S04]  /*6ecf0*/  LDL.LU R27, [R1+0xad0] ;  /* 0x000ad000011b7983 */ /* 0x000ea80000300800 */
[----:B------:R-:W2:Y:S04]  /*6ed00*/  LDL.LU R29, [R1+0xad4] ;  /* 0x000ad400011d7983 */ /* 0x000ea80000300800 */
[----:B------:R-:W2:Y:S04]  /*6ed10*/  LDL.LU R4, [R1+0xae0] ;  /* 0x000ae00001047983 */ /* 0x000ea80000300800 */
[----:B-1----:R-:W2:Y:S04]  /*6ed20*/  LDL.LU R5, [R1+0xae4] ;  /* 0x000ae40001057983 */ /* 0x002ea80000300800 */
[----:B----4-:R-:W4:Y:S04]  /*6ed30*/  LDL.LU R7, [R1+0xaf0] ;  /* 0x000af00001077983 */ /* 0x010f280000300800 */
[----:B------:R-:W2:Y:S04]  /*6ed40*/  LDL.LU R6, [R1+0xaf4] ;  /* 0x000af40001067983 */ /* 0x000ea80000300800 */
[----:B----4-:R0:W-:Y:S04]  /*6ed50*/  STL [R1+0x188], R7 ;  /* 0x0001880701007387 */ /* 0x0101e80000100800 */
[----:B0-----:R-:W4:Y:S04]  /*6ed60*/  LDL.LU R7, [R1+0xb00] ;  /* 0x000b000001077983 */ /* 0x001f280000300800 */
[----:B------:R-:W2:Y:S04]  /*6ed70*/  LDL.LU R28, [R1+0xb04] ;  /* 0x000b0400011c7983 */ /* 0x000ea80000300800 */
[----:B------:R-:W4:Y:S04]  /*6ed80*/  LDL.LU R8, [R1+0xb10] ;  /* 0x000b100001087983 */ /* 0x000f280000300800 */
[----:B------:R-:W4:Y:S04]  /*6ed90*/  LDL.LU R18, [R1+0xb14] ;  /* 0x000b140001127983 */ /* 0x000f280000300800 */
[----:B------:R-:W5:Y:S04]  /*6eda0*/  LDL.LU R20, [R1+0xb20] ;  /* 0x000b200001147983 */ /* 0x000f680000300800 */
[----:B------:R-:W5:Y:S04]  /*6edb0*/  LDL.LU R21, [R1+0xb24] ;  /* 0x000b240001157983 */ /* 0x000f680000300800 */
[----:B------:R-:W5:Y:S04]  /*6edc0*/  LDL.LU R22, [R1+0xb30] ;  /* 0x000b300001167983 */ /* 0x000f680000300800 */
[----:B------:R-:W5:Y:S01]  /*6edd0*/  LDL.LU R23, [R1+0xb34] ;  /* 0x000b340001177983 */ /* 0x000f620000300800 */
[----:B---3--:R-:W-:-:S13]  /*6ede0*/  FSETP.GT.AND P6, PT, |R24|, 8.50705917302346158658e+37, PT ;  /* 0x7e8000001800780b */ /* 0x008fda0003fc4200 */
[----:B--2---:R-:W-:Y:S02]  /*6edf0*/  @P6 FMUL R28, R28, 0.25 ;  /* 0x3e8000001c1c6820 */ /* 0x004fe40000400000 */
[----:B----4-:R-:W-:Y:S02]  /*6ee00*/  @P6 FMUL R18, R18, 0.25 ;  /* 0x3e80000012126820 */ /* 0x010fe40000400000 */
[----:B-----5:R-:W-:Y:S02]  /*6ee10*/  @P6 FMUL R20, R20, 0.25 ;  /* 0x3e80000014146820 */ /* 0x020fe40000400000 */
[----:B------:R-:W-:Y:S02]  /*6ee20*/  @P6 FMUL R21, R21, 0.25 ;  /* 0x3e80000015156820 */ /* 0x000fe40000400000 */
[----:B------:R-:W-:Y:S02]  /*6ee30*/  @P6 FMUL R22, R22, 0.25 ;  /* 0x3e80000016166820 */ /* 0x000fe40000400000 */
[----:B------:R-:W-:-:S05]  /*6ee40*/  @P6 FMUL R23, R23, 0.25 ;  /* 0x3e80000017176820 */ /* 0x000fca0000400000 */
[----:B------:R-:W-:Y:S04]  /*6ee50*/  STL [R1+0x1a8], R23 ;  /* 0x0001a81701007387 */ /* 0x000fe80000100800 */
[----:B------:R-:W-:Y:S04]  /*6ee60*/  STL [R1+0x1a4], R22 ;  /* 0x0001a41601007387 */ /* 0x000fe80000100800 */
[----:B------:R-:W-:Y:S04]  /*6ee70*/  STL [R1+0x1a0], R21 ;  /* 0x0001a01501007387 */ /* 0x000fe80000100800 */
[----:B------:R-:W-:Y:S04]  /*6ee80*/  STL [R1+0x19c], R20 ;  /* 0x00019c1401007387 */ /* 0x000fe80000100800 */
[----:B------:R0:W-:Y:S04]  /*6ee90*/  STL [R1+0x20b4], R28 ;  /* 0x0020b41c01007387 */ /* 0x0001e80000100800 */
[----:B------:R1:W-:Y:S04]  /*6eea0*/  STL [R1+0x198], R18 ;  /* 0x0001981201007387 */ /* 0x0003e80000100800 */
[----:B0-----:R-:W2:Y:S01]  /*6eeb0*/  LDL.LU R28, [R1+0x188] ;  /* 0x00018800011c7983 */ /* 0x001ea20000300800 */
[----:B------:R-:W-:-:S02]  /*6eec0*/  @P6 FMUL R8, R8, 0.25 ;  /* 0x3e80000008086820 */ /* 0x000fc40000400000 */
[----:B------:R-:W-:Y:S02]  /*6eed0*/  @P6 FMUL R7, R7, 0.25 ;  /* 0x3e80000007076820 */ /* 0x000fe40000400000 */
[----:B------:R-:W-:Y:S01]  /*6eee0*/  @P6 FMUL R6, R6, 0.25 ;  /* 0x3e80000006066820 */ /* 0x000fe20000400000 */
[----:B------:R-:W-:Y:S01]  /*6eef0*/  STL [R1+0x194], R8 ;  /* 0x0001940801007387 */ /* 0x000fe20000100800 */
[----:B------:R-:W-:Y:S02]  /*6ef00*/  @P6 FMUL R5, R5, 0.25 ;  /* 0x3e80000005056820 */ /* 0x000fe40000400000 */
[----:B------:R-:W-:Y:S01]  /*6ef10*/  @P6 FMUL R4, R4, 0.25 ;  /* 0x3e80000004046820 */ /* 0x000fe20000400000 */
[----:B-1----:R-:W-:Y:S01]  /*6ef20*/  MOV R18, R16 ;  /* 0x0000001000127202 */ /* 0x002fe20000000f00 */
[----:B------:R-:W-:Y:S01]  /*6ef30*/  IMAD.MOV.U32 R20, RZ, RZ, R9 ;  /* 0x000000ffff147224 */ /* 0x000fe200078e0009 */
[----:B------:R-:W-:Y:S02]  /*6ef40*/  MOV R21, R13 ;  /* 0x0000000d00157202 */ /* 0x000fe40000000f00 */
[----:B------:R-:W-:Y:S01]  /*6ef50*/  MOV R22, R3 ;  /* 0x0000000300167202 */ /* 0x000fe20000000f00 */
[----:B--2---:R-:W-:-:S05]  /*6ef60*/  @P6 FMUL R28, R28, 0.25 ;  /* 0x3e8000001c1c6820 */ /* 0x004fca0000400000 */
[----:B------:R-:W-:Y:S04]  /*6ef70*/  STL [R1+0x20b8], R28 ;  /* 0x0020b81c01007387 */ /* 0x000fe80000100800 */
[----:B------:R-:W-:Y:S04]  /*6ef80*/  STL [R1+0x18c], R7 ;  /* 0x00018c0701007387 */ /* 0x000fe80000100800 */
[----:B------:R-:W-:Y:S04]  /*6ef90*/  STL [R1+0x184], R6 ;  /* 0x0001840601007387 */ /* 0x000fe80000100800 */
[----:B------:R0:W-:Y:S04]  /*6efa0*/  STL [R1+0x180], R5 ;  /* 0x0001800501007387 */ /* 0x0001e80000100800 */
[----:B------:R1:W-:Y:S04]  /*6efb0*/  STL [R1+0x17c], R4 ;  /* 0x00017c0401007387 */ /* 0x0003e80000100800 */
[----:B------:R-:W2:Y:S04]  /*6efc0*/  LDL R23, [R1+0x490] ;  /* 0x0004900001177983 */ /* 0x000ea80000100800 */
[----:B0-----:R-:W3:Y:S01]  /*6efd0*/  LDL R5, [R1+0x494] ;  /* 0x0004940001057983 */ /* 0x001ee20000100800 */
[----:B-1----:R-:W-:-:S03]  /*6efe0*/  MOV R4, R2 ;  /* 0x0000000200047202 */ /* 0x002fc60000000f00 */
[----:B------:R-:W4:Y:S04]  /*6eff0*/  LDL R3, [R1+0x498] ;  /* 0x0004980001037983 */ /* 0x000f280000100800 */
[----:B------:R-:W5:Y:S04]  /*6f000*/  LDL R2, [R1+0x49c] ;  /* 0x00049c0001027983 */ /* 0x000f680000100800 */
[----:B------:R-:W2:Y:S04]  /*6f010*/  LDL R7, [R1+0x4a0] ;  /* 0x0004a00001077983 */ /* 0x000ea80000100800 */
[----:B------:R-:W2:Y:S04]  /*6f020*/  LDL R9, [R1+0x4a4] ;  /* 0x0004a40001097983 */ /* 0x000ea80000100800 */
[----:B------:R-:W2:Y:S04]  /*6f030*/  LDL R6, [R1+0x4a8] ;  /* 0x0004a80001067983 */ /* 0x000ea80000100800 */
[----:B------:R-:W2:Y:S04]  /*6f040*/  LDL R16, [R1+0x4b8] ;  /* 0x0004b80001107983 */ /* 0x000ea80000100800 */
[----:B------:R-:W2:Y:S04]  /*6f050*/  LDL R13, [R1+0x4bc] ;  /* 0x0004bc00010d7983 */ /* 0x000ea80000100800 */
[----:B------:R-:W2:Y:S04]  /*6f060*/  LDL R8, [R1+0x4cc] ;  /* 0x0004cc0001087983 */ /* 0x000ea80000100800 */
[----:B------:R-:W2:Y:S01]  /*6f070*/  LDL.LU R28, [R1] ;  /* 0x00000000011c7983 */ /* 0x000ea20000300800 */
[----:B------:R-:W-:-:S03]  /*6f080*/  @P6 FMUL R29, R29, 0.25 ;  /* 0x3e8000001d1d6820 */ /* 0x000fc60000400000 */
[----:B--2---:R0:W-:Y:S04]  /*6f090*/  STL [R1+0x2138], R28 ;  /* 0x0021381c01007387 */ /* 0x0041e80000100800 */
[----:B0-----:R-:W2:Y:S04]  /*6f0a0*/  LDL R28, [R1+0x4c8] ;  /* 0x0004c800011c7983 */ /* 0x001ea80000100800 */
[----:B------:R0:W-:Y:S04]  /*6f0b0*/  STL [R1+0x20bc], R29 ;  /* 0x0020bc1d01007387 */ /* 0x0001e80000100800 */
[----:B0-----:R-:W2:Y:S01]  /*6f0c0*/  LDL.LU R29, [R1+0x4] ;  /* 0x00000400011d7983 */ /* 0x001ea20000300800 */
        /* <DEDUP_REMOVED lines=10> */
[----:B------:R-:W-:Y:S01]  /*6f170*/  @P6 FMUL R25, R25, 0.25 ;  /* 0x3e80000019196820 */ /* 0x000fe20000400000 */
[----:B------:R-:W-:-:S04]  /*6f180*/  LOP3.LUT R0, R0, 0xefffffff, RZ, 0xc0, !PT ;  /* 0xefffffff00007812 */ /* 0x000fc800078ec0ff */
[----:B------:R-:W-:Y:S02]  /*6f190*/  @P0 LOP3.LUT R0, R0, 0x10000000, RZ, 0xfc, !PT ;  /* 0x1000000000000812 */ /* 0x000fe400078efcff */
[----:B------:R-:W-:Y:S02]  /*6f1a0*/  FSETP.GEU.AND P6, PT, |R24|, 1.175494350822287508e-38, PT ;  /* 0x008000001800780b */ /* 0x000fe40003fce200 */
[C---:B------:R-:W-:Y:S02]  /*6f1b0*/  LOP3.LUT P0, RZ, R0.reuse, 0x100, RZ, 0xc0, !PT ;  /* 0x0000010000ff7812 */ /* 0x040fe4000780c0ff */
[----:B------:R-:W-:-:S04]  /*6f1c0*/  LOP3.LUT R0, R0, 0xdfffffff, RZ, 0xc0, !PT ;  /* 0xdfffffff00007812 */ /* 0x000fc800078ec0ff */
[----:B------:R-:W-:Y:S01]  /*6f1d0*/  @P1 LOP3.LUT R0, R0, 0x20000000, RZ, 0xfc, !PT ;  /* 0x2000000000001812 */ /* 0x000fe200078efcff */
[----:B--2---:R0:W-:Y:S04]  /*6f1e0*/  STL [R1+0x214c], R26 ;  /* 0x00214c1a01007387 */ /* 0x0041e80000100800 */
[----:B0-----:R-:W2:Y:S04]  /*6f1f0*/  LDL R26, [R1+0x4b4] ;  /* 0x0004b400011a7983 */ /* 0x001ea80000100800 */
[----:B------:R0:W-:Y:S04]  /*6f200*/  STL [R1+0x20c8], R25 ;  /* 0x0020c81901007387 */ /* 0x0001e80000100800 */
[----:B0-----:R-:W2:Y:S01]  /*6f210*/  LDL.LU R25, [R1+0x160] ;  /* 0x0001600001197983 */ /* 0x001ea20000300800 */
[----:B------:R-:W-:-:S02]  /*6f220*/  LOP3.LUT P1, RZ, R0, 0x200, RZ, 0xc0, !PT ;  /* 0x0000020000ff7812 */ /* 0x000fc4000782c0ff */
[----:B------:R-:W-:-:S04]  /*6f230*/  LOP3.LUT R0, R0, 0xfdffffff, RZ, 0xc0, !PT ;  /* 0xfdffffff00007812 */ /* 0x000fc800078ec0ff */
[----:B------:R-:W-:Y:S02]  /*6f240*/  @P6 LOP3.LUT R0, R0, 0x2000000, RZ, 0xfc, !PT ;  /* 0x0200000000006812 */ /* 0x000fe400078efcff */
[----:B------:R-:W-:-:S13]  /*6f250*/  FSETP.GT.AND P6, PT, |R24|, 8.50705917302346158658e+37, PT ;  /* 0x7e8000001800780b */ /* 0x000fda0003fc4200 */
[----:B------:R-:W-:Y:S01]  /*6f260*/  @P6 FMUL R24, R24, 0.25 ;  /* 0x3e80000018186820 */ /* 0x000fe20000400000 */
[----:B--2---:R0:W-:Y:S04]  /*6f270*/  STL [R1+0x2150], R25 ;  /* 0x0021501901007387 */ /* 0x0041e80000100800 */
[----:B0-----:R-:W2:Y:S04]  /*6f280*/  LDL R25, [R1+0x4b0] ;  /* 0x0004b00001197983 */ /* 0x001ea80000100800 */
[----:B------:R0:W-:Y:S04]  /*6f290*/  STL [R1+0x20d8], R24 ;  /* 0x0020d81801007387 */ /* 0x0001e80000100800 */
[----:B0-----:R-:W2:Y:S01]  /*6f2a0*/  LDL.LU R24, [R1+0x20] ;  /* 0x0000200001187983 */ /* 0x001ea20000300800 */
[----:B------:R-:W-:-:S02]  /*6f2b0*/  @!P1 FMUL R23, R23, 16777216 ;  /* 0x4b80000017179820 */ /* 0x000fc40000400000 */
[----:B---3--:R-:W-:Y:S02]  /*6f2c0*/  @!P1 FMUL R5, R5, 16777216 ;  /* 0x4b80000005059820 */ /* 0x008fe40000400000 */
[----:B----4-:R-:W-:Y:S02]  /*6f2d0*/  @!P1 FMUL R3, R3, 16777216 ;  /* 0x4b80000003039820 */ /* 0x010fe40000400000 */
[----:B-----5:R-:W-:Y:S02]  /*6f2e0*/  @!P1 FMUL R2, R2, 16777216 ;  /* 0x4b80000002029820 */ /* 0x020fe40000400000 */
[----:B------:R-:W-:Y:S01]  /*6f2f0*/  @!P1 FMUL R7, R7, 16777216 ;  /* 0x4b80000007079820 */ /* 0x000fe20000400000 */
[----:B--2---:R0:W-:Y:S04]  /*6f300*/  STL [R1+0x2168], R24 ;  /* 0x0021681801007387 */ /* 0x0041e80000100800 */
[----:B0-----:R-:W2:Y:S04]  /*6f310*/  LDL R24, [R1+0x4ac] ;  /* 0x0004ac0001187983 */ /* 0x001ea80000100800 */
[----:B------:R0:W-:Y:S01]  /*6f320*/  @!P1 STL [R1+0x490], R23 ;  /* 0x0004901701009387 */ /* 0x0001e20000100800 */
[----:B------:R-:W-:-:S03]  /*6f330*/  @!P1 FMUL R9, R9, 16777216 ;  /* 0x4b80000009099820 */ /* 0x000fc60000400000 */
[----:B0-----:R-:W3:Y:S04]  /*6f340*/  LDL R23, [R1+0x360] ;  /* 0x0003600001177983 */ /* 0x001ee80000100800 */
[----:B------:R0:W-:Y:S01]  /*6f350*/  @!P1 STL [R1+0x494], R5 ;  /* 0x0004940501009387 */ /* 0x0001e20000100800 */
[----:B------:R-:W-:-:S03]  /*6f360*/  @!P1 FMUL R6, R6, 16777216 ;  /* 0x4b80000006069820 */ /* 0x000fc60000400000 */
[----:B0-----:R-:W4:Y:S04]  /*6f370*/  LDL R5, [R1+0x364] ;  /* 0x0003640001057983 */ /* 0x001f280000100800 */
[----:B------:R0:W-:Y:S04]  /*6f380*/  @!P1 STL [R1+0x498], R3 ;  /* 0x0004980301009387 */ /* 0x0001e80000100800 */
[----:B0-----:R-:W5:Y:S04]  /*6f390*/  LDL.LU R3, [R1+0x2180] ;  /* 0x0021800001037983 */ /* 0x001f680000300800 */
[----:B------:R0:W-:Y:S01]  /*6f3a0*/  @!P1 STL [R1+0x49c], R2 ;  /* 0x00049c0201009387 */ /* 0x0001e20000100800 */
[----:B------:R-:W-:-:S03]  /*6f3b0*/  @!P1 FMUL R25, R25, 16777216 ;  /* 0x4b80000019199820 */ /* 0x000fc60000400000 */
[----:B0-----:R-:W3:Y:S04]  /*6f3c0*/  LDL.LU R2, [R1+0x217c] ;  /* 0x00217c0001027983 */ /* 0x001ee80000300800 */
[----:B------:R0:W-:Y:S01]  /*6f3d0*/  @!P1 STL [R1+0x4a0], R7 ;  /* 0x0004a00701009387 */ /* 0x0001e20000100800 */
[----:B------:R-:W-:-:S03]  /*6f3e0*/  @!P1 FMUL R26, R26, 16777216 ;  /* 0x4b8000001a1a9820 */ /* 0x000fc60000400000 */
[----:B0-----:R-:W5:Y:S04]  /*6f3f0*/  LDL R7, [R1+0x368] ;  /* 0x0003680001077983 */ /* 0x001f680000100800 */
[----:B------:R0:W-:Y:S01]  /*6f400*/  @!P1 STL [R1+0x4a4], R9 ;  /* 0x0004a40901009387 */ /* 0x0001e20000100800 */
[----:B------:R-:W-:-:S03]  /*6f410*/  @!P1 FMUL R16, R16, 16777216 ;  /* 0x4b80000010109820 */ /* 0x000fc60000400000 */
[----:B0-----:R-:W5:Y:S04]  /*6f420*/  LDL.LU R9, [R1+0x2178] ;  /* 0x0021780001097983 */ /* 0x001f680000300800 */
[----:B------:R0:W-:Y:S01]  /*6f430*/  @!P1 STL [R1+0x4a8], R6 ;  /* 0x0004a80601009387 */ /* 0x0001e20000100800 */
[----:B------:R-:W-:-:S03]  /*6f440*/  @!P1 FMUL R13, R13, 16777216 ;  /* 0x4b8000000d0d9820 */ /* 0x000fc60000400000 */
[----:B0-----:R-:W5:Y:S01]  /*6f450*/  LDL R6, [R1+0x36c] ;  /* 0x00036c0001067983 */ /* 0x001f620000100800 */
[----:B--2---:R-:W-:-:S05]  /*6f460*/  @!P1 FMUL R24, R24, 16777216 ;  /* 0x4b80000018189820 */ /* 0x004fca0000400000 */
[----:B------:R-:W-:Y:S04]  /*6f470*/  @!P1 STL [R1+0x4ac], R24 ;  /* 0x0004ac1801009387 */ /* 0x000fe80000100800 */
[----:B------:R-:W-:Y:S04]  /*6f480*/  @!P1 STL [R1+0x4b0], R25 ;  /* 0x0004b01901009387 */ /* 0x000fe80000100800 */
[----:B------:R0:W-:Y:S04]  /*6f490*/  @!P1 STL [R1+0x4b4], R26 ;  /* 0x0004b41a01009387 */ /* 0x0001e80000100800 */
[----:B0-----:R-:W2:Y:S04]  /*6f4a0*/  LDL R26, [R1+0x378] ;  /* 0x00037800011a7983 */ /* 0x001ea80000100800 */
[----:B------:R0:W-:Y:S04]  /*6f4b0*/  @!P1 STL [R1+0x4b8], R16 ;  /* 0x0004b81001009387 */ /* 0x0001e80000100800 */
[----:B0-----:R-:W2:Y:S04]  /*6f4c0*/  LDL R16, [R1+0x37c] ;  /* 0x00037c0001107983 */ /* 0x001ea80000100800 */
[----:B------:R0:W-:Y:S04]  /*6f4d0*/  @!P1 STL [R1+0x4bc], R13 ;  /* 0x0004bc0d01009387 */ /* 0x0001e80000100800 */
[----:B0-----:R-:W2:Y:S01]  /*6f4e0*/  LDL R13, [R1+0x380] ;  /* 0x00038000010d7983 */ /* 0x001ea20000100800 */
[----:B------:R-:W-:-:S02]  /*6f4f0*/  @!P1 FMUL R27, R27, 16777216 ;  /* 0x4b8000001b1b9820 */ /* 0x000fc40000400000 */
[----:B------:R-:W-:Y:S02]  /*6f500*/  @!P1 FMUL R29, R29, 16777216 ;  /* 0x4b8000001d1d9820 */ /* 0x000fe40000400000 */
[----:B------:R-:W-:Y:S01]  /*6f510*/  @!P1 FMUL R8, R8, 16777216 ;  /* 0x4b80000008089820 */ /* 0x000fe20000400000 */
[----:B------:R0:W-:Y:S01]  /*6f520*/  @!P1 STL [R1+0x4c0], R27 ;  /* 0x0004c01b01009387 */ /* 0x0001e20000100800 */
[----:B------:R-:W-:Y:S02]  /*6f530*/  @!P1 FMUL R28, R28, 16777216 ;  /* 0x4b8000001c1c9820 */ /* 0x000fe40000400000 */
[----:B---3--:R-:W-:Y:S02]  /*6f540*/  @!P0 FMUL R23, R23, 16777216 ;  /* 0x4b80000017178820 */ /* 0x008fe40000400000 */
[----:B----4-:R-:W-:Y:S01]  /*6f550*/  @!P0 FMUL R5, R5, 16777216 ;  /* 0x4b80000005058820 */ /* 0x010fe20000400000 */
[----:B0-----:R-:W3:Y:S04]  /*6f560*/  LDL R27, [R1+0x384] ;  /* 0x00038400011b7983 */ /* 0x001ee80000100800 */
[----:B------:R-:W-:Y:S04]  /*6f570*/  @!P1 STL [R1+0x4c4], R29 ;  /* 0x0004c41d01009387 */ /* 0x000fe80000100800 */
[----:B------:R0:W-:Y:S04]  /*6f580*/  @!P1 STL [R1+0x4cc], R8 ;  /* 0x0004cc0801009387 */ /* 0x0001e80000100800 */
[----:B------:R1:W-:Y:S01]  /*6f590*/  @!P1 STL [R1+0x4c8], R28 ;  /* 0x0004c81c01009387 */ /* 0x0003e20000100800 */
[----:B-----5:R-:W-:-:S03]  /*6f5a0*/  @!P1 FMUL R9, R9, 16777216 ;  /* 0x4b80000009099820 */ /* 0x020fc60000400000 */
[----:B0-----:R-:W4:Y:S01]  /*6f5b0*/  LDL R8, [R1+0x388] ;  /* 0x0003880001087983 */ /* 0x001f220000100800 */
[----:B------:R-:W-:-:S03]  /*6f5c0*/  @!P0 FMUL R7, R7, 16777216 ;  /* 0x4b80000007078820 */ /* 0x000fc60000400000 */
[----:B------:R-:W-:Y:S04]  /*6f5d0*/  STL [R1+0x216c], R9 ;  /* 0x00216c0901007387 */ /* 0x000fe80000100800 */
[----:B------:R-:W5:Y:S04]  /*6f5e0*/  LDL R29, [R1+0x38c] ;  /* 0x00038c00011d7983 */ /* 0x000f680000100800 */
[----:B-1----:R-:W5:Y:S01]  /*6f5f0*/  LDL R28, [R1+0x390] ;  /* 0x00039000011c7983 */ /* 0x002f620000100800 */
[----:B------:R-:W-:-:S03]  /*6f600*/  @!P0 FMUL R6, R6, 16777216 ;  /* 0x4b80000006068820 */ /* 0x000fc60000400000 */
[----:B------:R-:W-:Y:S01]  /*6f610*/  @!P0 STL [R1+0x360], R23 ;  /* 0x0003601701008387 */ /* 0x000fe20000100800 */
[----:B------:R-:W-:-:S03]  /*6f620*/  @!P0 FMUL R2, R2, 16777216 ;  /* 0x4b80000002028820 */ /* 0x000fc60000400000 */
[----:B------:R0:W-:Y:S01]  /*6f630*/  @!P0 STL [R1+0x364], R5 ;  /* 0x0003640501008387 */ /* 0x0001e20000100800 */
[----:B------:R-:W-:-:S03]  /*6f640*/  @!P0 FMUL R3, R3, 16777216 ;  /* 0x4b80000003038820 */ /* 0x000fc60000400000 */
[----:B0-----:R-:W5:Y:S04]  /*6f650*/  LDL R5, [R1+0x394] ;  /* 0x0003940001057983 */ /* 0x001f680000100800 */
[----:B------:R0:W-:Y:S04]  /*6f660*/  @!P0 STL [R1+0x368], R7 ;  /* 0x0003680701008387 */ /* 0x0001e80000100800 */
[----:B------:R-:W5:Y:S04]  /*6f670*/  LDL R23, [R1+0x398] ;  /* 0x0003980001177983 */ /* 0x000f680000100800 */
[----:B0-----:R-:W5:Y:S04]  /*6f680*/  LDL R7, [R1+0x39c] ;  /* 0x00039c0001077983 */ /* 0x001f680000100800 */
[----:B------:R0:W-:Y:S04]  /*6f690*/  @!P0 STL [R1+0x36c], R6 ;  /* 0x00036c0601008387 */ /* 0x0001e80000100800 */
[----:B0-----:R-:W5:Y:S04]  /*6f6a0*/  LDL R6, [R1+0x320] ;  /* 0x0003200001067983 */ /* 0x001f680000100800 */
[----:B------:R0:W-:Y:S04]  /*6f6b0*/  STL [R1+0x2104], R2 ;  /* 0x0021040201007387 */ /* 0x0001e80000100800 */
[----:B------:R-:W-:Y:S01]  /*6f6c0*/  STL [R1+0x2108], R3 ;  /* 0x0021080301007387 */ /* 0x000fe20000100800 */
[----:B--2---:R-:W-:-:S02]  /*6f6d0*/  @!P0 FMUL R26, R26, 16777216 ;  /* 0x4b8000001a1a8820 */ /* 0x004fc40000400000 */
[----:B------:R-:W-:-:S05]  /*6f6e0*/  @!P0 FMUL R16, R16, 16777216 ;  /* 0x4b80000010108820 */ /* 0x000fca0000400000 */
[----:B------:R1:W-:Y:S04]  /*6f6f0*/  @!P0 STL [R1+0x37c], R16 ;  /* 0x00037c1001008387 */ /* 0x0003e80000100800 */
[----:B------:R-:W-:Y:S04]  /*6f700*/  @!P0 STL [R1+0x378], R26 ;  /* 0x0003781a01008387 */ /* 0x000fe80000100800 */
[----:B0-----:R-:W2:Y:S01]  /*6f710*/  LDL R2, [R1+0x324] ;  /* 0x0003240001027983 */ /* 0x001ea20000100800 */
[----:B------:R-:W-:Y:S01]  /*6f720*/  @!P0 FMUL R13, R13, 16777216 ;  /* 0x4b8000000d0d8820 */ /* 0x000fe20000400000 */
[----:B-1----:R-:W-:-:S04]  /*6f730*/  MOV R16, R12 ;  /* 0x0000000c00107202 */ /* 0x002fc80000000f00 */
[----:B------:R0:W-:Y:S04]  /*6f740*/  @!P0 STL [R1+0x380], R13 ;  /* 0x0003800d01008387 */ /* 0x0001e80000100800 */
[----:B------:R-:W2:Y:S01]  /*6f750*/  LDL R12, [R1+0x32c] ;  /* 0x00032c00010c7983 */ /* 0x000ea20000100800 */
[----:B------:R-:W-:-:S03]  /*6f760*/  LOP3.LUT P6, RZ, R0, 0x80, RZ, 0xc0, !PT ;  /* 0x0000008000ff7812 */ /* 0x000fc600078cc0ff */
[----:B------:R-:W2:Y:S04]  /*6f770*/  LDL R24, [R1+0x330] ;  /* 0x0003300001187983 */ /* 0x000ea80000100800 */
[----:B0-----:R-:W2:Y:S01]  /*6f780*/  LDL R13, [R1+0x328] ;  /* 0x00032800010d7983 */ /* 0x001ea20000100800 */
[----:B---3--:R-:W-:-:S03]  /*6f790*/  @!P0 FMUL R27, R27, 16777216 ;  /* 0x4b8000001b1b8820 */ /* 0x008fc60000400000 */
[----:B------:R-:W3:Y:S04]  /*6f7a0*/  LDL R25, [R1+0x334] ;  /* 0x0003340001197983 */ /* 0x000ee80000100800 */
[----:B------:R0:W-:Y:S04]  /*6f7b0*/  @!P0 STL [R1+0x384], R27 ;  /* 0x0003841b01008387 */ /* 0x0001e80000100800 */
[----:B------:R-:W3:Y:S01]  /*6f7c0*/  LDL R26, [R1+0x338] ;  /* 0x00033800011a7983 */ /* 0x000ee20000100800 */
[----:B----4-:R-:W-:-:S05]  /*6f7d0*/  @!P0 FMUL R8, R8, 16777216 ;  /* 0x4b80000008088820 */ /* 0x010fca0000400000 */
[----:B------:R1:W-:Y:S01]  /*6f7e0*/  @!P0 STL [R1+0x388], R8 ;  /* 0x0003880801008387 */ /* 0x0003e20000100800 */
[----:B-----5:R-:W-:-:S03]  /*6f7f0*/  @!P0 FMUL R29, R29, 16777216 ;  /* 0x4b8000001d1d8820 */ /* 0x020fc60000400000 */
[----:B0-----:R-:W4:Y:S01]  /*6f800*/  LDL R27, [R1+0x33c] ;  /* 0x00033c00011b7983 */ /* 0x001f220000100800 */
[----:B------:R-:W-:-:S03]  /*6f810*/  @!P0 FMUL R28, R28, 16777216 ;  /* 0x4b8000001c1c8820 */ /* 0x000fc60000400000 */
[----:B-1----:R-:W5:Y:S01]  /*6f820*/  LDL R8, [R1+0x340] ;  /* 0x0003400001087983 */ /* 0x002f620000100800 */
[----:B------:R-:W-:-:S05]  /*6f830*/  @!P0 FMUL R5, R5, 16777216 ;  /* 0x4b80000005058820 */ /* 0x000fca0000400000 */
[----:B------:R0:W-:Y:S01]  /*6f840*/  @!P0 STL [R1+0x394], R5 ;  /* 0x0003940501008387 */ /* 0x0001e20000100800 */
[----:B------:R-:W-:-:S03]  /*6f850*/  @!P0 FMUL R23, R23, 16777216 ;  /* 0x4b80000017178820 */ /* 0x000fc60000400000 */
[----:B------:R1:W-:Y:S04]  /*6f860*/  @!P0 STL [R1+0x38c], R29 ;  /* 0x00038c1d01008387 */ /* 0x0003e80000100800 */
[----:B0-----:R-:W5:Y:S01]  /*6f870*/  LDL R5, [R1+0x344] ;  /* 0x0003440001057983 */ /* 0x001f620000100800 */
[----:B------:R-:W-:-:S03]  /*6f880*/  @!P0 FMUL R7, R7, 16777216 ;  /* 0x4b80000007078820 */ /* 0x000fc60000400000 */
[----:B------:R0:W-:Y:S04]  /*6f890*/  @!P0 STL [R1+0x390], R28 ;  /* 0x0003901c01008387 */ /* 0x0001e80000100800 */
[----:B------:R-:W5:Y:S04]  /*6f8a0*/  LDL R9, [R1+0x348] ;  /* 0x0003480001097983 */ /* 0x000f680000100800 */
[----:B-1----:R-:W5:Y:S01]  /*6f8b0*/  LDL R29, [R1+0x34c] ;  /* 0x00034c00011d7983 */ /* 0x002f620000100800 */
[----:B------:R-:W-:-:S03]  /*6f8c0*/  @!P6 FMUL R6, R6, 16777216 ;  /* 0x4b8000000606e820 */ /* 0x000fc60000400000 */
[----:B------:R1:W-:Y:S04]  /*6f8d0*/  @!P0 STL [R1+0x398], R23 ;  /* 0x0003981701008387 */ /* 0x0003e80000100800 */
[----:B0-----:R-:W5:Y:S04]  /*6f8e0*/  LDL R28, [R1+0x350] ;  /* 0x00035000011c7983 */ /* 0x001f680000100800 */
[----:B------:R0:W-:Y:S04]  /*6f8f0*/  @!P0 STL [R1+0x39c], R7 ;  /* 0x00039c0701008387 */ /* 0x0001e80000100800 */
[----:B-1----:R-:W5:Y:S04]  /*6f900*/  LDL R23, [R1+0x354] ;  /* 0x0003540001177983 */ /* 0x002f680000100800 */
[----:B0-----:R-:W5:Y:S04]  /*6f910*/  LDL R7, [R1+0x358] ;  /* 0x0003580001077983 */ /* 0x001f680000100800 */
[----:B------:R0:W-:Y:S04]  /*6f920*/  @!P6 STL [R1+0x320], R6 ;  /* 0x000320060100e387 */ /* 0x0001e80000100800 */
[----:B0-----:R-:W5:Y:S01]  /*6f930*/  LDL R6, [R1+0x35c] ;  /* 0x00035c0001067983 */ /* 0x001f620000100800 */
[----:B--2---:R-:W-:-:S02]  /*6f940*/  @!P6 FMUL R2, R2, 16777216 ;  /* 0x4b8000000202e820 */ /* 0x004fc40000400000 */
[----:B------:R-:W-:Y:S02]  /*6f950*/  @!P6 FMUL R12, R12, 16777216 ;  /* 0x4b8000000c0ce820 */ /* 0x000fe40000400000 */
[----:B------:R-:W-:-:S05]  /*6f960*/  @!P6 FMUL R13, R13, 16777216 ;  /* 0x4b8000000d0de820 */ /* 0x000fca0000400000 */
[----:B------:R0:W-:Y:S04]  /*6f970*/  @!P6 STL [R1+0x328], R13 ;  /* 0x0003280d0100e387 */ /* 0x0001e80000100800 */
[----:B------:R-:W-:Y:S04]  /*6f980*/  @!P6 STL [R1+0x324], R2 ;  /* 0x000324020100e387 */ /* 0x000fe80000100800 */
[----:B0-----:R-:W2:Y:S04]  /*6f990*/  LDL R13, [R1+0x2e0] ;  /* 0x0002e000010d7983 */ /* 0x001ea80000100800 */
[----:B------:R0:W-:Y:S04]  /*6f9a0*/  @!P6 STL [R1+0x32c], R12 ;  /* 0x00032c0c0100e387 */ /* 0x0001e80000100800 */
[----:B0-----:R-:W2:Y:S01]  /*6f9b0*/  LDL R12, [R1+0x2e4] ;  /* 0x0002e400010c7983 */ /* 0x001ea20000100800 */
[----:B------:R-:W-:-:S02]  /*6f9c0*/  @!P6 FMUL R24, R24, 16777216 ;  /* 0x4b8000001818e820 */ /* 0x000fc40000400000 */
[----:B---3--:R-:W-:Y:S02]  /*6f9d0*/  @!P6 FMUL R25, R25, 16777216 ;  /* 0x4b8000001919e820 */ /* 0x008fe40000400000 */
[----:B------:R-:W-:Y:S01]  /*6f9e0*/  @!P6 FMUL R26, R26, 16777216 ;  /* 0x4b8000001a1ae820 */ /* 0x000fe20000400000 */
[----:B------:R0:W-:Y:S01]  /*6f9f0*/  @!P6 STL [R1+0x330], R24 ;  /* 0x000330180100e387 */ /* 0x0001e20000100800 */
[----:B----4-:R-:W-:Y:S01]  /*6fa00*/  @!P6 FMUL R27, R27, 16777216 ;  /* 0x4b8000001b1be820 */ /* 0x010fe20000400000 */
[----:B------:R-:W-:Y:S01]  /*6fa10*/  LOP3.LUT P1, RZ, R0, 0x40, RZ, 0xc0, !PT ;  /* 0x0000004000ff7812 */ /* 0x000fe2000782c0ff */
[----:B-----5:R-:W-:Y:S01]  /*6fa20*/  @!P6 FMUL R8, R8, 16777216 ;  /* 0x4b8000000808e820 */ /* 0x020fe20000400000 */
[----:B------:R1:W-:Y:S04]  /*6fa30*/  @!P6 STL [R1+0x334], R25 ;  /* 0x000334190100e387 */ /* 0x0003e80000100800 */
[----:B0-----:R-:W3:Y:S04]  /*6fa40*/  LDL R24, [R1+0x2e8] ;  /* 0x0002e80001187983 */ /* 0x001ee80000100800 */
[----:B------:R0:W-:Y:S04]  /*6fa50*/  @!P6 STL [R1+0x338], R26 ;  /* 0x0003381a0100e387 */ /* 0x0001e80000100800 */
[----:B-1----:R-:W4:Y:S04]  /*6fa60*/  LDL R25, [R1+0x2ec] ;  /* 0x0002ec0001197983 */ /* 0x002f280000100800 */
[----:B------:R1:W-:Y:S04]  /*6fa70*/  @!P6 STL [R1+0x33c], R27 ;  /* 0x00033c1b0100e387 */ /* 0x0003e80000100800 */
[----:B0-----:R-:W5:Y:S01]  /*6fa80*/  LDL R26, [R1+0x2f0] ;  /* 0x0002f000011a7983 */ /* 0x001f620000100800 */
[----:B------:R-:W-:-:S03]  /*6fa90*/  @!P6 FMUL R5, R5, 16777216 ;  /* 0x4b8000000505e820 */ /* 0x000fc60000400000 */
[----:B------:R0:W-:Y:S04]  /*6faa0*/  @!P6 STL [R1+0x340], R8 ;  /* 0x000340080100e387 */ /* 0x0001e80000100800 */
[----:B------:R0:W-:Y:S01]  /*6fab0*/  @!P6 STL [R1+0x344], R5 ;  /* 0x000344050100e387 */ /* 0x0001e20000100800 */
[----:B------:R-:W-:-:S03]  /*6fac0*/  @!P6 FMUL R9, R9, 16777216 ;  /* 0x4b8000000909e820 */ /* 0x000fc60000400000 */
[----:B-1----:R-:W5:Y:S01]  /*6fad0*/  LDL R27, [R1+0x2f4] ;  /* 0x0002f400011b7983 */ /* 0x002f620000100800 */
[----:B------:R-:W-:-:S03]  /*6fae0*/  @!P6 FMUL R29, R29, 16777216 ;  /* 0x4b8000001d1de820 */ /* 0x000fc60000400000 */
[----:B0-----:R-:W5:Y:S01]  /*6faf0*/  LDL R8, [R1+0x2f8] ;  /* 0x0002f80001087983 */ /* 0x001f620000100800 */
[----:B------:R-:W-:Y:S01]  /*6fb00*/  IMAD.MOV.U32 R5, RZ, RZ, R4 ;  /* 0x000000ffff057224 */ /* 0x000fe200078e0004 */
[----:B------:R-:W-:Y:S01]  /*6fb10*/  MOV R4, R22 ;  /* 0x0000001600047202 */ /* 0x000fe20000000f00 */
[----:B------:R-:W-:Y:S01]  /*6fb20*/  @!P6 FMUL R28, R28, 16777216 ;  /* 0x4b8000001c1ce820 */ /* 0x000fe20000400000 */
[----:B------:R-:W5:Y:S01]  /*6fb30*/  LDL R22, [R1+0x2fc] ;  /* 0x0002fc0001167983 */ /* 0x000f620000100800 */
[----:B------:R-:W-:-:S03]  /*6fb40*/  @!P6 FMUL R11, R11, 16777216 ;  /* 0x4b8000000b0be820 */ /* 0x000fc60000400000 */
[----:B------:R0:W-:Y:S01]  /*6fb50*/  @!P6 STL [R1+0x34c], R29 ;  /* 0x00034c1d0100e387 */ /* 0x0001e20000100800 */
[----:B------:R-:W-:-:S03]  /*6fb60*/  @!P6 FMUL R23, R23, 16777216 ;  /* 0x4b8000001717e820 */ /* 0x000fc60000400000 */
[----:B------:R-:W-:Y:S01]  /*6fb70*/  @!P6 STL [R1+0x348], R9 ;  /* 0x000348090100e387 */ /* 0x000fe20000100800 */
[----:B------:R-:W-:-:S03]  /*6fb80*/  @!P6 FMUL R7, R7, 16777216 ;  /* 0x4b8000000707e820 */ /* 0x000fc60000400000 */
[----:B0-----:R-:W5:Y:S04]  /*6fb90*/  LDL R29, [R1+0x300] ;  /* 0x00030000011d7983 */ /* 0x001f680000100800 */
[----:B------:R0:W-:Y:S01]  /*6fba0*/  @!P6 STL [R1+0x350], R28 ;  /* 0x0003501c0100e387 */ /* 0x0001e20000100800 */
[----:B------:R-:W-:-:S03]  /*6fbb0*/  @!P6 FMUL R6, R6, 16777216 ;  /* 0x4b8000000606e820 */ /* 0x000fc60000400000 */
[----:B0-----:R-:W5:Y:S04]  /*6fbc0*/  LDL R28, [R1+0x304] ;  /* 0x00030400011c7983 */ /* 0x001f680000100800 */
[----:B------:R-:W-:Y:S04]  /*6fbd0*/  @!P6 STL [R1+0x354], R23 ;  /* 0x000354170100e387 */ /* 0x000fe80000100800 */
[----:B------:R-:W-:Y:S04]  /*6fbe0*/  @!P6 STL [R1+0x358], R7 ;  /* 0x000358070100e387 */ /* 0x000fe80000100800 */
[----:B------:R-:W-:Y:S04]  /*6fbf0*/  STL [R1+0x210c], R11 ;  /* 0x00210c0b01007387 */ /* 0x000fe80000100800 */
[----:B------:R-:W-:Y:S01]  /*6fc00*/  @!P6 STL [R1+0x35c], R6 ;  /* 0x00035c060100e387 */ /* 0x000fe20000100800 */
[----:B--2---:R-:W-:-:S05]  /*6fc10*/  @!P1 FMUL R13, R13, 16777216 ;  /* 0x4b8000000d0d9820 */ /* 0x004fca0000400000 */
[----:B------:R0:W-:Y:S01]  /*6fc20*/  @!P1 STL [R1+0x2e0], R13 ;  /* 0x0002e00d01009387 */ /* 0x0001e20000100800 */
[----:B------:R-:W-:-:S03]  /*6fc30*/  @!P1 FMUL R12, R12, 16777216 ;  /* 0x4b8000000c0c9820 */ /* 0x000fc60000400000 */
[----:B0-----:R-:W2:Y:S04]  /*6fc40*/  LDL R13, [R1+0x308] ;  /* 0x00030800010d7983 */ /* 0x001ea80000100800 */
[----:B------:R0:W-:Y:S04]  /*6fc50*/  @!P1 STL [R1+0x2e4], R12 ;  /* 0x0002e40c01009387 */ /* 0x0001e80000100800 */
[----:B------:R-:W2:Y:S04]  /*6fc60*/  LDL R23, [R1+0x310] ;  /* 0x0003100001177983 */ /* 0x000ea80000100800 */
[----:B------:R-:W2:Y:S04]  /*6fc70*/  LDL R7, [R1+0x314] ;  /* 0x0003140001077983 */ /* 0x000ea80000100800 */
[----:B0-----:R-:W2:Y:S04]  /*6fc80*/  LDL R12, [R1+0x30c] ;  /* 0x00030c00010c7983 */ /* 0x001ea80000100800 */
[----:B------:R-:W2:Y:S01]  /*6fc90*/  LDL R6, [R1+0x318] ;  /* 0x0003180001067983 */ /* 0x000ea20000100800 */
[----:B---3--:R-:W-:-:S02]  /*6fca0*/  @!P1 FMUL R24, R24, 16777216 ;  /* 0x4b80000018189820 */ /* 0x008fc40000400000 */
[----:B----4-:R-:W-:Y:S01]  /*6fcb0*/  @!P1 FMUL R25, R25, 16777216 ;  /* 0x4b80000019199820 */ /* 0x010fe20000400000 */
[----:B------:R-:W3:Y:S04]  /*6fcc0*/  LDL R11, [R1+0x31c] ;  /* 0x00031c00010b7983 */ /* 0x000ee80000100800 */
[----:B------:R-:W-:Y:S01]  /*6fcd0*/  @!P1 STL [R1+0x2e8], R24 ;  /* 0x0002e81801009387 */ /* 0x000fe20000100800 */
[----:B-----5:R-:W-:-:S03]  /*6fce0*/  @!P1 FMUL R26, R26, 16777216 ;  /* 0x4b8000001a1a9820 */ /* 0x020fc60000400000 */
[----:B------:R-:W-:Y:S04]  /*6fcf0*/  @!P1 STL [R1+0x2ec], R25 ;  /* 0x0002ec1901009387 */ /* 0x000fe80000100800 */
[----:B------:R-:W-:Y:S04]  /*6fd00*/  @!P1 STL [R1+0x2f0], R26 ;  /* 0x0002f01a01009387 */ /* 0x000fe80000100800 */
[----:B------:R-:W4:Y:S01]  /*6fd10*/  LDL R3, [R1+0x29c] ;  /* 0x00029c0001037983 */ /* 0x000f220000100800 */
[----:B------:R-:W-:Y:S02]  /*6fd20*/  @!P1 FMUL R27, R27, 16777216 ;  /* 0x4b8000001b1b9820 */ /* 0x000fe40000400000 */
[----:B------:R-:W-:-:S03]  /*6fd30*/  @!P1 FMUL R8, R8, 16777216 ;  /* 0x4b80000008089820 */ /* 0x000fc60000400000 */
[----:B------:R-:W-:Y:S01]  /*6fd40*/  @!P1 STL [R1+0x2f4], R27 ;  /* 0x0002f41b01009387 */ /* 0x000fe20000100800 */
[----:B------:R-:W-:-:S03]  /*6fd50*/  @!P1 FMUL R22, R22, 16777216 ;  /* 0x4b80000016169820 */ /* 0x000fc60000400000 */
[----:B------:R0:W-:Y:S04]  /*6fd60*/  @!P1 STL [R1+0x2f8], R8 ;  /* 0x0002f80801009387 */ /* 0x0001e80000100800 */
[----:B0-----:R-:W5:Y:S01]  /*6fd70*/  LDL R8, [R1+0x2a0] ;  /* 0x0002a00001087983 */ /* 0x001f620000100800 */
[----:B------:R-:W-:-:S03]  /*6fd80*/  @!P1 FMUL R29, R29, 16777216 ;  /* 0x4b8000001d1d9820 */ /* 0x000fc60000400000 */
[----:B------:R0:W-:Y:S04]  /*6fd90*/  @!P1 STL [R1+0x2fc], R22 ;  /* 0x0002fc1601009387 */ /* 0x0001e80000100800 */
[----:B------:R-:W3:Y:S04]  /*6fda0*/  LDL R2, [R1+0x2a8] ;  /* 0x0002a80001027983 */ /* 0x000ee80000100800 */
[----:B0-----:R-:W3:Y:S01]  /*6fdb0*/  LDL R22, [R1+0x2a4] ;  /* 0x0002a40001167983 */ /* 0x001ee20000100800 */
[----:B------:R-:W-:-:S03]  /*6fdc0*/  @!P1 FMUL R28, R28, 16777216 ;  /* 0x4b8000001c1c9820 */ /* 0x000fc60000400000 */
[----:B------:R0:W-:Y:S04]  /*6fdd0*/  @!P1 STL [R1+0x300], R29 ;  /* 0x0003001d01009387 */ /* 0x0001e80000100800 */
[----:B------:R-:W4:Y:S04]  /*6fde0*/  LDL R9, [R1+0x2ac] ;  /* 0x0002ac0001097983 */ /* 0x000f280000100800 */
[----:B------:R1:W-:Y:S04]  /*6fdf0*/  @!P1 STL [R1+0x304], R28 ;  /* 0x0003041c01009387 */ /* 0x0003e80000100800 */
[----:B------:R-:W4:Y:S04]  /*6fe00*/  LDL R24, [R1+0x2b0] ;  /* 0x0002b00001187983 */ /* 0x000f280000100800 */
[----:B------:R-:W4:Y:S04]  /*6fe10*/  LDL R25, [R1+0x2b8] ;  /* 0x0002b80001197983 */ /* 0x000f280000100800 */
[----:B------:R-:W4:Y:S04]  /*6fe20*/  LDL R26, [R1+0x2bc] ;  /* 0x0002bc00011a7983 */ /* 0x000f280000100800 */
[----:B------:R-:W4:Y:S04]  /*6fe30*/  LDL R27, [R1+0x2c0] ;  /* 0x0002c000011b7983 */ /* 0x000f280000100800 */
[----:B0-----:R-:W4:Y:S04]  /*6fe40*/  LDL R29, [R1+0x2c4] ;  /* 0x0002c400011d7983 */ /* 0x001f280000100800 */
[----:B-1----:R-:W4:Y:S01]  /*6fe50*/  LDL R28, [R1+0x2c8] ;  /* 0x0002c800011c7983 */ /* 0x002f220000100800 */
[----:B--2---:R-:W-:-:S05]  /*6fe60*/  @!P1 FMUL R13, R13, 16777216 ;  /* 0x4b8000000d0d9820 */ /* 0x004fca0000400000 */
[----:B------:R0:W-:Y:S04]  /*6fe70*/  @!P1 STL [R1+0x308], R13 ;  /* 0x0003080d01009387 */ /* 0x0001e80000100800 */
[----:B0-----:R-:W2:Y:S01]  /*6fe80*/  LDL.LU R13, [R1+0x2174] ;  /* 0x00217400010d7983 */ /* 0x001ea20000300800 */
[----:B------:R-:W-:-:S05]  /*6fe90*/  @!P1 FMUL R12, R12, 16777216 ;  /* 0x4b8000000c0c9820 */ /* 0x000fca0000400000 */
[----:B------:R0:W-:Y:S04]  /*6fea0*/  @!P1 STL [R1+0x30c], R12 ;  /* 0x00030c0c01009387 */ /* 0x0001e80000100800 */
[----:B0-----:R-:W2:Y:S01]  /*6feb0*/  LDL.LU R12, [R1+0x2170] ;  /* 0x00217000010c7983 */ /* 0x001ea20000300800 */
[----:B------:R-:W-:Y:S02]  /*6fec0*/  @!P1 FMUL R23, R23, 16777216 ;  /* 0x4b80000017179820 */ /* 0x000fe40000400000 */
[----:B------:R-:W-:Y:S02]  /*6fed0*/  @!P1 FMUL R7, R7, 16777216 ;  /* 0x4b80000007079820 */ /* 0x000fe40000400000 */
[----:B------:R-:W-:Y:S01]  /*6fee0*/  @!P1 FMUL R6, R6, 16777216 ;  /* 0x4b80000006069820 */ /* 0x000fe20000400000 */
[----:B------:R0:W-:Y:S04]  /*6fef0*/  @!P1 STL [R1+0x310], R23 ;  /* 0x0003101701009387 */ /* 0x0001e80000100800 */
[----:B0-----:R-:W2:Y:S04]  /*6ff00*/  LDL R23, [R1+0x2cc] ;  /* 0x0002cc0001177983 */ /* 0x001ea80000100800 */
[----:B------:R0:W-:Y:S04]  /*6ff10*/  @!P1 STL [R1+0x314], R7 ;  /* 0x0003140701009387 */ /* 0x0001e80000100800 */
[----:B0-----:R-:W2:Y:S04]  /*6ff20*/  LDL R7, [R1+0x2d0] ;  /* 0x0002d00001077983 */ /* 0x001ea80000100800 */
[----:B------:R0:W-:Y:S04]  /*6ff30*/  @!P1 STL [R1+0x318], R6 ;  /* 0x0003180601009387 */ /* 0x0001e80000100800 */
[----:B0-----:R-:W2:Y:S01]  /*6ff40*/  LDL R6, [R1+0x2d4] ;  /* 0x0002d40001067983 */ /* 0x001ea20000100800 */
[----:B------:R-:W-:Y:S01]  /*6ff50*/  @!P0 FMUL R10, R10, 16777216 ;  /* 0x4b8000000a0a8820 */ /* 0x000fe20000400000 */
[----:B------:R-:W-:Y:S01]  /*6ff60*/  LOP3.LUT P0, RZ, R0, 0x10, RZ, 0xc0, !PT ;  /* 0x0000001000ff7812 */ /* 0x000fe2000780c0ff */
[----:B---3--:R-:W-:-:S05]  /*6ff70*/  @!P1 FMUL R11, R11, 16777216 ;  /* 0x4b8000000b0b9820 */ /* 0x008fca0000400000 */
[----:B------:R-:W-:Y:S07]  /*6ff80*/  @!P1 STL [R1+0x31c], R11 ;  /* 0x00031c0b01009387 */ /* 0x000fee0000100800 */
[----:B-----5:R-:W-:Y:S02]  /*6ff90*/  @!P0 FMUL R8, R8, 16777216 ;  /* 0x4b80000008088820 */ /* 0x020fe40000400000 */
[----:B----4-:R-:W-:Y:S02]  /*6ffa0*/  @!P0 FMUL R3, R3, 16777216 ;  /* 0x4b80000003038820 */ /* 0x010fe40000400000 */
[----:B------:R-:W-:-:S02]  /*6ffb0*/  @!P0 FMUL R22, R22, 16777216 ;  /* 0x4b80000016168820 */ /* 0x000fc40000400000 */
[----:B------:R-:W-:Y:S02]  /*6ffc0*/  @!P0 FMUL R2, R2, 16777216 ;  /* 0x4b80000002028820 */ /* 0x000fe40000400000 */
[----:B------:R-:W-:Y:S02]  /*6ffd0*/  @!P0 FMUL R9, R9, 16777216 ;  /* 0x4b80000009098820 */ /* 0x000fe40000400000 */
[----:B------:R-:W-:Y:S02]  /*6ffe0*/  @!P0 FMUL R24, R24, 16777216 ;  /* 0x4b80000018188820 */ /* 0x000fe40000400000 */
[----:B------:R-:W-:Y:S02]  /*6fff0*/  @!P0 FMUL R25, R25, 16777216 ;  /* 0x4b80000019198820 */ /* 0x000fe40000400000 */
[----:B------:R-:W-:Y:S02]  /*70000*/  @!P0 FMUL R26, R26, 16777216 ;  /* 0x4b8000001a1a8820 */ /* 0x000fe40000400000 */
[----:B------:R-:W-:-:S02]  /*70010*/  @!P0 FMUL R27, R27, 16777216 ;  /* 0x4b8000001b1b8820 */ /* 0x000fc40000400000 */
[----:B------:R-:W-:Y:S02]  /*70020*/  @!P0 FMUL R29, R29, 16777216 ;  /* 0x4b8000001d1d8820 */ /* 0x000fe40000400000 */
[----:B------:R-:W-:Y:S02]  /*70030*/  @!P0 FMUL R28, R28, 16777216 ;  /* 0x4b8000001c1c8820 */ /* 0x000fe40000400000 */
[----:B--2---:R-:W-:-:S05]  /*70040*/  @!P1 FMUL R12, R12, 16777216 ;  /* 0x4b8000000c0c9820 */ /* 0x004fca0000400000 */
[----:B------:R-:W-:Y:S04]  /*70050*/  STL [R1+0x20fc], R12 ;  /* 0x0020fc0c01007387 */ /* 0x000fe80000100800 */
[----:B------:R0:W-:Y:S04]  /*70060*/  @!P0 STL [R1+0x2a0], R8 ;  /* 0x0002a00801008387 */ /* 0x0001e80000100800 */
[----:B------:R-:W-:Y:S04]  /*70070*/  @!P0 STL [R1+0x29c], R3 ;  /* 0x00029c0301008387 */ /* 0x000fe80000100800 */
[----:B0-----:R-:W2:Y:S04]  /*70080*/  LDL R8, [R1+0x2d8] ;  /* 0x0002d80001087983 */ /* 0x001ea80000100800 */
[----:B------:R0:W-:Y:S04]  /*70090*/  @!P0 STL [R1+0x2a4], R22 ;  /* 0x0002a41601008387 */ /* 0x0001e80000100800 */
[----:B0-----:R-:W3:Y:S04]  /*700a0*/  LDL R22, [R1+0x2dc] ;  /* 0x0002dc0001167983 */ /* 0x001ee80000100800 */
[----:B------:R-:W-:Y:S04]  /*700b0*/  @!P0 STL [R1+0x2a8], R2 ;  /* 0x0002a80201008387 */ /* 0x000fe80000100800 */
[----:B------:R-:W-:Y:S04]  /*700c0*/  @!P0 STL [R1+0x2ac], R9 ;  /* 0x0002ac0901008387 */ /* 0x000fe80000100800 */
[----:B------:R-:W-:Y:S04]  /*700d0*/  @!P0 STL [R1+0x2b0], R24 ;  /* 0x0002b01801008387 */ /* 0x000fe80000100800 */
[----:B------:R0:W-:Y:S04]  /*700e0*/  @!P0 STL [R1+0x2b8], R25 ;  /* 0x0002b81901008387 */ /* 0x0001e80000100800 */
[----:B------:R1:W-:Y:S04]  /*700f0*/  @!P0 STL [R1+0x2bc], R26 ;  /* 0x0002bc1a01008387 */ /* 0x0003e80000100800 */
[----:B------:R-:W4:Y:S01]  /*70100*/  LDL R12, [R1+0x25c] ;  /* 0x00025c00010c7983 */ /* 0x000f220000100800 */
[----:B------:R-:W-:-:S03]  /*70110*/  @!P0 FMUL R23, R23, 16777216 ;  /* 0x4b80000017178820 */ /* 0x000fc60000400000 */
[----:B------:R5:W-:Y:S01]  /*70120*/  @!P0 STL [R1+0x2c0], R27 ;  /* 0x0002c01b01008387 */ /* 0x000be20000100800 */
[----:B------:R-:W-:-:S03]  /*70130*/  @!P0 FMUL R7, R7, 16777216 ;  /* 0x4b80000007078820 */ /* 0x000fc60000400000 */
[----:B------:R-:W4:Y:S01]  /*70140*/  LDL R11, [R1+0x260] ;  /* 0x00026000010b7983 */ /* 0x000f220000100800 */
[----:B------:R-:W-:-:S03]  /*70150*/  @!P0 FMUL R6, R6, 16777216 ;  /* 0x4b80000006068820 */ /* 0x000fc60000400000 */
[----:B------:R-:W-:Y:S04]  /*70160*/  @!P0 STL [R1+0x2c4], R29 ;  /* 0x0002c41d01008387 */ /* 0x000fe80000100800 */
[----:B0-----:R-:W4:Y:S04]  /*70170*/  LDL R25, [R1+0x264] ;  /* 0x0002640001197983 */ /* 0x001f280000100800 */
[----:B------:R-:W-:Y:S04]  /*70180*/  @!P0 STL [R1+0x2c8], R28 ;  /* 0x0002c81c01008387 */ /* 0x000fe80000100800 */
[----:B-1----:R-:W4:Y:S04]  /*70190*/  LDL R26, [R1+0x268] ;  /* 0x00026800011a7983 */ /* 0x002f280000100800 */
[----:B-----5:R-:W5:Y:S04]  /*701a0*/  LDL R27, [R1+0x26c] ;  /* 0x00026c00011b7983 */ /* 0x020f680000100800 */
[----:B------:R-:W5:Y:S04]  /*701b0*/  LDL R3, [R1+0x270] ;  /* 0x0002700001037983 */ /* 0x000f680000100800 */
[----:B------:R-:W-:Y:S04]  /*701c0*/  @!P0 STL [R1+0x2cc], R23 ;  /* 0x0002cc1701008387 */ /* 0x000fe80000100800 */
[----:B------:R0:W-:Y:S04]  /*701d0*/  @!P0 STL [R1+0x2d0], R7 ;  /* 0x0002d00701008387 */ /* 0x0001e80000100800 */
[----:B------:R1:W-:Y:S04]  /*701e0*/  @!P0 STL [R1+0x2d4], R6 ;  /* 0x0002d40601008387 */ /* 0x0003e80000100800 */
[----:B------:R-:W5:Y:S01]  /*701f0*/  LDL R2, [R1+0x274] ;  /* 0x0002740001027983 */ /* 0x000f620000100800 */
[----:B0-----:R-:W-:-:S03]  /*70200*/  MOV R7, R5 ;  /* 0x0000000500077202 */ /* 0x001fc60000000f00 */
[----:B------:R-:W5:Y:S01]  /*70210*/  LDL R9, [R1+0x278] ;  /* 0x0002780001097983 */ /* 0x000f620000100800 */
[----:B------:R-:W-:-:S03]  /*70220*/  IMAD.MOV.U32 R5, RZ, RZ, R20 ;  /* 0x000000ffff057224 */ /* 0x000fc600078e0014 */
[----:B------:R-:W5:Y:S01]  /*70230*/  LDL R29, [R1+0x27c] ;  /* 0x00027c00011d7983 */ /* 0x000f620000100800 */
[----:B-1----:R-:W-:-:S03]  /*70240*/  MOV R6, R4 ;  /* 0x0000000400067202 */ /* 0x002fc60000000f00 */
[----:B------:R-:W5:Y:S01]  /*70250*/  LDL R20, [R1+0x280] ;  /* 0x0002800001147983 */ /* 0x000f620000100800 */
[----:B------:R-:W-:-:S03]  /*70260*/  MOV R4, R19 ;  /* 0x0000001300047202 */ /* 0x000fc60000000f00 */
[----:B------:R-:W5:Y:S01]  /*70270*/  LDL R19, [R1+0x284] ;  /* 0x0002840001137983 */ /* 0x000f620000100800 */
[----:B------:R-:W-:Y:S01]  /*70280*/  LOP3.LUT P6, RZ, R0, 0x8, RZ, 0xc0, !PT ;  /* 0x0000000800ff7812 */ /* 0x000fe200078cc0ff */
[----:B------:R-:W-:Y:S02]  /*70290*/  @!P0 FMUL R13, R13, 16777216 ;  /* 0x4b8000000d0d8820 */ /* 0x000fe40000400000 */
[----:B------:R-:W5:Y:S01]  /*702a0*/  LDL R24, [R1+0x288] ;  /* 0x0002880001187983 */ /* 0x000f620000100800 */
[----:B--2---:R-:W-:-:S05]  /*702b0*/  @!P0 FMUL R8, R8, 16777216 ;  /* 0x4b80000008088820 */ /* 0x004fca0000400000 */
[----:B------:R0:W-:Y:S04]  /*702c0*/  @!P0 STL [R1+0x2d8], R8 ;  /* 0x0002d80801008387 */ /* 0x0001e80000100800 */
[----:B------:R-:W2:Y:S01]  /*702d0*/  LDL R28, [R1+0x28c] ;  /* 0x00028c00011c7983 */ /* 0x000ea20000100800 */
[----:B---3--:R-:W-:-:S05]  /*702e0*/  @!P0 FMUL R22, R22, 16777216 ;  /* 0x4b80000016168820 */ /* 0x008fca0000400000 */
[----:B------:R1:W-:Y:S04]  /*702f0*/  @!P0 STL [R1+0x2dc], R22 ;  /* 0x0002dc1601008387 */ /* 0x0003e80000100800 */
[----:B------:R-:W3:Y:S04]  /*70300*/  LDL R23, [R1+0x290] ;  /* 0x0002900001177983 */ /* 0x000ee80000100800 */
[----:B0-----:R-:W3:Y:S04]  /*70310*/  LDL R8, [R1+0x294] ;  /* 0x0002940001087983 */ /* 0x001ee80000100800 */
[----:B-1----:R-:W3:Y:S01]  /*70320*/  LDL R22, [R1+0x298] ;  /* 0x0002980001167983 */ /* 0x002ee20000100800 */
[----:B----4-:R-:W-:-:S03]  /*70330*/  @!P6 FMUL R12, R12, 16777216 ;  /* 0x4b8000000c0ce820 */ /* 0x010fc60000400000 */
[----:B------:R-:W-:Y:S01]  /*70340*/  STL [R1+0x2100], R13 ;  /* 0x0021000d01007387 */ /* 0x000fe20000100800 */
[----:B------:R-:W-:-:S03]  /*70350*/  @!P6 FMUL R11, R11, 16777216 ;  /* 0x4b8000000b0be820 */ /* 0x000fc60000400000 */
[----:B------:R-:W-:Y:S01]  /*70360*/  @!P6 STL [R1+0x25c], R12 ;  /* 0x00025c0c0100e387 */ /* 0x000fe20000100800 */
[----:B------:R-:W-:-:S03]  /*70370*/  @!P6 FMUL R25, R25, 16777216 ;  /* 0x4b8000001919e820 */ /* 0x000fc60000400000 */
[----:B------:R-:W-:Y:S04]  /*70380*/  @!P6 STL [R1+0x260], R11 ;  /* 0x0002600b0100e387 */ /* 0x000fe80000100800 */
[----:B------:R0:W-:Y:S01]  /*70390*/  @!P6 STL [R1+0x264], R25 ;  /* 0x000264190100e387 */ /* 0x0001e20000100800 */
[----:B------:R-:W-:Y:S02]  /*703a0*/  @!P6 FMUL R26, R26, 16777216 ;  /* 0x4b8000001a1ae820 */ /* 0x000fe40000400000 */
[----:B-----5:R-:W-:Y:S01]  /*703b0*/  @!P6 FMUL R27, R27, 16777216 ;  /* 0x4b8000001b1be820 */ /* 0x020fe20000400000 */
[----:B0-----:R-:W4:Y:S01]  /*703c0*/  LDL R25, [R1+0x21c] ;  /* 0x00021c0001197983 */ /* 0x001f220000100800 */
[----:B------:R-:W-:-:S03]  /*703d0*/  @!P6 FMUL R3, R3, 16777216 ;  /* 0x4b8000000303e820 */ /* 0x000fc60000400000 */
[----:B------:R0:W-:Y:S04]  /*703e0*/  @!P6 STL [R1+0x268], R26 ;  /* 0x0002681a0100e387 */ /* 0x0001e80000100800 */
[----:B0-----:R-:W5:Y:S01]  /*703f0*/  LDL R26, [R1+0x220] ;  /* 0x00022000011a7983 */ /* 0x001f620000100800 */
[----:B------:R-:W-:-:S03]  /*70400*/  @!P6 FMUL R2, R2, 16777216 ;  /* 0x4b8000000202e820 */ /* 0x000fc60000400000 */
[----:B------:R0:W-:Y:S01]  /*70410*/  @!P6 STL [R1+0x26c], R27 ;  /* 0x00026c1b0100e387 */ /* 0x0001e20000100800 */
[----:B------:R-:W-:Y:S02]  /*70420*/  @!P6 FMUL R9, R9, 16777216 ;  /* 0x4b8000000909e820 */ /* 0x000fe40000400000 */
[----:B------:R-:W-:Y:S01]  /*70430*/  @!P6 FMUL R29, R29, 16777216 ;  /* 0x4b8000001d1de820 */ /* 0x000fe20000400000 */
[----:B0-----:R-:W5:Y:S01]  /*70440*/  LDL R27, [R1+0x224] ;  /* 0x00022400011b7983 */ /* 0x001f620000100800 */
[----:B------:R-:W-:-:S03]  /*70450*/  @!P6 FMUL R20, R20, 16777216 ;  /* 0x4b8000001414e820 */ /* 0x000fc60000400000 */
[----:B------:R-:W-:Y:S01]  /*70460*/  @!P6 STL [R1+0x270], R3 ;  /* 0x000270030100e387 */ /* 0x000fe20000100800 */
[----:B------:R-:W-:-:S03]  /*70470*/  @!P6 FMUL R19, R19, 16777216 ;  /* 0x4b8000001313e820 */ /* 0x000fc60000400000 */
[----:B------:R-:W-:Y:S04]  /*70480*/  @!P6 STL [R1+0x274], R2 ;  /* 0x000274020100e387 */ /* 0x000fe80000100800 */
[----:B------:R-:W-:Y:S04]  /*70490*/  @!P6 STL [R1+0x278], R9 ;  /* 0x000278090100e387 */ /* 0x000fe80000100800 */
[----:B------:R0:W-:Y:S04]  /*704a0*/  @!P6 STL [R1+0x27c], R29 ;  /* 0x00027c1d0100e387 */ /* 0x0001e80000100800 */
[----:B0-----:R-:W5:Y:S04]  /*704b0*/  LDL R29, [R1+0x228] ;  /* 0x00022800011d7983 */ /* 0x001f680000100800 */
[----:B------:R0:W-:Y:S04]  /*704c0*/  @!P6 STL [R1+0x280], R20 ;  /* 0x000280140100e387 */ /* 0x0001e80000100800 */
[----:B0-----:R-:W5:Y:S04]  /*704d0*/  LDL R20, [R1+0x22c] ;  /* 0x00022c0001147983 */ /* 0x001f680000100800 */
[----:B------:R0:W-:Y:S04]  /*704e0*/  @!P6 STL [R1+0x284], R19 ;  /* 0x000284130100e387 */ /* 0x0001e80000100800 */
[----:B0-----:R-:W5:Y:S01]  /*704f0*/  LDL R19, [R1+0x230] ;  /* 0x0002300001137983 */ /* 0x001f620000100800 */
[----:B------:R-:W-:Y:S01]  /*70500*/  LOP3.LUT P1, RZ, R0, 0x4, RZ, 0xc0, !PT ;  /* 0x0000000400ff7812 */ /* 0x000fe2000782c0ff */
[----:B------:R-:W-:-:S02]  /*70510*/  @!P6 FMUL R24, R24, 16777216 ;  /* 0x4b8000001818e820 */ /* 0x000fc40000400000 */
[----:B------:R-:W-:-:S03]  /*70520*/  @!P6 FMUL R14, R14, 16777216 ;  /* 0x4b8000000e0ee820 */ /* 0x000fc60000400000 */
[----:B------:R-:W-:Y:S01]  /*70530*/  @!P6 STL [R1+0x288], R24 ;  /* 0x000288180100e387 */ /* 0x000fe20000100800 */
[----:B--2---:R-:W-:-:S05]  /*70540*/  @!P6 FMUL R28, R28, 16777216 ;  /* 0x4b8000001c1ce820 */ /* 0x004fca0000400000 */
[----:B------:R0:W-:Y:S01]  /*70550*/  @!P6 STL [R1+0x28c], R28 ;  /* 0x00028c1c0100e387 */ /* 0x0001e20000100800 */
[----:B---3--:R-:W-:Y:S02]  /*70560*/  @!P6 FMUL R23, R23, 16777216 ;  /* 0x4b8000001717e820 */ /* 0x008fe40000400000 */
[----:B------:R-:W-:-:S03]  /*70570*/  @!P6 FMUL R8, R8, 16777216 ;  /* 0x4b8000000808e820 */ /* 0x000fc60000400000 */
[----:B------:R1:W-:Y:S01]  /*70580*/  @!P6 STL [R1+0x290], R23 ;  /* 0x000290170100e387 */ /* 0x0003e20000100800 */
[----:B------:R-:W-:-:S03]  /*70590*/  @!P6 FMUL R22, R22, 16777216 ;  /* 0x4b8000001616e820 */ /* 0x000fc60000400000 */
[----:B0-----:R-:W2:Y:S04]  /*705a0*/  LDL R28, [R1+0x234] ;  /* 0x00023400011c7983 */ /* 0x001ea80000100800 */
[----:B------:R0:W-:Y:S04]  /*705b0*/  @!P6 STL [R1+0x294], R8 ;  /* 0x000294080100e387 */ /* 0x0001e80000100800 */
[----:B------:R3:W-:Y:S04]  /*705c0*/  @!P6 STL [R1+0x298], R22 ;  /* 0x000298160100e387 */ /* 0x0007e80000100800 */
[----:B-1----:R-:W2:Y:S04]  /*705d0*/  LDL R23, [R1+0x238] ;  /* 0x0002380001177983 */ /* 0x002ea80000100800 */
[----:B0-----:R-:W2:Y:S04]  /*705e0*/  LDL R8, [R1+0x23c] ;  /* 0x00023c0001087983 */ /* 0x001ea80000100800 */
[----:B---3--:R-:W3:Y:S04]  /*705f0*/  LDL R22, [R1+0x240] ;  /* 0x0002400001167983 */ /* 0x008ee80000100800 */
[----:B------:R-:W-:Y:S04]  /*70600*/  STL [R1+0x2110], R14 ;  /* 0x0021100e01007387 */ /* 0x000fe80000100800 */
[----:B------:R-:W3:Y:S01]  /*70610*/  LDL R12, [R1+0x244] ;  /* 0x00024400010c7983 */ /* 0x000ee20000100800 */
[----:B----4-:R-:W-:-:S05]  /*70620*/  @!P1 FMUL R25, R25, 16777216 ;  /* 0x4b80000019199820 */ /* 0x010fca0000400000 */
[----:B------:R0:W-:Y:S01]  /*70630*/  @!P1 STL [R1+0x21c], R25 ;  /* 0x00021c1901009387 */ /* 0x0001e20000100800 */
[----:B-----5:R-:W-:-:S05]  /*70640*/  @!P1 FMUL R26, R26, 16777216 ;  /* 0x4b8000001a1a9820 */ /* 0x020fca0000400000 */
[----:B------:R1:W-:Y:S01]  /*70650*/  @!P1 STL [R1+0x220], R26 ;  /* 0x0002201a01009387 */ /* 0x0003e20000100800 */
[----:B------:R-:W-:-:S05]  /*70660*/  @!P1 FMUL R27, R27, 16777216 ;  /* 0x4b8000001b1b9820 */ /* 0x000fca0000400000 */
[----:B------:R4:W-:Y:S04]  /*70670*/  @!P1 STL [R1+0x224], R27 ;  /* 0x0002241b01009387 */ /* 0x0009e80000100800 */
[----:B------:R-:W5:Y:S04]  /*70680*/  LDL R11, [R1+0x248] ;  /* 0x00024800010b7983 */ /* 0x000f680000100800 */
[----:B------:R-:W5:Y:S04]  /*70690*/  LDL R3, [R1+0x24c] ;  /* 0x00024c0001037983 */ /* 0x000f680000100800 */
[----:B------:R-:W5:Y:S04]  /*706a0*/  LDL R2, [R1+0x250] ;  /* 0x0002500001027983 */ /* 0x000f680000100800 */
[----:B------:R-:W5:Y:S04]  /*706b0*/  LDL R9, [R1+0x254] ;  /* 0x0002540001097983 */ /* 0x000f680000100800 */
[----:B------:R-:W5:Y:S01]  /*706c0*/  LDL R24, [R1+0x258] ;  /* 0x0002580001187983 */ /* 0x000f620000100800 */
[----:B------:R-:W-:-:S03]  /*706d0*/  @!P1 FMUL R29, R29, 16777216 ;  /* 0x4b8000001d1d9820 */ /* 0x000fc60000400000 */
[----:B0-----:R-:W5:Y:S04]  /*706e0*/  LDL R25, [R1+0x1dc] ;  /* 0x0001dc0001197983 */ /* 0x001f680000100800 */
[----:B------:R0:W-:Y:S04]  /*706f0*/  @!P1 STL [R1+0x228], R29 ;  /* 0x0002281d01009387 */ /* 0x0001e80000100800 */
[----:B-1----:R-:W5:Y:S01]  /*70700*/  LDL R26, [R1+0x1e0] ;  /* 0x0001e000011a7983 */ /* 0x002f620000100800 */
[----:B------:R-:W-:-:S05]  /*70710*/  @!P1 FMUL R20, R20, 16777216 ;  /* 0x4b80000014149820 */ /* 0x000fca0000400000 */
[----:B------:R1:W-:Y:S04]  /*70720*/  @!P1 STL [R1+0x22c], R20 ;  /* 0x00022c1401009387 */ /* 0x0003e80000100800 */
[----:B----4-:R-:W4:Y:S01]  /*70730*/  LDL R27, [R1+0x1e4] ;  /* 0x0001e400011b7983 */ /* 0x010f220000100800 */
[----:B------:R-:W-:-:S05]  /*70740*/  @!P1 FMUL R19, R19, 16777216 ;  /* 0x4b80000013139820 */ /* 0x000fca0000400000 */
[----:B------:R1:W-:Y:S04]  /*70750*/  @!P1 STL [R1+0x230], R19 ;  /* 0x0002301301009387 */ /* 0x0003e80000100800 */
[----:B0-----:R-:W4:Y:S04]  /*70760*/  LDL R29, [R1+0x1e8] ;  /* 0x0001e800011d7983 */ /* 0x001f280000100800 */
[----:B-1----:R-:W4:Y:S04]  /*70770*/  LDL R20, [R1+0x1ec] ;  /* 0x0001ec0001147983 */ /* 0x002f280000100800 */
[----:B------:R-:W4:Y:S01]  /*70780*/  LDL R19, [R1+0x1f0] ;  /* 0x0001f00001137983 */ /* 0x000f220000100800 */
[----:B------:R-:W-:Y:S01]  /*70790*/  LOP3.LUT P0, RZ, R0, 0x2, RZ, 0xc0, !PT ;  /* 0x0000000200ff7812 */ /* 0x000fe2000780c0ff */
[----:B------:R-:W-:-:S02]  /*707a0*/  @!P1 FMUL R15, R15, 16777216 ;  /* 0x4b8000000f0f9820 */ /* 0x000fc40000400000 */
[----:B--2---:R-:W-:-:S05]  /*707b0*/  @!P1 FMUL R28, R28, 16777216 ;  /* 0x4b8000001c1c9820 */ /* 0x004fca0000400000 */
[----:B------:R-:W-:Y:S01]  /*707c0*/  @!P1 STL [R1+0x234], R28 ;  /* 0x0002341c01009387 */ /* 0x000fe20000100800 */
[----:B------:R-:W-:Y:S02]  /*707d0*/  @!P1 FMUL R23, R23, 16777216 ;  /* 0x4b80000017179820 */ /* 0x000fe40000400000 */
[----:B------:R-:W-:Y:S02]  /*707e0*/  @!P1 FMUL R8, R8, 16777216 ;  /* 0x4b80000008089820 */ /* 0x000fe40000400000 */
[----:B---3--:R-:W-:-:S05]  /*707f0*/  @!P1 FMUL R22, R22, 16777216 ;  /* 0x4b80000016169820 */ /* 0x008fca0000400000 */
[----:B------:R0:W-:Y:S01]  /*70800*/  @!P1 STL [R1+0x240], R22 ;  /* 0x0002401601009387 */ /* 0x0001e20000100800 */
[----:B------:R-:W-:-:S03]  /*70810*/  @!P1 FMUL R12, R12, 16777216 ;  /* 0x4b8000000c0c9820 */ /* 0x000fc60000400000 */
[----:B------:R1:W-:Y:S04]  /*70820*/  @!P1 STL [R1+0x238], R23 ;  /* 0x0002381701009387 */ /* 0x0003e80000100800 */
[----:B------:R2:W-:Y:S01]  /*70830*/  @!P1 STL [R1+0x23c], R8 ;  /* 0x00023c0801009387 */ /* 0x0005e20000100800 */
[----:B0-----:R-:W-:-:S03]  /*70840*/  MOV R22, R17 ;  /* 0x0000001100167202 */ /* 0x001fc60000000f00 */
[----:B------:R-:W3:Y:S04]  /*70850*/  LDL R28, [R1+0x1f4] ;  /* 0x0001f400011c7983 */ /* 0x000ee80000100800 */
[----:B-1----:R-:W3:Y:S04]  /*70860*/  LDL R23, [R1+0x1f8] ;  /* 0x0001f80001177983 */ /* 0x002ee80000100800 */
[----:B--2---:R-:W2:Y:S04]  /*70870*/  LDL R8, [R1+0x1fc] ;  /* 0x0001fc0001087983 */ /* 0x004ea80000100800 */
[----:B------:R-:W2:Y:S04]  /*70880*/  LDL R17, [R1+0x200] ;  /* 0x0002000001117983 */ /* 0x000ea80000100800 */
[----:B------:R-:W-:Y:S01]  /*70890*/  @!P1 STL [R1+0x244], R12 ;  /* 0x0002440c01009387 */ /* 0x000fe20000100800 */
[----:B-----5:R-:W-:-:S02]  /*708a0*/  @!P1 FMUL R11, R11, 16777216 ;  /* 0x4b8000000b0b9820 */ /* 0x020fc40000400000 */
[----:B------:R-:W-:-:S03]  /*708b0*/  @!P1 FMUL R3, R3, 16777216 ;  /* 0x4b80000003039820 */ /* 0x000fc60000400000 */
[----:B------:R-:W-:Y:S01]  /*708c0*/  @!P1 STL [R1+0x248], R11 ;  /* 0x0002480b01009387 */ /* 0x000fe20000100800 */
[----:B------:R-:W-:-:S03]  /*708d0*/  @!P1 FMUL R2, R2, 16777216 ;  /* 0x4b80000002029820 */ /* 0x000fc60000400000 */
[----:B------:R-:W-:Y:S01]  /*708e0*/  @!P1 STL [R1+0x24c], R3 ;  /* 0x00024c0301009387 */ /* 0x000fe20000100800 */
[----:B------:R-:W-:-:S03]  /*708f0*/  @!P1 FMUL R9, R9, 16777216 ;  /* 0x4b80000009099820 */ /* 0x000fc60000400000 */
[----:B------:R-:W-:Y:S01]  /*70900*/  @!P1 STL [R1+0x250], R2 ;  /* 0x0002500201009387 */ /* 0x000fe20000100800 */
[----:B------:R-:W-:-:S03]  /*70910*/  @!P1 FMUL R24, R24, 16777216 ;  /* 0x4b80000018189820 */ /* 0x000fc60000400000 */
[----:B------:R-:W-:Y:S01]  /*70920*/  STL [R1+0x20f4], R15 ;  /* 0x0020f40f01007387 */ /* 0x000fe20000100800 */
[----:B------:R-:W-:-:S03]  /*70930*/  @!P0 FMUL R25, R25, 16777216 ;  /* 0x4b80000019198820 */ /* 0x000fc60000400000 */
[----:B------:R0:W-:Y:S04]  /*70940*/  @!P1 STL [R1+0x254], R9 ;  /* 0x0002540901009387 */ /* 0x0001e80000100800 */
[----:B------:R1:W-:Y:S01]  /*70950*/  @!P1 STL [R1+0x258], R24 ;  /* 0x0002581801009387 */ /* 0x0003e20000100800 */
[----:B------:R-:W-:-:S03]  /*70960*/  @!P0 FMUL R26, R26, 16777216 ;  /* 0x4b8000001a1a8820 */ /* 0x000fc60000400000 */
[----:B------:R-:W-:Y:S04]  /*70970*/  @!P0 STL [R1+0x1dc], R25 ;  /* 0x0001dc1901008387 */ /* 0x000fe80000100800 */
[----:B------:R-:W-:Y:S01]  /*70980*/  @!P0 STL [R1+0x1e0], R26 ;  /* 0x0001e01a01008387 */ /* 0x000fe20000100800 */
[----:B----4-:R-:W-:-:S05]  /*70990*/  @!P0 FMUL R27, R27, 16777216 ;  /* 0x4b8000001b1b8820 */ /* 0x010fca0000400000 */
[----:B------:R-:W-:Y:S04]  /*709a0*/  @!P0 STL [R1+0x1e4], R27 ;  /* 0x0001e41b01008387 */ /* 0x000fe80000100800 */
[----:B0-----:R-:W4:Y:S01]  /*709b0*/  LDL R9, [R1+0x204] ;  /* 0x0002040001097983 */ /* 0x001f220000100800 */
[----:B------:R-:W-:Y:S02]  /*709c0*/  @!P0 FMUL R29, R29, 16777216 ;  /* 0x4b8000001d1d8820 */ /* 0x000fe40000400000 */
[----:B------:R-:W-:-:S03]  /*709d0*/  @!P0 FMUL R20, R20, 16777216 ;  /* 0x4b80000014148820 */ /* 0x000fc60000400000 */
[----:B------:R-:W-:Y:S01]  /*709e0*/  @!P0 STL [R1+0x1e8], R29 ;  /* 0x0001e81d01008387 */ /* 0x000fe20000100800 */
[----:B------:R-:W-:-:S03]  /*709f0*/  @!P0 FMUL R19, R19, 16777216 ;  /* 0x4b80000013138820 */ /* 0x000fc60000400000 */
[----:B------:R0:W-:Y:S01]  /*70a00*/  @!P0 STL [R1+0x1ec], R20 ;  /* 0x0001ec1401008387 */ /* 0x0001e20000100800 */
[----:B-1----:R-:W-:-:S03]  /*70a10*/  MOV R24, R18 ;  /* 0x0000001200187202 */ /* 0x002fc60000000f00 */
[----:B------:R1:W-:Y:S04]  /*70a20*/  @!P0 STL [R1+0x1f0], R19 ;  /* 0x0001f01301008387 */ /* 0x0003e80000100800 */
[----:B------:R-:W5:Y:S01]  /*70a30*/  LDL R18, [R1+0x214] ;  /* 0x0002140001127983 */ /* 0x000f620000100800 */
[----:B0-----:R-:W-:-:S03]  /*70a40*/  IMAD.MOV.U32 R20, RZ, RZ, R16 ;  /* 0x000000ffff147224 */ /* 0x001fc600078e0010 */
[----:B------:R-:W5:Y:S04]  /*70a50*/  LDL R16, [R1+0x218] ;  /* 0x0002180001107983 */ /* 0x000f680000100800 */
[----:B-1----:R-:W5:Y:S01]  /*70a60*/  LDL R19, [R1+0x210] ;  /* 0x0002100001137983 */ /* 0x002f620000100800 */
[----:B------:R-:W-:Y:S02]  /*70a70*/  @!P0 FMUL R24, R24, 16777216 ;  /* 0x4b80000018188820 */ /* 0x000fe40000400000 */
[----:B------:R-:W-:Y:S02]  /*70a80*/  @!P0 FMUL R20, R20, 16777216 ;  /* 0x4b80000014148820 */ /* 0x000fe40000400000 */
[----:B---3--:R-:W-:Y:S02]  /*70a90*/  @!P0 FMUL R28, R28, 16777216 ;  /* 0x4b8000001c1c8820 */ /* 0x008fe40000400000 */
[----:B------:R-:W-:-:S03]  /*70aa0*/  @!P0 FMUL R23, R23, 16777216 ;  /* 0x4b80000017178820 */ /* 0x000fc60000400000 */
[----:B------:R-:W-:Y:S01]  /*70ab0*/  @!P0 STL [R1+0x1f4], R28 ;  /* 0x0001f41c01008387 */ /* 0x000fe20000100800 */
[----:B--2---:R-:W-:Y:S02]  /*70ac0*/  @!P0 FMUL R8, R8, 16777216 ;  /* 0x4b80000008088820 */ /* 0x004fe40000400000 */
[----:B------:R-:W-:-:S05]  /*70ad0*/  @!P0 FMUL R17, R17, 16777216 ;  /* 0x4b80000011118820 */ /* 0x000fca0000400000 */
[----:B------:R0:W-:Y:S04]  /*70ae0*/  @!P0 STL [R1+0x200], R17 ;  /* 0x0002001101008387 */ /* 0x0001e80000100800 */
[----:B------:R1:W-:Y:S04]  /*70af0*/  @!P0 STL [R1+0x1f8], R23 ;  /* 0x0001f81701008387 */ /* 0x0003e80000100800 */
[----:B0-----:R-:W2:Y:S04]  /*70b00*/  LDL R17, [R1+0x100] ;  /* 0x0001000001117983 */ /* 0x001ea80000100800 */
[----:B------:R0:W-:Y:S04]  /*70b10*/  @!P0 STL [R1+0x1fc], R8 ;  /* 0x0001fc0801008387 */ /* 0x0001e80000100800 */
[----:B------:R-:W3:Y:S04]  /*70b20*/  LDL R15, [R1+0xf0] ;  /* 0x0000f000010f7983 */ /* 0x000ee80000100800 */
        /* <DEDUP_REMOVED lines=11> */
[----:B-1----:R-:W3:Y:S01]  /*70be0*/  LDL R23, [R1+0x1d4] ;  /* 0x0001d40001177983 */ /* 0x002ee20000100800 */
[----:B----4-:R-:W-:-:S03]  /*70bf0*/  @!P0 FMUL R9, R9, 16777216 ;  /* 0x4b80000009098820 */ /* 0x010fc60000400000 */
[----:B0-----:R-:W4:Y:S04]  /*70c00*/  LDL R8, [R1+0x1d8] ;  /* 0x0001d80001087983 */ /* 0x001f280000100800 */
[----:B------:R0:W-:Y:S04]  /*70c10*/  @!P0 STL [R1+0x204], R9 ;  /* 0x0002040901008387 */ /* 0x0001e80000100800 */
[----:B0-----:R-:W3:Y:S04]  /*70c20*/  LDL.LU R9, [R1+0x216c] ;  /* 0x00216c0001097983 */ /* 0x001ee80000300800 */
[----:B------:R0:W-:Y:S01]  /*70c30*/  @!P0 STL [R1+0x208], R24 ;  /* 0x0002081801008387 */ /* 0x0001e20000100800 */
[----:B-----5:R-:W-:-:S02]  /*70c40*/  @!P0 FMUL R18, R18, 16777216 ;  /* 0x4b80000012128820 */ /* 0x020fc40000400000 */
[----:B------:R-:W-:Y:S01]  /*70c50*/  @!P0 FMUL R16, R16, 16777216 ;  /* 0x4b80000010108820 */ /* 0x000fe20000400000 */
[----:B0-----:R-:W5:Y:S01]  /*70c60*/  LDL.LU R24, [R1+0x2168] ;  /* 0x0021680001187983 */ /* 0x001f620000300800 */
[----:B------:R-:W-:-:S03]  /*70c70*/  @!P0 FMUL R19, R19, 16777216 ;  /* 0x4b80000013138820 */ /* 0x000fc60000400000 */
[----:B------:R0:W-:Y:S04]  /*70c80*/  @!P0 STL [R1+0x20c], R20 ;  /* 0x00020c1401008387 */ /* 0x0001e80000100800 */
[----:B0-----:R-:W3:Y:S04]  /*70c90*/  LDL.LU R20, [R1+0x2164] ;  /* 0x0021640001147983 */ /* 0x001ee80000300800 */
[----:B------:R0:W-:Y:S04]  /*70ca0*/  @!P0 STL [R1+0x210], R19 ;  /* 0x0002101301008387 */ /* 0x0001e80000100800 */
[----:B0-----:R-:W3:Y:S04]  /*70cb0*/  LDL.LU R19, [R1+0x2160] ;  /* 0x0021600001137983 */ /* 0x001ee80000300800 */
[----:B------:R0:W-:Y:S04]  /*70cc0*/  @!P0 STL [R1+0x214], R18 ;  /* 0x0002141201008387 */ /* 0x0001e80000100800 */
[----:B0-----:R-:W3:Y:S04]  /*70cd0*/  LDL.LU R18, [R1+0x215c] ;  /* 0x00215c0001127983 */ /* 0x001ee80000300800 */
[----:B------:R0:W-:Y:S04]  /*70ce0*/  @!P0 STL [R1+0x218], R16 ;  /* 0x0002181001008387 */ /* 0x0001e80000100800 */
[----:B0-----:R-:W3:Y:S01]  /*70cf0*/  LDL.LU R16, [R1+0x2158] ;  /* 0x0021580001107983 */ /* 0x001ee20000300800 */
[----:B------:R-:W-:-:S13]  /*70d00*/  LOP3.LUT P6, RZ, R0, 0x1, RZ, 0xc0, !PT ;  /* 0x0000000100ff7812 */ /* 0x000fda00078cc0ff */
[----:B--2---:R-:W-:Y:S02]  /*70d10*/  @!P6 FMUL R17, R17, 16777216 ;  /* 0x4b8000001111e820 */ /* 0x004fe40000400000 */
[----:B---3--:R-:W-:-:S05]  /*70d20*/  @!P0 FMUL R16, R16, 16777216 ;  /* 0x4b80000010108820 */ /* 0x008fca0000400000 */
[----:B------:R0:W-:Y:S04]  /*70d30*/  STL [R1+0x20f8], R16 ;  /* 0x0020f81001007387 */ /* 0x0001e80000100800 */
[----:B0-----:R-:W2:Y:S04]  /*70d40*/  LDL R16, [R1+0xfc] ;  /* 0x0000fc0001107983 */ /* 0x001ea80000100800 */
[----:B------:R0:W-:Y:S04]  /*70d50*/  @!P6 STL [R1+0x100], R17 ;  /* 0x000100110100e387 */ /* 0x0001e80000100800 */
[----:B0-----:R-:W3:Y:S01]  /*70d60*/  LDL.LU R17, [R1+0x2154] ;  /* 0x0021540001117983 */ /* 0x001ee20000300800 */
        /* <DEDUP_REMOVED lines=9> */
[----:B------:R-:W-:Y:S02]  /*70e00*/  @!P6 FMUL R27, R27, 16777216 ;  /* 0x4b8000001b1be820 */ /* 0x000fe40000400000 */
[----:B------:R-:W-:Y:S02]  /*70e10*/  @!P6 FMUL R29, R29, 16777216 ;  /* 0x4b8000001d1de820 */ /* 0x000fe40000400000 */
[----:B------:R-:W-:Y:S02]  /*70e20*/  @!P6 FMUL R28, R28, 16777216 ;  /* 0x4b8000001c1ce820 */ /* 0x000fe40000400000 */
[----:B------:R-:W-:-:S02]  /*70e30*/  @!P6 FMUL R23, R23, 16777216 ;  /* 0x4b8000001717e820 */ /* 0x000fc40000400000 */
[----:B----4-:R-:W-:Y:S02]  /*70e40*/  @!P6 FMUL R8, R8, 16777216 ;  /* 0x4b8000000808e820 */ /* 0x010fe40000400000 */
[----:B--2---:R-:W-:-:S05]  /*70e50*/  @!P6 FMUL R16, R16, 16777216 ;  /* 0x4b8000001010e820 */ /* 0x004fca0000400000 */
[----:B------:R0:W-:Y:S04]  /*70e60*/  @!P6 STL [R1+0xfc], R16 ;  /* 0x0000fc100100e387 */ /* 0x0001e80000100800 */
[----:B------:R1:W-:Y:S04]  /*70e70*/  @!P6 STL [R1+0xf0], R15 ;  /* 0x0000f00f0100e387 */ /* 0x0003e80000100800 */
[----:B------:R2:W-:Y:S04]  /*70e80*/  @!P6 STL [R1+0xec], R14 ;  /* 0x0000ec0e0100e387 */ /* 0x0005e80000100800 */
[----:B------:R4:W-:Y:S04]  /*70e90*/  @!P6 STL [R1+0x1ac], R13 ;  /* 0x0001ac0d0100e387 */ /* 0x0009e80000100800 */
[----:B------:R0:W-:Y:S04]  /*70ea0*/  @!P6 STL [R1+0x1b0], R12 ;  /* 0x0001b00c0100e387 */ /* 0x0001e80000100800 */
[----:B------:R-:W-:Y:S04]  /*70eb0*/  @!P6 STL [R1+0x1b4], R11 ;  /* 0x0001b40b0100e387 */ /* 0x000fe80000100800 */
[----:B------:R0:W-:Y:S04]  /*70ec0*/  @!P6 STL [R1+0x1b8], R3 ;  /* 0x0001b8030100e387 */ /* 0x0001e80000100800 */
[----:B------:R0:W-:Y:S04]  /*70ed0*/  @!P6 STL [R1+0x1bc], R2 ;  /* 0x0001bc020100e387 */ /* 0x0001e80000100800 */
[----:B------:R-:W-:Y:S04]  /*70ee0*/  @!P6 STL [R1+0x1c0], R25 ;  /* 0x0001c0190100e387 */ /* 0x000fe80000100800 */
[----:B------:R-:W-:Y:S04]  /*70ef0*/  @!P6 STL [R1+0x1c4], R26 ;  /* 0x0001c41a0100e387 */ /* 0x000fe80000100800 */
[----:B------:R1:W-:Y:S01]  /*70f00*/  @!P6 STL [R1+0x1c8], R27 ;  /* 0x0001c81b0100e387 */ /* 0x0003e20000100800 */
[----:B---3--:R-:W-:-:S03]  /*70f10*/  @!P6 FMUL R17, R17, 16777216 ;  /* 0x4b8000001111e820 */ /* 0x008fc60000400000 */
[----:B------:R3:W-:Y:S04]  /*70f20*/  @!P6 STL [R1+0x1cc], R29 ;  /* 0x0001cc1d0100e387 */ /* 0x0007e80000100800 */
[----:B0-----:R-:W5:Y:S04]  /*70f30*/  LDL R16, [R1+0xf4] ;  /* 0x0000f40001107983 */ /* 0x001f680000100800 */
[----:B------:R0:W-:Y:S04]  /*70f40*/  @!P6 STL [R1+0x1d0], R28 ;  /* 0x0001d01c0100e387 */ /* 0x0001e80000100800 */
[----:B-1----:R-:W5:Y:S04]  /*70f50*/  LDL R15, [R1+0xe8] ;  /* 0x0000e800010f7983 */ /* 0x002f680000100800 */
[----:B------:R1:W-:Y:S04]  /*70f60*/  @!P6 STL [R1+0x1d4], R23 ;  /* 0x0001d4170100e387 */ /* 0x0003e80000100800 */
[----:B--2---:R-:W2:Y:S04]  /*70f70*/  LDL R14, [R1+0xe4] ;  /* 0x0000e400010e7983 */ /* 0x004ea80000100800 */
[----:B------:R0:W-:Y:S04]  /*70f80*/  @!P6 STL [R1+0x1d8], R8 ;  /* 0x0001d8080100e387 */ /* 0x0001e80000100800 */
[----:B----4-:R-:W4:Y:S04]  /*70f90*/  LDL R13, [R1+0xe0] ;  /* 0x0000e000010d7983 */ /* 0x010f280000100800 */
[----:B------:R-:W4:Y:S04]  /*70fa0*/  LDL R12, [R1+0xdc] ;  /* 0x0000dc00010c7983 */ /* 0x000f280000100800 */
[----:B------:R-:W4:Y:S04]  /*70fb0*/  LDL R3, [R1+0xd8] ;  /* 0x0000d80001037983 */ /* 0x000f280000100800 */
[----:B------:R-:W4:Y:S04]  /*70fc0*/  LDL R2, [R1+0xd4] ;  /* 0x0000d40001027983 */ /* 0x000f280000100800 */
[----:B------:R-:W4:Y:S04]  /*70fd0*/  LDL R27, [R1+0xd0] ;  /* 0x0000d000011b7983 */ /* 0x000f280000100800 */
[----:B---3--:R-:W3:Y:S04]  /*70fe0*/  LDL R29, [R1+0xcc] ;  /* 0x0000cc00011d7983 */ /* 0x008ee80000100800 */
[----:B0-----:R-:W3:Y:S04]  /*70ff0*/  LDL R28, [R1+0xc8] ;  /* 0x0000c800011c7983 */ /* 0x001ee80000100800 */
[----:B------:R-:W3:Y:S04]  /*71000*/  LDL R11, [R1+0xc4] ;  /* 0x0000c400010b7983 */ /* 0x000ee80000100800 */
[----:B------:R-:W3:Y:S04]  /*71010*/  LDL R25, [R1+0xc0] ;  /* 0x0000c00001197983 */ /* 0x000ee80000100800 */
[----:B------:R-:W3:Y:S04]  /*71020*/  LDL R26, [R1+0xbc] ;  /* 0x0000bc00011a7983 */ /* 0x000ee80000100800 */
[----:B-1----:R-:W3:Y:S04]  /*71030*/  LDL R23, [R1+0xb8] ;  /* 0x0000b80001177983 */ /* 0x002ee80000100800 */
[----:B------:R-:W3:Y:S04]  /*71040*/  LDL R8, [R1+0xb4] ;  /* 0x0000b40001087983 */ /* 0x000ee80000100800 */
[----:B------:R0:W-:Y:S04]  /*71050*/  STL [R1+0x2114], R17 ;  /* 0x0021141101007387 */ /* 0x0001e80000100800 */
[----:B0-----:R-:W3:Y:S01]  /*71060*/  LDL R17, [R1+0xf8] ;  /* 0x0000f80001117983 */ /* 0x001ee20000100800 */
[----:B------:R-:W-:-:S13]  /*71070*/  LOP3.LUT P0, RZ, R0, 0x10000000, RZ, 0xc0, !PT ;  /* 0x1000000000ff7812 */ /* 0x000fda000780c0ff */
[----:B-----5:R-:W-:Y:S02]  /*71080*/  @!P0 FMUL R16, R16, 16777216 ;  /* 0x4b80000010108820 */ /* 0x020fe40000400000 */
[----:B------:R-:W-:Y:S02]  /*71090*/  @!P0 FMUL R15, R15, 16777216 ;  /* 0x4b8000000f0f8820 */ /* 0x000fe40000400000 */
[----:B--2---:R-:W-:Y:S02]  /*710a0*/  @!P0 FMUL R14, R14, 16777216 ;  /* 0x4b8000000e0e8820 */ /* 0x004fe40000400000 */
[----:B----4-:R-:W-:Y:S02]  /*710b0*/  @!P0 FMUL R13, R13, 16777216 ;  /* 0x4b8000000d0d8820 */ /* 0x010fe40000400000 */
[----:B------:R-:W-:Y:S02]  /*710c0*/  @!P0 FMUL R12, R12, 16777216 ;  /* 0x4b8000000c0c8820 */ /* 0x000fe40000400000 */
[----:B------:R-:W-:-:S02]  /*710d0*/  @!P0 FMUL R3, R3, 16777216 ;  /* 0x4b80000003038820 */ /* 0x000fc40000400000 */
[----:B------:R-:W-:Y:S02]  /*710e0*/  @!P0 FMUL R2, R2, 16777216 ;  /* 0x4b80000002028820 */ /* 0x000fe40000400000 */
[----:B------:R-:W-:Y:S02]  /*710f0*/  @!P0 FMUL R27, R27, 16777216 ;  /* 0x4b8000001b1b8820 */ /* 0x000fe40000400000 */
[----:B---3--:R-:W-:-:S05]  /*71100*/  @!P0 FMUL R17, R17, 16777216 ;  /* 0x4b80000011118820 */ /* 0x008fca0000400000 */
[----:B------:R-:W-:Y:S04]  /*71110*/  @!P0 STL [R1+0xf8], R17 ;  /* 0x0000f81101008387 */ /* 0x000fe80000100800 */
[----:B------:R-:W-:Y:S04]  /*71120*/  @!P0 STL [R1+0xf4], R16 ;  /* 0x0000f41001008387 */ /* 0x000fe80000100800 */
[----:B------:R-:W-:Y:S04]  /*71130*/  @!P0 STL [R1+0xe8], R15 ;  /* 0x0000e80f01008387 */ /* 0x000fe80000100800 */
[----:B------:R-:W-:Y:S04]  /*71140*/  @!P0 STL [R1+0xe4], R14 ;  /* 0x0000e40e01008387 */ /* 0x000fe80000100800 */
[----:B------:R-:W-:Y:S04]  /*71150*/  @!P0 STL [R1+0xe0], R13 ;  /* 0x0000e00d01008387 */ /* 0x000fe80000100800 */
[----:B------:R-:W-:Y:S04]  /*71160*/  @!P0 STL [R1+0xdc], R12 ;  /* 0x0000dc0c01008387 */ /* 0x000fe80000100800 */
[----:B------:R-:W-:Y:S04]  /*71170*/  @!P0 STL [R1+0xd8], R3 ;  /* 0x0000d80301008387 */ /* 0x000fe80000100800 */
[----:B------:R0:W-:Y:S04]  /*71180*/  @!P0 STL [R1+0xd0], R27 ;  /* 0x0000d01b01008387 */ /* 0x0001e80000100800 */
[----:B------:R1:W-:Y:S04]  /*71190*/  @!P0 STL [R1+0xd4], R2 ;  /* 0x0000d40201008387 */ /* 0x0003e80000100800 */
[----:B0-----:R-:W2:Y:S01]  /*711a0*/  LDL R27, [R1+0xb0] ;  /* 0x0000b000011b7983 */ /* 0x001ea20000100800 */
[----:B------:R-:W-:-:S02]  /*711b0*/  @!P0 FMUL R29, R29, 16777216 ;  /* 0x4b8000001d1d8820 */ /* 0x000fc40000400000 */
[----:B------:R-:W-:-:S03]  /*711c0*/  @!P0 FMUL R28, R28, 16777216 ;  /* 0x4b8000001c1c8820 */ /* 0x000fc60000400000 */
[----:B------:R0:W-:Y:S01]  /*711d0*/  @!P0 STL [R1+0xcc], R29 ;  /* 0x0000cc1d01008387 */ /* 0x0001e20000100800 */
[----:B------:R-:W-:-:S03]  /*711e0*/  @!P0 FMUL R11, R11, 16777216 ;  /* 0x4b8000000b0b8820 */ /* 0x000fc60000400000 */
[----:B------:R3:W-:Y:S01]  /*711f0*/  @!P0 STL [R1+0xc8], R28 ;  /* 0x0000c81c01008387 */ /* 0x0007e20000100800 */
[----:B------:R-:W-:Y:S01]  /*71200*/  @!P0 FMUL R25, R25, 16777216 ;  /* 0x4b80000019198820 */ /* 0x000fe20000400000 */
[----:B------:R-:W-:Y:S02]  /*71210*/  LOP3.LUT P1, RZ, R0, 0x20000000, RZ, 0xc0, !PT ;  /* 0x2000000000ff7812 */ /* 0x000fe4000782c0ff */
[----:B------:R-:W4:Y:S01]  /*71220*/  LDL R17, [R1+0xac] ;  /* 0x0000ac0001117983 */ /* 0x000f220000100800 */
[----:B------:R-:W-:-:S03]  /*71230*/  @!P0 FMUL R26, R26, 16777216 ;  /* 0x4b8000001a1a8820 */ /* 0x000fc60000400000 */
[----:B------:R-:W5:Y:S01]  /*71240*/  LDL R16, [R1+0xa0] ;  /* 0x0000a00001107983 */ /* 0x000f620000100800 */
[----:B------:R-:W-:-:S03]  /*71250*/  @!P0 FMUL R23, R23, 16777216 ;  /* 0x4b80000017178820 */ /* 0x000fc60000400000 */
[----:B------:R-:W5:Y:S04]  /*71260*/  LDL R13, [R1+0x9c] ;  /* 0x00009c00010d7983 */ /* 0x000f680000100800 */
[----:B------:R-:W5:Y:S04]  /*71270*/  LDL R3, [R1+0x90] ;  /* 0x0000900001037983 */ /* 0x000f680000100800 */
[----:B-1----:R-:W5:Y:S04]  /*71280*/  LDL R2, [R1+0x8c] ;  /* 0x00008c0001027983 */ /* 0x002f680000100800 */
[----:B0-----:R-:W5:Y:S04]  /*71290*/  LDL R29, [R1+0x80] ;  /* 0x00008000011d7983 */ /* 0x001f680000100800 */
[----:B---3--:R-:W3:Y:S04]  /*712a0*/  LDL R28, [R1+0x7c] ;  /* 0x00007c00011c7983 */ /* 0x008ee80000100800 */
[----:B------:R-:W-:Y:S01]  /*712b0*/  @!P0 STL [R1+0xc4], R11 ;  /* 0x0000c40b01008387 */ /* 0x000fe20000100800 */
[----:B------:R-:W-:-:S03]  /*712c0*/  @!P0 FMUL R8, R8, 16777216 ;  /* 0x4b80000008088820 */ /* 0x000fc60000400000 */
[----:B------:R-:W-:Y:S04]  /*712d0*/  @!P0 STL [R1+0xc0], R25 ;  /* 0x0000c01901008387 */ /* 0x000fe80000100800 */
[----:B------:R-:W3:Y:S04]  /*712e0*/  LDL R15, [R1+0x70] ;  /* 0x00007000010f7983 */ /* 0x000ee80000100800 */
[----:B------:R-:W-:Y:S04]  /*712f0*/  @!P0 STL [R1+0xbc], R26 ;  /* 0x0000bc1a01008387 */ /* 0x000fe80000100800 */
[----:B------:R-:W3:Y:S04]  /*71300*/  LDL R14, [R1+0x6c] ;  /* 0x00006c00010e7983 */ /* 0x000ee80000100800 */
[----:B------:R0:W-:Y:S01]  /*71310*/  @!P0 STL [R1+0xb8], R23 ;  /* 0x0000b81701008387 */ /* 0x0001e20000100800 */
[----:B------:R-:W-:-:S03]  /*71320*/  @!P0 FMUL R18, R18, 16777216 ;  /* 0x4b80000012128820 */ /* 0x000fc60000400000 */
[----:B0-----:R-:W3:Y:S04]  /*71330*/  LDL R23, [R1+0x60] ;  /* 0x0000600001177983 */ /* 0x001ee80000100800 */
[----:B------:R0:W-:Y:S04]  /*71340*/  @!P0 STL [R1+0xb4], R8 ;  /* 0x0000b40801008387 */ /* 0x0001e80000100800 */
[----:B------:R-:W3:Y:S04]  /*71350*/  LDL R12, [R1+0x50] ;  /* 0x00005000010c7983 */ /* 0x000ee80000100800 */
[----:B------:R-:W3:Y:S04]  /*71360*/  LDL R11, [R1+0x4c] ;  /* 0x00004c00010b7983 */ /* 0x000ee80000100800 */
[----:B0-----:R-:W3:Y:S04]  /*71370*/  LDL R8, [R1+0x5c] ;  /* 0x00005c0001087983 */ /* 0x001ee80000100800 */
[----:B------:R-:W3:Y:S04]  /*71380*/  LDL R25, [R1+0x40] ;  /* 0x0000400001197983 */ /* 0x000ee80000100800 */
[----:B------:R-:W3:Y:S04]  /*71390*/  LDL R26, [R1+0x3c] ;  /* 0x00003c00011a7983 */ /* 0x000ee80000100800 */
[----:B------:R-:W-:Y:S01]  /*713a0*/  STL [R1+0x2118], R18 ;  /* 0x0021181201007387 */ /* 0x000fe20000100800 */
[----:B--2---:R-:W-:-:S05]  /*713b0*/  @!P1 FMUL R27, R27, 16777216 ;  /* 0x4b8000001b1b9820 */ /* 0x004fca0000400000 */
[----:B------:R0:W-:Y:S04]  /*713c0*/  @!P1 STL [R1+0xb0], R27 ;  /* 0x0000b01b01009387 */ /* 0x0001e80000100800 */
[----:B0-----:R-:W2:Y:S01]  /*713d0*/  LDL R27, [R1+0xa8] ;  /* 0x0000a800011b7983 */ /* 0x001ea20000100800 */
[----:B----4-:R-:W-:Y:S02]  /*713e0*/  @!P1 FMUL R17, R17, 16777216 ;  /* 0x4b80000011119820 */ /* 0x010fe40000400000 */
[----:B-----5:R-:W-:Y:S02]  /*713f0*/  @!P1 FMUL R16, R16, 16777216 ;  /* 0x4b80000010109820 */ /* 0x020fe40000400000 */
[----:B------:R-:W-:Y:S01]  /*71400*/  @!P1 FMUL R13, R13, 16777216 ;  /* 0x4b8000000d0d9820 */ /* 0x000fe20000400000 */
[----:B------:R-:W-:Y:S01]  /*71410*/  @!P1 STL [R1+0xac], R17 ;  /* 0x0000ac1101009387 */ /* 0x000fe20000100800 */
[----:B------:R-:W-:-:S03]  /*71420*/  @!P1 FMUL R3, R3, 16777216 ;  /* 0x4b80000003039820 */ /* 0x000fc60000400000 */
[----:B------:R-:W-:Y:S01]  /*71430*/  @!P1 STL [R1+0xa0], R16 ;  /* 0x0000a01001009387 */ /* 0x000fe20000100800 */
[----:B------:R-:W-:-:S03]  /*71440*/  @!P1 FMUL R2, R2, 16777216 ;  /* 0x4b80000002029820 */ /* 0x000fc60000400000 */
[----:B------:R0:W-:Y:S01]  /*71450*/  @!P1 STL [R1+0x9c], R13 ;  /* 0x00009c0d01009387 */ /* 0x0001e20000100800 */
[----:B------:R-:W-:-:S03]  /*71460*/  @!P1 FMUL R29, R29, 16777216 ;  /* 0x4b8000001d1d9820 */ /* 0x000fc60000400000 */
[----:B------:R1:W-:Y:S01]  /*71470*/  @!P1 STL [R1+0x90], R3 ;  /* 0x0000900301009387 */ /* 0x0003e20000100800 */
[----:B---3--:R-:W-:-:S03]  /*71480*/  @!P1 FMUL R28, R28, 16777216 ;  /* 0x4b8000001c1c9820 */ /* 0x008fc60000400000 */
[----:B0-----:R-:W3:Y:S04]  /*71490*/  LDL R13, [R1+0xa4] ;  /* 0x0000a400010d7983 */ /* 0x001ee80000100800 */
[----:B------:R0:W-:Y:S04]  /*714a0*/  @!P1 STL [R1+0x8c], R2 ;  /* 0x00008c0201009387 */ /* 0x0001e80000100800 */
[----:B-1----:R-:W4:Y:S01]  /*714b0*/  LDL R3, [R1+0x98] ;  /* 0x0000980001037983 */ /* 0x002f220000100800 */
[----:B------:R-:W-:-:S03]  /*714c0*/  @!P1 FMUL R15, R15, 16777216 ;  /* 0x4b8000000f0f9820 */ /* 0x000fc60000400000 */
[----:B------:R1:W-:Y:S04]  /*714d0*/  @!P1 STL [R1+0x80], R29 ;  /* 0x0000801d01009387 */ /* 0x0003e80000100800 */
[----:B0-----:R-:W5:Y:S01]  /*714e0*/  LDL R2, [R1+0x94] ;  /* 0x0000940001027983 */ /* 0x001f620000100800 */
[----:B------:R-:W-:-:S03]  /*714f0*/  @!P1 FMUL R14, R14, 16777216 ;  /* 0x4b8000000e0e9820 */ /* 0x000fc60000400000 */
[----:B------:R0:W-:Y:S04]  /*71500*/  @!P1 STL [R1+0x7c], R28 ;  /* 0x00007c1c01009387 */ /* 0x0001e80000100800 */
[----:B-1----:R-:W5:Y:S04]  /*71510*/  LDL R29, [R1+0x88] ;  /* 0x00008800011d7983 */ /* 0x002f680000100800 */
[----:B0-----:R-:W5:Y:S01]  /*71520*/  LDL R28, [R1+0x84] ;  /* 0x00008400011c7983 */ /* 0x001f620000100800 */
[----:B------:R-:W-:-:S05]  /*71530*/  @!P1 FMUL R23, R23, 16777216 ;  /* 0x4b80000017179820 */ /* 0x000fca0000400000 */
[----:B------:R0:W-:Y:S01]  /*71540*/  @!P1 STL [R1+0x60], R23 ;  /* 0x0000601701009387 */ /* 0x0001e20000100800 */
[----:B------:R-:W-:-:S03]  /*71550*/  @!P1 FMUL R12, R12, 16777216 ;  /* 0x4b8000000c0c9820 */ /* 0x000fc60000400000 */
[----:B------:R-:W-:Y:S01]  /*71560*/  @!P1 STL [R1+0x70], R15 ;  /* 0x0000700f01009387 */ /* 0x000fe20000100800 */
[----:B------:R-:W-:-:S03]  /*71570*/  @!P1 FMUL R11, R11, 16777216 ;  /* 0x4b8000000b0b9820 */ /* 0x000fc60000400000 */
[----:B0-----:R-:W5:Y:S01]  /*71580*/  LDL R23, [R1+0x78] ;  /* 0x0000780001177983 */ /* 0x001f620000100800 */
[----:B------:R-:W-:-:S03]  /*71590*/  @!P1 FMUL R8, R8, 16777216 ;  /* 0x4b80000008089820 */ /* 0x000fc60000400000 */
[----:B------:R-:W-:Y:S01]  /*715a0*/  @!P1 STL [R1+0x6c], R14 ;  /* 0x00006c0e01009387 */ /* 0x000fe20000100800 */
[----:B------:R-:W-:-:S03]  /*715b0*/  @!P1 FMUL R25, R25, 16777216 ;  /* 0x4b80000019199820 */ /* 0x000fc60000400000 */
[----:B------:R0:W-:Y:S01]  /*715c0*/  @!P1 STL [R1+0x5c], R8 ;  /* 0x00005c0801009387 */ /* 0x0001e20000100800 */
[----:B------:R-:W-:-:S03]  /*715d0*/  @!P1 FMUL R26, R26, 16777216 ;  /* 0x4b8000001a1a9820 */ /* 0x000fc60000400000 */
[----:B0-----:R-:W5:Y:S04]  /*715e0*/  LDL R8, [R1+0x74] ;  /* 0x0000740001087983 */ /* 0x001f680000100800 */
[----:B------:R-:W-:Y:S04]  /*715f0*/  @!P1 STL [R1+0x50], R12 ;  /* 0x0000500c01009387 */ /* 0x000fe80000100800 */
[----:B------:R-:W-:Y:S04]  /*71600*/  @!P1 STL [R1+0x4c], R11 ;  /* 0x00004c0b01009387 */ /* 0x000fe80000100800 */
[----:B------:R0:W-:Y:S04]  /*71610*/  @!P1 STL [R1+0x3c], R26 ;  /* 0x00003c1a01009387 */ /* 0x0001e80000100800 */
[----:B------:R1:W-:Y:S01]  /*71620*/  @!P1 STL [R1+0x40], R25 ;  /* 0x0000401901009387 */ /* 0x0003e20000100800 */
[----:B0-----:R-:W-:-:S02]  /*71630*/  MOV R26, R21 ;  /* 0x00000015001a7202 */ /* 0x001fc40000000f00 */
[----:B-1----:R-:W-:Y:S02]  /*71640*/  MOV R25, R5 ;  /* 0x0000000500197202 */ /* 0x002fe40000000f00 */
[----:B------:R-:W-:Y:S01]  /*71650*/  MOV R5, R4 ;  /* 0x0000000400057202 */ /* 0x000fe20000000f00 */
[----:B------:R-:W-:Y:S01]  /*71660*/  IMAD.MOV.U32 R4, RZ, RZ, R22 ;  /* 0x000000ffff047224 */ /* 0x000fe200078e0016 */
[----:B------:R-:W-:Y:S01]  /*71670*/  MOV R22, R20 ;  /* 0x0000001400167202 */ /* 0x000fe20000000f00 */
[----:B--2---:R-:W-:-:S05]  /*71680*/  @!P2 FMUL R27, R27, 16777216 ;  /* 0x4b8000001b1ba820 */ /* 0x004fca0000400000 */
[----:B------:R0:W-:Y:S04]  /*71690*/  @!P2 STL [R1+0xa8], R27 ;  /* 0x0000a81b0100a387 */ /* 0x0001e80000100800 */
[----:B------:R-:W2:Y:S04]  /*716a0*/  LDL R21, [R1+0x54] ;  /* 0x0000540001157983 */ /* 0x000ea80000100800 */
[----:B------:R-:W2:Y:S04]  /*716b0*/  LDL R20, [R1+0x48] ;  /* 0x0000480001147983 */ /* 0x000ea80000100800 */
[----:B0-----:R-:W2:Y:S04]  /*716c0*/  LDL R27, [R1+0x58] ;  /* 0x00005800011b7983 */ /* 0x001ea80000100800 */
[----:B------:R-:W2:Y:S04]  /*716d0*/  LDL R18, [R1+0x44] ;  /* 0x0000440001127983 */ /* 0x000ea80000100800 */
[----:B------:R-:W2:Y:S01]  /*716e0*/  LDL R12, [R1+0x38] ;  /* 0x00003800010c7983 */ /* 0x000ea20000100800 */
[----:B---3--:R-:W-:-:S03]  /*716f0*/  @!P2 FMUL R13, R13, 16777216 ;  /* 0x4b8000000d0da820 */ /* 0x008fc60000400000 */
[----:B------:R-:W3:Y:S01]  /*71700*/  LDL R11, [R1+0x34] ;  /* 0x00003400010b7983 */ /* 0x000ee20000100800 */
[----:B----4-:R-:W-:-:S03]  /*71710*/  @!P2 FMUL R3, R3, 16777216 ;  /* 0x4b8000000303a820 */ /* 0x010fc60000400000 */
[----:B------:R-:W-:Y:S04]  /*71720*/  @!P2 STL [R1+0xa4], R13 ;  /* 0x0000a40d0100a387 */ /* 0x000fe80000100800 */
[----:B------:R0:W-:Y:S01]  /*71730*/  @!P2 STL [R1+0x98], R3 ;  /* 0x000098030100a387 */ /* 0x0001e20000100800 */
[----:B-----5:R-:W-:-:S03]  /*71740*/  @!P2 FMUL R2, R2, 16777216 ;  /* 0x4b8000000202a820 */ /* 0x020fc60000400000 */
[----:B------:R-:W4:Y:S04]  /*71750*/  LDL R17, [R1+0x140] ;  /* 0x0001400001117983 */ /* 0x000f280000100800 */
[----:B------:R1:W-:Y:S01]  /*71760*/  @!P2 STL [R1+0x94], R2 ;  /* 0x000094020100a387 */ /* 0x0003e20000100800 */
[----:B------:R-:W-:-:S03]  /*71770*/  @!P2 FMUL R29, R29, 16777216 ;  /* 0x4b8000001d1da820 */ /* 0x000fc60000400000 */
[----:B------:R-:W5:Y:S01]  /*71780*/  LDL R16, [R1+0x13c] ;  /* 0x00013c0001107983 */ /* 0x000f620000100800 */
[----:B------:R-:W-:-:S03]  /*71790*/  @!P2 FMUL R28, R28, 16777216 ;  /* 0x4b8000001c1ca820 */ /* 0x000fc60000400000 */
[----:B------:R1:W-:Y:S01]  /*717a0*/  @!P2 STL [R1+0x88], R29 ;  /* 0x0000881d0100a387 */ /* 0x0003e20000100800 */
[----:B------:R-:W-:-:S03]  /*717b0*/  @!P2 FMUL R25, R25, 16777216 ;  /* 0x4b8000001919a820 */ /* 0x000fc60000400000 */
[----:B0-----:R-:W3:Y:S01]  /*717c0*/  LDL R3, [R1+0x138] ;  /* 0x0001380001037983 */ /* 0x001ee20000100800 */
[----:B------:R-:W-:-:S03]  /*717d0*/  @!P2 FMUL R26, R26, 16777216 ;  /* 0x4b8000001a1aa820 */ /* 0x000fc60000400000 */
[----:B------:R0:W-:Y:S04]  /*717e0*/  @!P2 STL [R1+0x84], R28 ;  /* 0x0000841c0100a387 */ /* 0x0001e80000100800 */
[----:B-1----:R-:W4:Y:S01]  /*717f0*/  LDL R2, [R1+0x134] ;  /* 0x0001340001027983 */ /* 0x002f220000100800 */
[----:B------:R-:W-:-:S03]  /*71800*/  @!P2 FMUL R23, R23, 16777216 ;  /* 0x4b8000001717a820 */ /* 0x000fc60000400000 */
[----:B------:R-:W5:Y:S04]  /*71810*/  LDL R15, [R1+0x130] ;  /* 0x00013000010f7983 */ /* 0x000f680000100800 */
[----:B------:R1:W-:Y:S04]  /*71820*/  @!P2 STL [R1+0x78], R23 ;  /* 0x000078170100a387 */ /* 0x0003e80000100800 */
[----:B------:R-:W5:Y:S04]  /*71830*/  LDL R14, [R1+0x12c] ;  /* 0x00012c00010e7983 */ /* 0x000f680000100800 */
[----:B------:R-:W5:Y:S01]  /*71840*/  LDL R13, [R1+0x124] ;  /* 0x00012400010d7983 */ /* 0x000f620000100800 */
[----:B------:R-:W-:-:S05]  /*71850*/  @!P2 FMUL R8, R8, 16777216 ;  /* 0x4b8000000808a820 */ /* 0x000fca0000400000 */
[----:B------:R1:W-:Y:S04]  /*71860*/  @!P2 STL [R1+0x74], R8 ;  /* 0x000074080100a387 */ /* 0x0003e80000100800 */
[----:B------:R-:W5:Y:S04]  /*71870*/  LDL R29, [R1+0x120] ;  /* 0x00012000011d7983 */ /* 0x000f680000100800 */
[----:B0-----:R-:W5:Y:S04]  /*71880*/  LDL R28, [R1+0x114] ;  /* 0x00011400011c7983 */ /* 0x001f680000100800 */
[----:B-1----:R-:W5:Y:S04]  /*71890*/  LDL R23, [R1+0x110] ;  /* 0x0001100001177983 */ /* 0x002f680000100800 */
[----:B------:R-:W5:Y:S04]  /*718a0*/  LDL R8, [R1+0x104] ;  /* 0x0001040001087983 */ /* 0x000f680000100800 */
[----:B------:R0:W-:Y:S04]  /*718b0*/  @!P2 STL [R1+0x68], R25 ;  /* 0x000068190100a387 */ /* 0x0001e80000100800 */
[----:B0-----:R-:W5:Y:S04]  /*718c0*/  LDL.LU R25, [R1+0x2150] ;  /* 0x0021500001197983 */ /* 0x001f680000300800 */
[----:B------:R0:W-:Y:S04]  /*718d0*/  @!P2 STL [R1+0x64], R26 ;  /* 0x0000641a0100a387 */ /* 0x0001e80000100800 */
[----:B0-----:R-:W5:Y:S01]  /*718e0*/  LDL.LU R26, [R1+0x214c] ;  /* 0x00214c00011a7983 */ /* 0x001f620000300800 */
[----:B--2---:R-:W-:-:S02]  /*718f0*/  @!P2 FMUL R21, R21, 16777216 ;  /* 0x4b8000001515a820 */ /* 0x004fc40000400000 */
[----:B------:R-:W-:Y:S02]  /*71900*/  @!P2 FMUL R20, R20, 16777216 ;  /* 0x4b8000001414a820 */ /* 0x000fe40000400000 */
[----:B------:R-:W-:-:S05]  /*71910*/  @!P2 FMUL R27, R27, 16777216 ;  /* 0x4b8000001b1ba820 */ /* 0x000fca0000400000 */
[----:B------:R0:W-:Y:S04]  /*71920*/  @!P2 STL [R1+0x58], R27 ;  /* 0x0000581b0100a387 */ /* 0x0001e80000100800 */
[----:B0-----:R-:W2:Y:S04]  /*71930*/  LDL.LU R27, [R1+0x2148] ;  /* 0x00214800011b7983 */ /* 0x001ea80000300800 */
[----:B------:R0:W-:Y:S04]  /*71940*/  @!P2 STL [R1+0x54], R21 ;  /* 0x000054150100a387 */ /* 0x0001e80000100800 */
[----:B0-----:R-:W2:Y:S04]  /*71950*/  LDL.LU R21, [R1+0x2144] ;  /* 0x0021440001157983 */ /* 0x001ea80000300800 */
[----:B------:R0:W-:Y:S04]  /*71960*/  @!P2 STL [R1+0x48], R20 ;  /* 0x000048140100a387 */ /* 0x0001e80000100800 */
[----:B0-----:R-:W2:Y:S01]  /*71970*/  LDL.LU R20, [R1+0x2140] ;  /* 0x0021400001147983 */ /* 0x001ea20000300800 */
[----:B------:R-:W-:-:S02]  /*71980*/  @!P2 FMUL R12, R12, 16777216 ;  /* 0x4b8000000c0ca820 */ /* 0x000fc40000400000 */
[----:B------:R-:W-:Y:S02]  /*71990*/  @!P2 FMUL R18, R18, 16777216 ;  /* 0x4b8000001212a820 */ /* 0x000fe40000400000 */
[----:B---3--:R-:W-:Y:S01]  /*719a0*/  @!P2 FMUL R11, R11, 16777216 ;  /* 0x4b8000000b0ba820 */ /* 0x008fe20000400000 */
[----:B------:R0:W-:Y:S01]  /*719b0*/  @!P2 STL [R1+0x38], R12 ;  /* 0x0000380c0100a387 */ /* 0x0001e20000100800 */
[----:B------:R-:W-:Y:S02]  /*719c0*/  @!P3 FMUL R3, R3, 16777216 ;  /* 0x4b8000000303b820 */ /* 0x000fe40000400000 */
[----:B----4-:R-:W-:Y:S01]  /*719d0*/  @!P3 FMUL R17, R17, 16777216 ;  /* 0x4b8000001111b820 */ /* 0x010fe20000400000 */
[----:B------:R-:W-:Y:S01]  /*719e0*/  @!P2 STL [R1+0x44], R18 ;  /* 0x000044120100a387 */ /* 0x000fe20000100800 */
[----:B-----5:R-:W-:Y:S02]  /*719f0*/  @!P3 FMUL R16, R16, 16777216 ;  /* 0x4b8000001010b820 */ /* 0x020fe40000400000 */
[----:B------:R-:W-:Y:S01]  /*71a00*/  @!P3 FMUL R2, R2, 16777216 ;  /* 0x4b8000000202b820 */ /* 0x000fe20000400000 */
[----:B0-----:R-:W3:Y:S04]  /*71a10*/  LDL R12, [R1+0x30] ;  /* 0x00003000010c7983 */ /* 0x001ee80000100800 */
[----:B------:R0:W-:Y:S01]  /*71a20*/  @!P2 STL [R1+0x34], R11 ;  /* 0x0000340b0100a387 */ /* 0x0001e20000100800 */
[----:B------:R-:W-:-:S02]  /*71a30*/  @!P3 FMUL R15, R15, 16777216 ;  /* 0x4b8000000f0fb820 */ /* 0x000fc40000400000 */
[----:B------:R-:W-:Y:S01]  /*71a40*/  @!P3 FMUL R14, R14, 16777216 ;  /* 0x4b8000000e0eb820 */ /* 0x000fe20000400000 */
[----:B0-----:R-:W4:Y:S01]  /*71a50*/  LDL R11, [R1+0x24] ;  /* 0x00002400010b7983 */ /* 0x001f220000100800 */
[----:B------:R-:W-:Y:S02]  /*71a60*/  @!P3 FMUL R13, R13, 16777216 ;  /* 0x4b8000000d0db820 */ /* 0x000fe40000400000 */
[----:B------:R-:W-:Y:S02]  /*71a70*/  @!P3 FMUL R29, R29, 16777216 ;  /* 0x4b8000001d1db820 */ /* 0x000fe40000400000 */
[----:B------:R-:W-:Y:S02]  /*71a80*/  @!P3 FMUL R28, R28, 16777216 ;  /* 0x4b8000001c1cb820 */ /* 0x000fe40000400000 */
[----:B------:R-:W-:Y:S02]  /*71a90*/  @!P3 FMUL R23, R23, 16777216 ;  /* 0x4b8000001717b820 */ /* 0x000fe40000400000 */
[----:B------:R-:W-:-:S02]  /*71aa0*/  @!P3 FMUL R8, R8, 16777216 ;  /* 0x4b8000000808b820 */ /* 0x000fc40000400000 */
[----:B--2---:R-:W-:-:S05]  /*71ab0*/  @!P2 FMUL R20, R20, 16777216 ;  /* 0x4b8000001414a820 */ /* 0x004fca0000400000 */
[----:B------:R-:W-:Y:S04]  /*71ac0*/  STL [R1+0x20ec], R20 ;  /* 0x0020ec1401007387 */ /* 0x000fe80000100800 */
[----:B------:R0:W-:Y:S04]  /*71ad0*/  @!P3 STL [R1+0x138], R3 ;  /* 0x000138030100b387 */ /* 0x0001e80000100800 */
[----:B------:R-:W-:Y:S04]  /*71ae0*/  @!P3 STL [R1+0x140], R17 ;  /* 0x000140110100b387 */ /* 0x000fe80000100800 */
[----:B0-----:R-:W2:Y:S04]  /*71af0*/  LDL R3, [R1+0x14] ;  /* 0x0000140001037983 */ /* 0x001ea80000100800 */
[----:B------:R-:W-:Y:S04]  /*71b00*/  @!P3 STL [R1+0x13c], R16 ;  /* 0x00013c100100b387 */ /* 0x000fe80000100800 */
[----:B------:R0:W-:Y:S04]  /*71b10*/  @!P3 STL [R1+0x134], R2 ;  /* 0x000134020100b387 */ /* 0x0001e80000100800 */
[----:B0-----:R-:W5:Y:S04]  /*71b20*/  LDL R2, [R1+0x10] ;  /* 0x0000100001027983 */ /* 0x001f680000100800 */
[----:B------:R-:W-:Y:S04]  /*71b30*/  @!P3 STL [R1+0x130], R15 ;  /* 0x0001300f0100b387 */ /* 0x000fe80000100800 */
[----:B------:R-:W-:Y:S04]  /*71b40*/  @!P3 STL [R1+0x12c], R14 ;  /* 0x00012c0e0100b387 */ /* 0x000fe80000100800 */
[----:B------:R-:W-:Y:S04]  /*71b50*/  @!P3 STL [R1+0x124], R13 ;  /* 0x0001240d0100b387 */ /* 0x000fe80000100800 */
[----:B------:R0:W-:Y:S04]  /*71b60*/  @!P3 STL [R1+0x120], R29 ;  /* 0x0001201d0100b387 */ /* 0x0001e80000100800 */
[----:B------:R-:W-:Y:S04]  /*71b70*/  @!P3 STL [R1+0x114], R28 ;  /* 0x0001141c0100b387 */ /* 0x000fe80000100800 */
[----:B------:R1:W-:Y:S01]  /*71b80*/  @!P3 STL [R1+0x110], R23 ;  /* 0x000110170100b387 */ /* 0x0003e20000100800 */
[----:B0-----:R-:W-:-:S03]  /*71b90*/  MOV R29, R7 ;  /* 0x00000007001d7202 */ /* 0x001fc60000000f00 */
[----:B-1----:R-:W5:Y:S04]  /*71ba0*/  LDL R23, [R1+0x14c] ;  /* 0x00014c0001177983 */ /* 0x002f680000100800 */
[----:B------:R0:W-:Y:S01]  /*71bb0*/  @!P3 STL [R1+0x104], R8 ;  /* 0x000104080100b387 */ /* 0x0001e20000100800 */
[----:B------:R-:W-:-:S03]  /*71bc0*/  MOV R28, R6 ;  /* 0x00000006001c7202 */ /* 0x000fc60000000f00 */
[----:B------:R-:W5:Y:S04]  /*71bd0*/  LDL R7, [R1+0x144] ;  /* 0x0001440001077983 */ /* 0x000f680000100800 */
[----:B------:R-:W5:Y:S04]  /*71be0*/  LDL R6, [R1+0x128] ;  /* 0x0001280001067983 */ /* 0x000f680000100800 */
[----:B0-----:R-:W5:Y:S01]  /*71bf0*/  LDL R8, [R1+0x148] ;  /* 0x0001480001087983 */ /* 0x001f620000100800 */
[----:B----4-:R-:W-:Y:S02]  /*71c00*/  @!P3 FMUL R11, R11, 16777216 ;  /* 0x4b8000000b0bb820 */ /* 0x010fe40000400000 */
[----:B---3--:R-:W-:Y:S01]  /*71c10*/  @!P3 FMUL R12, R12, 16777216 ;  /* 0x4b8000000c0cb820 */ /* 0x008fe20000400000 */
[----:B------:R-:W3:Y:S01]  /*71c20*/  LDL R20, [R1+0x28] ;  /* 0x0000280001147983 */ /* 0x000ee20000100800 */
[----:B------:R-:W-:-:S03]  /*71c30*/  @!P3 FMUL R24, R24, 16777216 ;  /* 0x4b8000001818b820 */ /* 0x000fc60000400000 */
[----:B------:R-:W4:Y:S04]  /*71c40*/  LDL R18, [R1+0x1c] ;  /* 0x00001c0001127983 */ /* 0x000f280000100800 */
[----:B------:R-:W3:Y:S04]  /*71c50*/  LDL R17, [R1+0x18] ;  /* 0x0000180001117983 */ /* 0x000ee80000100800 */
[----:B------:R-:W3:Y:S04]  /*71c60*/  LDL R16, [R1+0xc] ;  /* 0x00000c0001107983 */ /* 0x000ee80000100800 */
[----:B------:R-:W3:Y:S04]  /*71c70*/  LDL R15, [R1+0x8] ;  /* 0x00000800010f7983 */ /* 0x000ee80000100800 */
[----:B------:R-:W3:Y:S04]  /*71c80*/  LDL R14, [R1+0x178] ;  /* 0x00017800010e7983 */ /* 0x000ee80000100800 */
[----:B------:R0:W-:Y:S01]  /*71c90*/  @!P3 STL [R1+0x24], R11 ;  /* 0x0000240b0100b387 */ /* 0x0001e20000100800 */
[----:B------:R-:W-:-:S03]  /*71ca0*/  @!P3 FMUL R21, R21, 16777216 ;  /* 0x4b8000001515b820 */ /* 0x000fc60000400000 */
[----:B------:R-:W-:Y:S01]  /*71cb0*/  @!P3 STL [R1+0x30], R12 ;  /* 0x0000300c0100b387 */ /* 0x000fe20000100800 */
[----:B------:R-:W-:-:S03]  /*71cc0*/  @!P4 FMUL R29, R29, 16777216 ;  /* 0x4b8000001d1dc820 */ /* 0x000fc60000400000 */
[----:B0-----:R-:W3:Y:S04]  /*71cd0*/  LDL R11, [R1+0x174] ;  /* 0x00017400010b7983 */ /* 0x001ee80000100800 */
[----:B------:R0:W-:Y:S01]  /*71ce0*/  STL [R1+0x20dc], R24 ;  /* 0x0020dc1801007387 */ /* 0x0001e20000100800 */
[----:B------:R-:W-:-:S03]  /*71cf0*/  @!P4 FMUL R28, R28, 16777216 ;  /* 0x4b8000001c1cc820 */ /* 0x000fc60000400000 */
[----:B0-----:R-:W3:Y:S01]  /*71d00*/  LDL R24, [R1+0x2c] ;  /* 0x00002c0001187983 */ /* 0x001ee20000100800 */
[----:B------:R-:W-:Y:S02]  /*71d10*/  @!P4 FMUL R5, R5, 16777216 ;  /* 0x4b8000000505c820 */ /* 0x000fe40000400000 */
[----:B------:R-:W-:Y:S02]  /*71d20*/  @!P4 FMUL R4, R4, 16777216 ;  /* 0x4b8000000404c820 */ /* 0x000fe40000400000 */
[----:B------:R-:W-:Y:S02]  /*71d30*/  @!P4 FMUL R22, R22, 16777216 ;  /* 0x4b8000001616c820 */ /* 0x000fe40000400000 */
[----:B--2---:R-:W-:-:S05]  /*71d40*/  @!P3 FMUL R3, R3, 16777216 ;  /* 0x4b8000000303b820 */ /* 0x004fca0000400000 */
[----:B------:R0:W-:Y:S04]  /*71d50*/  @!P3 STL [R1+0x14], R3 ;  /* 0x000014030100b387 */ /* 0x0001e80000100800 */
[----:B0-----:R-:W2:Y:S01]  /*71d60*/  LDL R3, [R1+0x170] ;  /* 0x0001700001037983 */ /* 0x001ea20000100800 */
[----:B-----5:R-:W-:-:S05]  /*71d70*/  @!P3 FMUL R2, R2, 16777216 ;  /* 0x4b8000000202b820 */ /* 0x020fca0000400000 */
[----:B------:R0:W-:Y:S04]  /*71d80*/  @!P3 STL [R1+0x10], R2 ;  /* 0x000010020100b387 */ /* 0x0001e80000100800 */
[----:B------:R-:W5:Y:S04]  /*71d90*/  LDL R13, [R1+0x168] ;  /* 0x00016800010d7983 */ /* 0x000f680000100800 */
[----:B------:R-:W5:Y:S04]  /*71da0*/  LDL R12, [R1+0x164] ;  /* 0x00016400010c7983 */ /* 0x000f680000100800 */
[----:B0-----:R-:W5:Y:S04]  /*71db0*/  LDL R2, [R1+0x16c] ;  /* 0x00016c0001027983 */ /* 0x001f680000100800 */
[----:B------:R0:W-:Y:S04]  /*71dc0*/  STL [R1+0x20f0], R21 ;  /* 0x0020f01501007387 */ /* 0x0001e80000100800 */
[----:B0-----:R-:W5:Y:S01]  /*71dd0*/  LDL R21, [R1+0x108] ;  /* 0x0001080001157983 */ /* 0x001f620000100800 */
[----:B------:R-:W-:-:S03]  /*71de0*/  @!P4 FMUL R23, R23, 16777216 ;  /* 0x4b8000001717c820 */ /* 0x000fc60000400000 */
[----:B------:R0:W-:Y:S01]  /*71df0*/  @!P4 STL [R1+0x154], R29 ;  /* 0x0001541d0100c387 */ /* 0x0001e20000100800 */
[----:B------:R-:W-:-:S03]  /*71e00*/  @!P4 FMUL R7, R7, 16777216 ;  /* 0x4b8000000707c820 */ /* 0x000fc60000400000 */
[----:B0-----:R-:W5:Y:S01]  /*71e10*/  LDL.LU R29, [R1+0x213c] ;  /* 0x00213c00011d7983 */ /* 0x001f620000300800 */
[----:B------:R-:W-:-:S03]  /*71e20*/  @!P4 FMUL R6, R6, 16777216 ;  /* 0x4b8000000606c820 */ /* 0x000fc60000400000 */
[----:B------:R0:W-:Y:S01]  /*71e30*/  @!P4 STL [R1+0x150], R28 ;  /* 0x0001501c0100c387 */ /* 0x0001e20000100800 */
[----:B------:R-:W-:-:S03]  /*71e40*/  @!P4 FMUL R8, R8, 16777216 ;  /* 0x4b8000000808c820 */ /* 0x000fc60000400000 */
[----:B0-----:R-:W5:Y:S04]  /*71e50*/  LDL.LU R28, [R1+0x2138] ;  /* 0x00213800011c7983 */ /* 0x001f680000300800 */
[----:B------:R0:W-:Y:S04]  /*71e60*/  @!P4 STL [R1+0x14c], R23 ;  /* 0x00014c170100c387 */ /* 0x0001e80000100800 */
        /* <DEDUP_REMOVED lines=12> */
[----:B0-----:R-:W5:Y:S01]  /*71f30*/  LDL.LU R22, [R1+0x211c] ;  /* 0x00211c0001167983 */ /* 0x001f620000300800 */
[----:B---3--:R-:W-:-:S02]  /*71f40*/  @!P4 FMUL R24, R24, 16777216 ;  /* 0x4b8000001818c820 */ /* 0x008fc40000400000 */
[----:B------:R-:W-:Y:S02]  /*71f50*/  @!P4 FMUL R20, R20, 16777216 ;  /* 0x4b8000001414c820 */ /* 0x000fe40000400000 */
[----:B----4-:R-:W-:Y:S02]  /*71f60*/  @!P4 FMUL R18, R18, 16777216 ;  /* 0x4b8000001212c820 */ /* 0x010fe40000400000 */
[----:B------:R-:W-:Y:S02]  /*71f70*/  @!P4 FMUL R17, R17, 16777216 ;  /* 0x4b8000001111c820 */ /* 0x000fe40000400000 */
[----:B------:R-:W-:Y:S02]  /*71f80*/  @!P4 FMUL R16, R16, 16777216 ;  /* 0x4b8000001010c820 */ /* 0x000fe40000400000 */
[----:B------:R-:W-:Y:S02]  /*71f90*/  @!P4 FMUL R15, R15, 16777216 ;  /* 0x4b8000000f0fc820 */ /* 0x000fe40000400000 */
[----:B------:R-:W-:-:S02]  /*71fa0*/  @!P5 FMUL R14, R14, 16777216 ;  /* 0x4b8000000e0ed820 */ /* 0x000fc40000400000 */
[----:B------:R-:W-:Y:S02]  /*71fb0*/  @!P5 FMUL R11, R11, 16777216 ;  /* 0x4b8000000b0bd820 */ /* 0x000fe40000400000 */
[----:B--2---:R-:W-:Y:S02]  /*71fc0*/  @!P5 FMUL R3, R3, 16777216 ;  /* 0x4b8000000303d820 */ /* 0x004fe40000400000 */
[----:B-----5:R-:W-:-:S05]  /*71fd0*/  @!P4 FMUL R21, R21, 16777216 ;  /* 0x4b8000001515c820 */ /* 0x020fca0000400000 */
[----:B------:R-:W-:Y:S04]  /*71fe0*/  @!P4 STL [R1+0x108], R21 ;  /* 0x000108150100c387 */ /* 0x000fe80000100800 */
[----:B------:R-:W-:Y:S04]  /*71ff0*/  @!P4 STL [R1+0x2c], R24 ;  /* 0x00002c180100c387 */ /* 0x000fe80000100800 */
[----:B------:R-:W-:Y:S04]  /*72000*/  @!P4 STL [R1+0x28], R20 ;  /* 0x000028140100c387 */ /* 0x000fe80000100800 */
[----:B------:R-:W-:Y:S04]  /*72010*/  @!P4 STL [R1+0x1c], R18 ;  /* 0x00001c120100c387 */ /* 0x000fe80000100800 */
[----:B------:R0:W-:Y:S01]  /*72020*/  @!P4 STL [R1+0x18], R17 ;  /* 0x000018110100c387 */ /* 0x0001e20000100800 */
[----:B------:R-:W-:-:S02]  /*72030*/  @!P5 FMUL R2, R2, 16777216 ;  /* 0x4b8000000202d820 */ /* 0x000fc40000400000 */
[----:B------:R-:W-:-:S05]  /*72040*/  @!P4 FMUL R22, R22, 16777216 ;  /* 0x4b8000001616c820 */ /* 0x000fca0000400000 */
[----:B------:R-:W-:Y:S04]  /*72050*/  STL [R1+0x20e0], R22 ;  /* 0x0020e01601007387 */ /* 0x000fe80000100800 */
[----:B------:R-:W-:Y:S04]  /*72060*/  @!P4 STL [R1+0xc], R16 ;  /* 0x00000c100100c387 */ /* 0x000fe80000100800 */
[----:B------:R-:W-:Y:S04]  /*72070*/  @!P4 STL [R1+0x8], R15 ;  /* 0x0000080f0100c387 */ /* 0x000fe80000100800 */
[----:B0-----:R-:W2:Y:S04]  /*72080*/  LDL.LU R17, [R1+0x4f4] ;  /* 0x0004f40001117983 */ /* 0x001ea80000300800 */
[----:B------:R0:W-:Y:S04]  /*72090*/  @!P5 STL [R1+0x178], R14 ;  /* 0x0001780e0100d387 */ /* 0x0001e80000100800 */
[----:B0-----:R-:W3:Y:S04]  /*720a0*/  LDL.LU R14, [R1+0x4f0] ;  /* 0x0004f000010e7983 */ /* 0x001ee80000300800 */
[----:B------:R0:W-:Y:S04]  /*720b0*/  @!P5 STL [R1+0x174], R11 ;  /* 0x0001740b0100d387 */ /* 0x0001e80000100800 */
[----:B0-----:R-:W4:Y:S04]  /*720c0*/  LDL.LU R11, [R1+0x4ec] ;  /* 0x0004ec00010b7983 */ /* 0x001f280000300800 */
[----:B------:R0:W-:Y:S04]  /*720d0*/  @!P5 STL [R1+0x170], R3 ;  /* 0x000170030100d387 */ /* 0x0001e80000100800 */
[----:B0-----:R-:W5:Y:S04]  /*720e0*/  LDL.LU R3, [R1+0x4e8] ;  /* 0x0004e80001037983 */ /* 0x001f680000300800 */
[----:B------:R0:W-:Y:S04]  /*720f0*/  @!P5 STL [R1+0x16c], R2 ;  /* 0x00016c020100d387 */ /* 0x0001e80000100800 */
[----:B0-----:R-:W5:Y:S01]  /*72100*/  LDL.LU R2, [R1+0x4e4] ;  /* 0x0004e40001027983 */ /* 0x001f620000300800 */
[----:B------:R-:W-:Y:S01]  /*72110*/  LOP3.LUT P6, RZ, R0, 0x1000, RZ, 0xc0, !PT ;  /* 0x0000100000ff7812 */ /* 0x000fe200078cc0ff */
[----:B------:R-:W-:-:S02]  /*72120*/  @!P5 FMUL R13, R13, 16777216 ;  /* 0x4b8000000d0dd820 */ /* 0x000fc40000400000 */
[----:B------:R-:W-:-:S03]  /*72130*/  @!P5 FMUL R12, R12, 16777216 ;  /* 0x4b8000000c0cd820 */ /* 0x000fc60000400000 */
[----:B------:R0:W-:Y:S01]  /*72140*/  @!P5 STL [R1+0x168], R13 ;  /* 0x0001680d0100d387 */ /* 0x0001e20000100800 */
[----:B------:R-:W-:-:S03]  /*72150*/  LOP3.LUT R0, R0, 0xfbffffff, RZ, 0xc0, !PT ;  /* 0xfbffffff00007812 */ /* 0x000fc600078ec0ff */
[----:B0-----:R-:W5:Y:S04]  /*72160*/  LDL.LU R13, [R1+0x4dc] ;  /* 0x0004dc00010d7983 */ /* 0x001f680000300800 */
[----:B------:R-:W5:Y:S01]  /*72170*/  LDL.LU R16, [R1+0x4d8] ;  /* 0x0004d80001107983 */ /* 0x000f620000300800 */
[----:B------:R-:W-:-:S03]  /*72180*/  @P6 LOP3.LUT R0, R0, 0x4000000, RZ, 0xfc, !PT ;  /* 0x0400000000006812 */ /* 0x000fc600078efcff */
[----:B------:R-:W5:Y:S04]  /*72190*/  LDL.LU R15, [R1+0x4d4] ;  /* 0x0004d400010f7983 */ /* 0x000f680000300800 */
[----:B------:R0:W-:Y:S01]  /*721a0*/  @!P5 STL [R1+0x164], R12 ;  /* 0x0001640c0100d387 */ /* 0x0001e20000100800 */
[----:B------:R-:W-:-:S03]  /*721b0*/  LOP3.LUT P6, RZ, R0, 0x800, RZ, 0xc0, !PT ;  /* 0x0000080000ff7812 */ /* 0x000fc600078cc0ff */
[----:B0-----:R-:W5:Y:S01]  /*721c0*/  LDL.LU R12, [R1+0x4d0] ;  /* 0x0004d000010c7983 */ /* 0x001f620000300800 */
[----:B------:R-:W-:-:S09]  /*721d0*/  LOP3.LUT R0, R0, 0xf7ffffff, RZ, 0xc0, !PT ;  /* 0xf7ffffff00007812 */ /* 0x000fd200078ec0ff */
[----:B------:R-:W-:-:S04]  /*721e0*/  @P6 LOP3.LUT R0, R0, 0x8000000, RZ, 0xfc, !PT ;  /* 0x0800000000006812 */ /* 0x000fc800078efcff */
[----:B------:R-:W-:Y:S01]  /*721f0*/  LOP3.LUT P6, RZ, R0, 0x400, RZ, 0xc0, !PT ;  /* 0x0000040000ff7812 */ /* 0x000fe200078cc0ff */
[----:B------:R-:W-:Y:S02]  /*72200*/  @!P5 FMUL R25, R25, 16777216 ;  /* 0x4b8000001919d820 */ /* 0x000fe40000400000 */
[----:B------:R-:W-:Y:S02]  /*72210*/  @!P5 FMUL R26, R26, 16777216 ;  /* 0x4b8000001a1ad820 */ /* 0x000fe40000400000 */
[----:B------:R-:W-:Y:S02]  /*72220*/  @!P5 FMUL R27, R27, 16777216 ;  /* 0x4b8000001b1bd820 */ /* 0x000fe40000400000 */
[----:B------:R-:W-:Y:S01]  /*72230*/  @!P5 FMUL R29, R29, 16777216 ;  /* 0x4b8000001d1dd820 */ /* 0x000fe20000400000 */
[----:B------:R-:W-:Y:S01]  /*72240*/  STL [R1+0x20cc], R25 ;  /* 0x0020cc1901007387 */ /* 0x000fe20000100800 */
[----:B------:R-:W-:Y:S02]  /*72250*/  @!P5 FMUL R28, R28, 16777216 ;  /* 0x4b8000001c1cd820 */ /* 0x000fe40000400000 */
[----:B------:R-:W-:-:S02]  /*72260*/  @!P5 FMUL R4, R4, 16777216 ;  /* 0x4b8000000404d820 */ /* 0x000fc40000400000 */
[----:B------:R-:W-:Y:S02]  /*72270*/  @!P5 FMUL R5, R5, 16777216 ;  /* 0x4b8000000505d820 */ /* 0x000fe40000400000 */
[----:B------:R-:W-:Y:S02]  /*72280*/  @!P5 FMUL R6, R6, 16777216 ;  /* 0x4b8000000606d820 */ /* 0x000fe40000400000 */
[----:B------:R-:W-:Y:S02]  /*72290*/  @!P5 FMUL R7, R7, 16777216 ;  /* 0x4b8000000707d820 */ /* 0x000fe40000400000 */
[----:B------:R-:W-:Y:S02]  /*722a0*/  @!P5 FMUL R8, R8, 16777216 ;  /* 0x4b8000000808d820 */ /* 0x000fe40000400000 */
[----:B------:R-:W-:Y:S01]  /*722b0*/  @!P5 FMUL R23, R23, 16777216 ;  /* 0x4b8000001717d820 */ /* 0x000fe20000400000 */
[C---:B------:R-:W-:Y:S01]  /*722c0*/  LOP3.LUT P5, RZ, R0.reuse, 0x2000, RZ, 0xc0, !PT ;  /* 0x0000200000ff7812 */ /* 0x040fe200078ac0ff */
[----:B------:R-:W-:Y:S01]  /*722d0*/  STL [R1+0x20d0], R26 ;  /* 0x0020d01a01007387 */ /* 0x000fe20000100800 */
[----:B------:R-:W-:-:S03]  /*722e0*/  LOP3.LUT P4, RZ, R0, 0x4000, RZ, 0xc0, !PT ;  /* 0x0000400000ff7812 */ /* 0x000fc6000788c0ff */
[----:B------:R-:W-:Y:S04]  /*722f0*/  STL [R1+0x20d4], R27 ;  /* 0x0020d41b01007387 */ /* 0x000fe80000100800 */
[----:B------:R-:W-:Y:S04]  /*72300*/  STL [R1+0x20e4], R29 ;  /* 0x0020e41d01007387 */ /* 0x000fe80000100800 */
[----:B------:R-:W-:Y:S01]  /*72310*/  STL [R1+0x20e8], R28 ;  /* 0x0020e81c01007387 */ /* 0x000fe20000100800 */
[----:B--2---:R-:W-:Y:S02]  /*72320*/  FSEL R17, R17, -INF , P6 ;  /* 0xff80000011117808 */ /* 0x004fe40003000000 */
[----:B------:R-:W-:-:S03]  /*72330*/  LOP3.LUT P6, RZ, R0, 0x8000000, RZ, 0xc0, !PT ;  /* 0x0800000000ff7812 */ /* 0x000fc600078cc0ff */
[----:B------:R0:W-:Y:S01]  /*72340*/  STL [R1+0x45c], R17 ;  /* 0x00045c1101007387 */ /* 0x0001e20000100800 */
[----:B---3--:R-:W-:Y:S02]  /*72350*/  FSEL R14, R14, -INF , P6 ;  /* 0xff8000000e0e7808 */ /* 0x008fe40003000000 */
[----:B------:R-:W-:-:S03]  /*72360*/  LOP3.LUT P6, RZ, R0, 0x4000000, RZ, 0xc0, !PT ;  /* 0x0400000000ff7812 */ /* 0x000fc600078cc0ff */
[----:B------:R1:W-:Y:S01]  /*72370*/  STL [R1+0x460], R14 ;  /* 0x0004600e01007387 */ /* 0x0003e20000100800 */
[----:B----4-:R-:W-:-:S05]  /*72380*/  FSEL R11, R11, -INF , P6 ;  /* 0xff8000000b0b7808 */ /* 0x010fca0003000000 */
[----:B------:R2:W-:Y:S04]  /*72390*/  STL [R1+0x464], R11 ;  /* 0x0004640b01007387 */ /* 0x0005e80000100800 */
[----:B------:R-:W3:Y:S01]  /*723a0*/  LDL.LU R18, [R1+0x490] ;  /* 0x0004900001127983 */ /* 0x000ee20000300800 */
[----:B-----5:R-:W-:-:S05]  /*723b0*/  FSEL R3, R3, -INF , P5 ;  /* 0xff80000003037808 */ /* 0x020fca0002800000 */
[----:B------:R4:W-:Y:S04]  /*723c0*/  STL [R1+0x468], R3 ;  /* 0x0004680301007387 */ /* 0x0009e80000100800 */
[----:B0-----:R-:W5:Y:S01]  /*723d0*/  LDL.LU R17, [R1+0x494] ;  /* 0x0004940001117983 */ /* 0x001f620000300800 */
[----:B------:R-:W-:-:S05]  /*723e0*/  FSEL R2, R2, -INF , P4 ;  /* 0xff80000002027808 */ /* 0x000fca0002000000 */
[----:B------:R0:W-:Y:S04]  /*723f0*/  STL [R1+0x46c], R2 ;  /* 0x00046c0201007387 */ /* 0x0001e80000100800 */
[----:B-1----:R-:W5:Y:S04]  /*72400*/  LDL.LU R14, [R1+0x498] ;  /* 0x00049800010e7983 */ /* 0x002f680000300800 */
[----:B--2---:R-:W2:Y:S04]  /*72410*/  LDL.LU R11, [R1+0x49c] ;  /* 0x00049c00010b7983 */ /* 0x004ea80000300800 */
[----:B----4-:R-:W4:Y:S04]  /*72420*/  LDL.LU R3, [R1+0x4a0] ;  /* 0x0004a00001037983 */ /* 0x010f280000300800 */
[----:B0-----:R-:W4:Y:S01]  /*72430*/  LDL.LU R2, [R1+0x4a4] ;  /* 0x0004a40001027983 */ /* 0x001f220000300800 */
[C---:B------:R-:W-:Y:S01]  /*72440*/  LOP3.LUT P3, RZ, R0.reuse, 0x8000, RZ, 0xc0, !PT ;  /* 0x0000800000ff7812 */ /* 0x040fe2000786c0ff */
[----:B------:R-:W-:Y:S01]  /*72450*/  @!P1 FMUL R19, R19, 16777216 ;  /* 0x4b80000013139820 */ /* 0x000fe20000400000 */
[C---:B------:R-:W-:Y:S01]  /*72460*/  LOP3.LUT P2, RZ, R0.reuse, 0x1000000, RZ, 0xc0, !PT ;  /* 0x0100000000ff7812 */ /* 0x040fe2000784c0ff */
[----:B------:R-:W4:Y:S01]  /*72470*/  LDL.LU R28, [R1+0x4ac] ;  /* 0x0004ac00011c7983 */ /* 0x000f220000300800 */
[----:B------:R-:W-:-:S02]  /*72480*/  LOP3.LUT P1, RZ, R0, 0x400000, RZ, 0xc0, !PT ;  /* 0x0040000000ff7812 */ /* 0x000fc4000782c0ff */
[----:B------:R-:W-:Y:S01]  /*72490*/  FSEL R20, R13, -INF , P3 ;  /* 0xff8000000d147808 */ /* 0x000fe20001800000 */
[----:B------:R-:W4:Y:S01]  /*724a0*/  LDL.LU R26, [R1+0x4b0] ;  /* 0x0004b000011a7983 */ /* 0x000f220000300800 */
[----:B------:R-:W-:Y:S02]  /*724b0*/  LOP3.LUT P0, RZ, R0, 0x800000, RZ, 0xc0, !PT ;  /* 0x0080000000ff7812 */ /* 0x000fe4000780c0ff */
[----:B------:R-:W-:Y:S01]  /*724c0*/  FSEL R16, R16, -INF , P2 ;  /* 0xff80000010107808 */ /* 0x000fe20001000000 */
[----:B------:R-:W4:Y:S01]  /*724d0*/  LDL.LU R25, [R1+0x4b4] ;  /* 0x0004b40001197983 */ /* 0x000f220000300800 */
[----:B------:R-:W-:-:S03]  /*724e0*/  FSEL R15, R15, -INF , P1 ;  /* 0xff8000000f0f7808 */ /* 0x000fc60000800000 */
[----:B------:R-:W4:Y:S01]  /*724f0*/  LDL.LU R22, [R1+0x4b8] ;  /* 0x0004b80001167983 */ /* 0x000f220000300800 */
[----:B------:R-:W-:-:S03]  /*72500*/  FSEL R12, R12, -INF , P0 ;  /* 0xff8000000c0c7808 */ /* 0x000fc60000000000 */
[----:B------:R-:W4:Y:S04]  /*72510*/  LDL.LU R13, [R1+0x4bc] ;  /* 0x0004bc00010d7983 */ /* 0x000f280000300800 */
[----:B------:R-:W-:Y:S04]  /*72520*/  STL [R1+0x470], R20 ;  /* 0x0004701401007387 */ /* 0x000fe80000100800 */
[----:B------:R0:W-:Y:S04]  /*72530*/  STL [R1+0x474], R16 ;  /* 0x0004741001007387 */ /* 0x0001e80000100800 */
[----:B------:R-:W4:Y:S04]  /*72540*/  LDL.LU R21, [R1+0x4c0] ;  /* 0x0004c00001157983 */ /* 0x000f280000300800 */
[----:B------:R1:W-:Y:S04]  /*72550*/  STL [R1+0x478], R15 ;  /* 0x0004780f01007387 */ /* 0x0003e80000100800 */
[----:B0-----:R-:W4:Y:S04]  /*72560*/  LDL.LU R16, [R1+0x4c4] ;  /* 0x0004c40001107983 */ /* 0x001f280000300800 */
[----:B------:R0:W-:Y:S01]  /*72570*/  STL [R1+0x47c], R12 ;  /* 0x00047c0c01007387 */ /* 0x0001e20000100800 */
[----:B------:R-:W-:-:S03]  /*72580*/  LOP3.LUT P6, RZ, R0, 0x2000000, RZ, 0xc0, !PT ;  /* 0x0200000000ff7812 */ /* 0x000fc600078cc0ff */
[----:B-1----:R-:W4:Y:S01]  /*72590*/  LDL.LU R15, [R1+0x4c8] ;  /* 0x0004c800010f7983 */ /* 0x002f220000300800 */
[----:B------:R-:W-:-:S03]  /*725a0*/  LOP3.LUT P1, RZ, R0, 0x100000, RZ, 0xc0, !PT ;  /* 0x0010000000ff7812 */ /* 0x000fc6000782c0ff */
[----:B------:R-:W4:Y:S04]  /*725b0*/  LDL.LU R29, [R1+0x4cc] ;  /* 0x0004cc00011d7983 */ /* 0x000f280000300800 */
[----:B0-----:R-:W0:Y:S04]  /*725c0*/  S2R R12, SR_TID.X ;  /* 0x00000000000c7919 */ /* 0x001e280000002100 */
[----:B------:R1:W-:Y:S01]  /*725d0*/  STL [R1+0x1f28], R0 ;  /* 0x001f280001007387 */ /* 0x0003e20000100800 */
[----:B------:R-:W3:Y:S03]  /*725e0*/  MUFU.RCP R9, R9 ;  /* 0x0000000900097308 */ /* 0x000ee60000001000 */
[----:B-1----:R-:W4:Y:S01]  /*725f0*/  LDL.LU R0, [R1+0x4a8] ;  /* 0x0004a80001007983 */ /* 0x002f220000300800 */
[C---:B0-----:R-:W-:Y:S01]  /*72600*/  LOP3.LUT R20, R12.reuse, 0x60, RZ, 0xc0, !PT ;  /* 0x000000600c147812 */ /* 0x041fe200078ec0ff */
[----:B------:R-:W-:-:S05]  /*72610*/  IMAD.SHL.U32 R12, R12, 0x10, RZ ;  /* 0x000000100c0c7824 */ /* 0x000fca00078e00ff */
[----:B------:R-:W-:Y:S02]  /*72620*/  LOP3.LUT R24, R12, 0x70, RZ, 0xc0, !PT ;  /* 0x000000700c187812 */ /* 0x000fe400078ec0ff */
[----:B------:R-:W4:Y:S02]  /*72630*/  LDL.LU R12, [R1+0x360] ;  /* 0x00036000010c7983 */ /* 0x000f240000300800 */
[----:B------:R-:W-:Y:S02]  /*72640*/  LEA R20, R20, R24, 0x2 ;  /* 0x0000001814147211 */ /* 0x000fe400078e10ff */
[----:B------:R-:W4:Y:S04]  /*72650*/  LDL.LU R27, [R1+0x364] ;  /* 0x00036400011b7983 */ /* 0x000f280000300800 */
[----:B------:R-:W4:Y:S04]  /*72660*/  LDL.LU R24, [R1+0x368] ;  /* 0x0003680001187983 */ /* 0x000f280000300800 */
[----:B------:R-:W4:Y:S01]  /*72670*/  LDL.LU R20, [R1+0x36c] ;  /* 0x00036c0001147983 */ /* 0x000f220000300800 */
[----:B---3--:R-:W-:-:S05]  /*72680*/  FMUL R18, R9, R18 ;  /* 0x0000001209127220 */ /* 0x008fca0000400000 */
[----:B------:R0:W-:Y:S01]  /*72690*/  STL [R1+0x454], R18 ;  /* 0x0004541201007387 */ /* 0x0001e20000100800 */
[----:B-----5:R-:W-:-:S03]  /*726a0*/  FMUL R17, R9, R17 ;  /* 0x0000001109117220 */ /* 0x020fc60000400000 */
[----:B0-----:R-:W3:Y:S04]  /*726b0*/  LDL.LU R18, [R1+0x2118] ;  /* 0x0021180001127983 */ /* 0x001ee80000300800 */
[----:B------:R0:W-:Y:S01]  /*726c0*/  STL [R1+0x450], R17 ;  /* 0x0004501101007387 */ /* 0x0001e20000100800 */
[----:B------:R-:W-:-:S03]  /*726d0*/  FMUL R14, R9, R14 ;  /* 0x0000000e090e7220 */ /* 0x000fc60000400000 */
[----:B0-----:R-:W5:Y:S01]  /*726e0*/  LDL.LU R17, [R1+0x2114] ;  /* 0x0021140001117983 */ /* 0x001f620000300800 */
[----:B--2---:R-:W-:-:S03]  /*726f0*/  FMUL R11, R9, R11 ;  /* 0x0000000b090b7220 */ /* 0x004fc60000400000 */
[----:B------:R0:W-:Y:S01]  /*72700*/  STL [R1+0x44c], R14 ;  /* 0x00044c0e01007387 */ /* 0x0001e20000100800 */
[C---:B----4-:R-:W-:Y:S02]  /*72710*/  FMUL R3, R9.reuse, R3 ;  /* 0x0000000309037220 */ /* 0x050fe40000400000 */
[C---:B------:R-:W-:Y:S01]  /*72720*/  FMUL R2, R9.reuse, R2 ;  /* 0x0000000209027220 */ /* 0x040fe20000400000 */
[----:B0-----:R-:W2:Y:S04]  /*72730*/  LDL.LU R14, [R1+0x2110] ;  /* 0x00211000010e7983 */ /* 0x001ea80000300800 */
[----:B------:R0:W-:Y:S04]  /*72740*/  STL [R1+0x448], R11 ;  /* 0x0004480b01007387 */ /* 0x0001e80000100800 */
[----:B0-----:R-:W4:Y:S04]  /*72750*/  LDL.LU R11, [R1+0x210c] ;  /* 0x00210c00010b7983 */ /* 0x001f280000300800 */
[----:B------:R0:W-:Y:S04]  /*72760*/  STL [R1+0x444], R3 ;  /* 0x0004440301007387 */ /* 0x0001e80000100800 */
[----:B0-----:R-:W2:Y:S04]  /*72770*/  LDL.LU R3, [R1+0x2108] ;  /* 0x0021080001037983 */ /* 0x001ea80000300800 */
[----:B------:R0:W-:Y:S04]  /*72780*/  STL [R1+0x440], R2 ;  /* 0x0004400201007387 */ /* 0x0001e80000100800 */
[----:B0-----:R-:W2:Y:S01]  /*72790*/  LDL.LU R2, [R1+0x2104] ;  /* 0x0021040001027983 */ /* 0x001ea20000300800 */
[----:B------:R-:W-:-:S02]  /*727a0*/  FMUL R28, R9, R28 ;  /* 0x0000001c091c7220 */ /* 0x000fc40000400000 */
[C---:B------:R-:W-:Y:S02]  /*727b0*/  FMUL R26, R9.reuse, R26 ;  /* 0x0000001a091a7220 */ /* 0x040fe40000400000 */
[C---:B------:R-:W-:Y:S01]  /*727c0*/  FMUL R22, R9.reuse, R22 ;  /* 0x0000001609167220 */ /* 0x040fe20000400000 */
[----:B------:R-:W0:Y:S01]  /*727d0*/  MUFU.RCP R10, R10 ;  /* 0x0000000a000a7308 */ /* 0x000e220000001000 */
[----:B------:R-:W-:-:S05]  /*727e0*/  FMUL R0, R9, R0 ;  /* 0x0000000009007220 */ /* 0x000fca0000400000 */
[----:B------:R1:W-:Y:S04]  /*727f0*/  STL [R1+0x43c], R0 ;  /* 0x00043c0001007387 */ /* 0x0003e80000100800 */
[----:B------:R0:W-:Y:S01]  /*72800*/  STL [R1+0x438], R28 ;  /* 0x0004381c01007387 */ /* 0x0001e20000100800 */
[----:B-1----:R-:W-:-:S03]  /*72810*/  FMUL R0, R9, R25 ;  /* 0x0000001909007220 */ /* 0x002fc60000400000 */
[----:B------:R1:W-:Y:S01]  /*72820*/  STL [R1+0x3bc], R26 ;  /* 0x0003bc1a01007387 */ /* 0x0003e20000100800 */
[----:B0-----:R-:W-:-:S03]  /*72830*/  FMUL R28, R9, R21 ;  /* 0x00000015091c7220 */ /* 0x001fc60000400000 */
[----:B-1----:R-:W3:Y:S04]  /*72840*/  LDL.LU R26, [R1+0x378] ;  /* 0x00037800011a7983 */ /* 0x002ee80000300800 */
[----:B------:R0:W-:Y:S04]  /*72850*/  STL [R1+0x3b8], R0 ;  /* 0x0003b80001007387 */ /* 0x0001e80000100800 */
[----:B------:R1:W-:Y:S01]  /*72860*/  STL [R1+0x3b4], R22 ;  /* 0x0003b41601007387 */ /* 0x0003e20000100800 */
[----:B0-----:R-:W-:-:S03]  /*72870*/  FMUL R0, R9, R13 ;  /* 0x0000000d09007220 */ /* 0x001fc60000400000 */
[----:B------:R-:W5:Y:S04]  /*72880*/  LDL.LU R13, [R1+0x37c] ;  /* 0x00037c00010d7983 */ /* 0x000f680000300800 */
[----:B------:R-:W5:Y:S04]  /*72890*/  LDL.LU R25, [R1+0x380] ;  /* 0x0003800001197983 */ /* 0x000f680000300800 */
[----:B------:R0:W-:Y:S04]  /*728a0*/  STL [R1+0x3b0], R0 ;  /* 0x0003b00001007387 */ /* 0x0001e80000100800 */
[----:B-1----:R-:W5:Y:S04]  /*728b0*/  LDL.LU R22, [R1+0x384] ;  /* 0x0003840001167983 */ /* 0x002f680000300800 */
[----:B------:R-:W5:Y:S01]  /*728c0*/  LDL.LU R21, [R1+0x38c] ;  /* 0x00038c0001157983 */ /* 0x000f620000300800 */
[----:B0-----:R-:W-:-:S03]  /*728d0*/  FMUL R0, R9, R16 ;  /* 0x0000001009007220 */ /* 0x001fc60000400000 */
[----:B------:R0:W-:Y:S04]  /*728e0*/  STL [R1+0x3ac], R28 ;  /* 0x0003ac1c01007387 */ /* 0x0001e80000100800 */
[----:B------:R-:W5:Y:S04]  /*728f0*/  LDL.LU R16, [R1+0x390] ;  /* 0x0003900001107983 */ /* 0x000f680000300800 */
[----:B------:R1:W-:Y:S01]  /*72900*/  STL [R1+0x3a8], R0 ;  /* 0x0003a80001007387 */ /* 0x0003e20000100800 */
[----:B0-----:R-:W-:-:S03]  /*72910*/  FMUL R28, R9, R15 ;  /* 0x0000000f091c7220 */ /* 0x001fc60000400000 */
[----:B------:R-:W5:Y:S01]  /*72920*/  LDL.LU R15, [R1+0x394] ;  /* 0x00039400010f7983 */ /* 0x000f620000300800 */
[----:B-1----:R-:W-:-:S03]  /*72930*/  FMUL R0, R9, R29 ;  /* 0x0000001d09007220 */ /* 0x002fc60000400000 */
[----:B------:R-:W-:Y:S04]  /*72940*/  STL [R1+0x3a4], R28 ;  /* 0x0003a41c01007387 */ /* 0x000fe80000100800 */
[----:B------:R-:W5:Y:S04]  /*72950*/  LDL.LU R9, [R1+0x388] ;  /* 0x0003880001097983 */ /* 0x000f680000300800 */
[----:B------:R0:W-:Y:S01]  /*72960*/  STL [R1+0x3a0], R0 ;  /* 0x0003a00001007387 */ /* 0x0001e20000100800 */
[C---:B------:R-:W-:Y:S02]  /*72970*/  FMUL R27, R10.reuse, R27 ;  /* 0x0000001b0a1b7220 */ /* 0x040fe40000400000 */
[----:B0-----:R-:W-:-:S02]  /*72980*/  FMUL R0, R10, R12 ;  /* 0x0000000c0a007220 */ /* 0x001fc40000400000 */
[----:B------:R-:W5:Y:S01]  /*72990*/  LDL.LU R12, [R1+0x398] ;  /* 0x00039800010c7983 */ /* 0x000f620000300800 */
[----:B------:R-:W-:-:S03]  /*729a0*/  FMUL R20, R10, R20 ;  /* 0x000000140a147220 */ /* 0x000fc60000400000 */
[----:B------:R0:W-:Y:S02]  /*729b0*/  STL [R1+0x434], R0 ;  /* 0x0004340001007387 */ /* 0x0001e40000100800 */
[C---:B0-----:R-:W-:Y:S02]  /*729c0*/  FMUL R0, R10.reuse, R24 ;  /* 0x000000180a007220 */ /* 0x041fe40000400000 */
[----:B------:R-:W5:Y:S04]  /*729d0*/  LDL.LU R24, [R1+0x320] ;  /* 0x0003200001187983 */ /* 0x000f680000300800 */
[----:B------:R-:W-:Y:S04]  /*729e0*/  STL [R1+0x430], R27 ;  /* 0x0004301b01007387 */ /* 0x000fe80000100800 */
[----:B------:R0:W-:Y:S04]  /*729f0*/  STL [R1+0x42c], R0 ;  /* 0x00042c0001007387 */ /* 0x0001e80000100800 */
[----:B0-----:R-:W5:Y:S04]  /*72a00*/  LDL.LU R0, [R1+0x32c] ;  /* 0x00032c0001007983 */ /* 0x001f680000300800 */
[----:B------:R-:W-:Y:S01]  /*72a10*/  STL [R1+0x428], R20 ;  /* 0x0004281401007387 */ /* 0x000fe20000100800 */
[----:B--2---:R-:W-:-:S05]  /*72a20*/  FMUL R2, R10, R2 ;  /* 0x000000020a027220 */ /* 0x004fca0000400000 */
[----:B------:R0:W-:Y:S04]  /*72a30*/  STL [R1+0x1f7c], R2 ;  /* 0x001f7c0201007387 */ /* 0x0001e80000100800 */
[----:B0-----:R-:W2:Y:S01]  /*72a40*/  LDL.LU R2, [R1+0x39c] ;  /* 0x00039c0001027983 */ /* 0x001ea20000300800 */
[----:B------:R-:W-:-:S03]  /*72a50*/  FMUL R3, R10, R3 ;  /* 0x000000030a037220 */ /* 0x000fc60000400000 */
[----:B------:R-:W2:Y:S04]  /*72a60*/  LDL.LU R20, [R1+0x330] ;  /* 0x0003300001147983 */ /* 0x000ea80000300800 */
[----:B------:R-:W2:Y:S04]  /*72a70*/  LDL.LU R28, [R1+0x338] ;  /* 0x00033800011c7983 */ /* 0x000ea80000300800 */
[----:B------:R-:W2:Y:S04]  /*72a80*/  LDL.LU R29, [R1+0x33c] ;  /* 0x00033c00011d7983 */ /* 0x000ea80000300800 */
[----:B------:R-:W2:Y:S04]  /*72a90*/  LDL.LU R27, [R1+0x340] ;  /* 0x00034000011b7983 */ /* 0x000ea80000300800 */
[----:B------:R0:W-:Y:S01]  /*72aa0*/  STL [R1+0x1f80], R3 ;  /* 0x001f800301007387 */ /* 0x0001e20000100800 */
[----:B----4-:R-:W1:Y:S03]  /*72ab0*/  MUFU.RCP R11, R11 ;  /* 0x0000000b000b7308 */ /* 0x010e660000001000 */
[----:B0-----:R-:W4:Y:S01]  /*72ac0*/  LDL.LU R3, [R1+0x334] ;  /* 0x0003340001037983 */ /* 0x001f220000300800 */
[----:B---3--:R-:W-:-:S05]  /*72ad0*/  FMUL R26, R10, R26 ;  /* 0x0000001a0a1a7220 */ /* 0x008fca0000400000 */
[----:B------:R0:W-:Y:S04]  /*72ae0*/  STL [R1+0x41c], R26 ;  /* 0x00041c1a01007387 */ /* 0x0001e80000100800 */
[----:B0-----:R-:W3:Y:S01]  /*72af0*/  LDL.LU R26, [R1+0x344] ;  /* 0x00034400011a7983 */ /* 0x001ee20000300800 */
[C---:B-----5:R-:W-:Y:S02]  /*72b00*/  FMUL R13, R10.reuse, R13 ;  /* 0x0000000d0a0d7220 */ /* 0x060fe40000400000 */
[----:B------:R-:W-:-:S03]  /*72b10*/  FMUL R25, R10, R25 ;  /* 0x000000190a197220 */ /* 0x000fc60000400000 */
[----:B------:R0:W-:Y:S01]  /*72b20*/  STL [R1+0x418], R13 ;  /* 0x0004180d01007387 */ /* 0x0001e20000100800 */
[----:B------:R-:W-:-:S03]  /*72b30*/  FMUL R22, R10, R22 ;  /* 0x000000160a167220 */ /* 0x000fc60000400000 */
[----:B0-----:R-:W5:Y:S04]  /*72b40*/  LDL.LU R13, [R1+0x2100] ;  /* 0x00210000010d7983 */ /* 0x001f680000300800 */
[----:B------:R0:W-:Y:S01]  /*72b50*/  STL [R1+0x37c], R25 ;  /* 0x00037c1901007387 */ /* 0x0001e20000100800 */
[----:B------:R-:W-:-:S03]  /*72b60*/  FMUL R21, R10, R21 ;  /* 0x000000150a157220 */ /* 0x000fc60000400000 */
[----:B0-----:R-:W3:Y:S04]  /*72b70*/  LDL.LU R25, [R1+0x348] ;  /* 0x0003480001197983 */ /* 0x001ee80000300800 */
[----:B------:R0:W-:Y:S01]  /*72b80*/  STL [R1+0x378], R22 ;  /* 0x0003781601007387 */ /* 0x0001e20000100800 */
[C---:B------:R-:W-:Y:S02]  /*72b90*/  FMUL R15, R10.reuse, R15 ;  /* 0x0000000f0a0f7220 */ /* 0x040fe40000400000 */
[C---:B------:R-:W-:Y:S01]  /*72ba0*/  FMUL R9, R10.reuse, R9 ;  /* 0x000000090a097220 */ /* 0x040fe20000400000 */
[----:B0-----:R-:W3:Y:S04]  /*72bb0*/  LDL.LU R22, [R1+0x34c] ;  /* 0x00034c0001167983 */ /* 0x001ee80000300800 */
[----:B------:R0:W-:Y:S02]  /*72bc0*/  STL [R1+0x374], R9 ;  /* 0x0003740901007387 */ /* 0x0001e40000100800 */
[----:B0-----:R-:W-:-:S02]  /*72bd0*/  FMUL R9, R10, R16 ;  /* 0x000000100a097220 */ /* 0x001fc40000400000 */
[----:B------:R-:W3:Y:S01]  /*72be0*/  LDL.LU R16, [R1+0x350] ;  /* 0x0003500001107983 */ /* 0x000ee20000300800 */
[----:B------:R-:W-:-:S03]  /*72bf0*/  FMUL R12, R10, R12 ;  /* 0x0000000c0a0c7220 */ /* 0x000fc60000400000 */
[----:B------:R-:W-:Y:S04]  /*72c00*/  STL [R1+0x370], R21 ;  /* 0x0003701501007387 */ /* 0x000fe80000100800 */
[----:B------:R0:W-:Y:S04]  /*72c10*/  STL [R1+0x36c], R9 ;  /* 0x00036c0901007387 */ /* 0x0001e80000100800 */
[----:B0-----:R-:W3:Y:S04]  /*72c20*/  LDL.LU R9, [R1+0x354] ;  /* 0x0003540001097983 */ /* 0x001ee80000300800 */
[----:B------:R-:W3:Y:S04]  /*72c30*/  LDL.LU R21, [R1+0x358] ;  /* 0x0003580001157983 */ /* 0x000ee80000300800 */
[----:B------:R0:W-:Y:S04]  /*72c40*/  STL [R1+0x368], R15 ;  /* 0x0003680f01007387 */ /* 0x0001e80000100800 */
[----:B0-----:R-:W3:Y:S04]  /*72c50*/  LDL.LU R15, [R1+0x35c] ;  /* 0x00035c00010f7983 */ /* 0x001ee80000300800 */
[----:B------:R0:W-:Y:S04]  /*72c60*/  STL [R1+0x364], R12 ;  /* 0x0003640c01007387 */ /* 0x0001e80000100800 */
[----:B0-----:R-:W3:Y:S01]  /*72c70*/  LDL.LU R12, [R1+0x20fc] ;  /* 0x0020fc00010c7983 */ /* 0x001ee20000300800 */
[----:B--2---:R-:W-:-:S03]  /*72c80*/  FMUL R2, R10, R2 ;  /* 0x000000020a027220 */ /* 0x004fc60000400000 */
[----:B------:R-:W2:Y:S04]  /*72c90*/  LDL.LU R10, [R1+0x328] ;  /* 0x00032800010a7983 */ /* 0x000ea80000300800 */
[----:B------:R1:W-:Y:S02]  /*72ca0*/  STL [R1+0x360], R2 ;  /* 0x0003600201007387 */ /* 0x0003e40000100800 */
[C---:B-1----:R-:W-:Y:S02]  /*72cb0*/  FMUL R2, R11.reuse, R24 ;  /* 0x000000180b027220 */ /* 0x042fe40000400000 */
[----:B------:R-:W2:Y:S04]  /*72cc0*/  LDL.LU R24, [R1+0x2e0] ;  /* 0x0002e00001187983 */ /* 0x000ea80000300800 */
[----:B------:R0:W-:Y:S04]  /*72cd0*/  STL [R1+0x1f84], R2 ;  /* 0x001f840201007387 */ /* 0x0001e80000100800 */
[----:B0-----:R-:W2:Y:S01]  /*72ce0*/  LDL.LU R2, [R1+0x324] ;  /* 0x0003240001027983 */ /* 0x001ea20000300800 */
[----:B----4-:R-:W-:-:S02]  /*72cf0*/  FMUL R3, R11, R3 ;  /* 0x000000030b037220 */ /* 0x010fc40000400000 */
[----:B--2---:R-:W-:-:S05]  /*72d00*/  FMUL R2, R11, R2 ;  /* 0x000000020b027220 */ /* 0x004fca0000400000 */
[----:B------:R0:W-:Y:S02]  /*72d10*/  STL [R1+0x410], R2 ;  /* 0x0004100201007387 */ /* 0x0001e40000100800 */
[C---:B0-----:R-:W-:Y:S02]  /*72d20*/  FMUL R2, R11.reuse, R10 ;  /* 0x0000000a0b027220 */ /* 0x041fe40000400000 */
[C---:B------:R-:W-:Y:S02]  /*72d30*/  FMUL R10, R11.reuse, R0 ;  /* 0x000000000b0a7220 */ /* 0x040fe40000400000 */
[----:B------:R-:W2:Y:S04]  /*72d40*/  LDL.LU R0, [R1+0x2e4] ;  /* 0x0002e40001007983 */ /* 0x000ea80000300800 */
[----:B------:R0:W-:Y:S04]  /*72d50*/  STL [R1+0x40c], R2 ;  /* 0x00040c0201007387 */ /* 0x0001e80000100800 */
[----:B------:R1:W-:Y:S01]  /*72d60*/  STL [R1+0x408], R10 ;  /* 0x0004080a01007387 */ /* 0x0003e20000100800 */
[----:B0-----:R-:W-:-:S03]  /*72d70*/  FMUL R2, R11, R20 ;  /* 0x000000140b027220 */ /* 0x001fc60000400000 */
[----:B------:R-:W4:Y:S01]  /*72d80*/  LDL.LU R20, [R1+0x2e8] ;  /* 0x0002e80001147983 */ /* 0x000f220000300800 */
[----:B-1----:R-:W-:-:S03]  /*72d90*/  FMUL R10, R11, R28 ;  /* 0x0000001c0b0a7220 */ /* 0x002fc60000400000 */
[----:B------:R0:W-:Y:S04]  /*72da0*/  STL [R1+0x404], R2 ;  /* 0x0004040201007387 */ /* 0x0001e80000100800 */
[----:B------:R1:W-:Y:S01]  /*72db0*/  STL [R1+0x400], R3 ;  /* 0x0004000301007387 */ /* 0x0003e20000100800 */
[----:B0-----:R-:W-:-:S03]  /*72dc0*/  FMUL R2, R11, R29 ;  /* 0x0000001d0b027220 */ /* 0x001fc60000400000 */
[----:B------:R0:W-:Y:S01]  /*72dd0*/  STL [R1+0x3fc], R10 ;  /* 0x0003fc0a01007387 */ /* 0x0001e20000100800 */
[----:B-1----:R-:W-:-:S03]  /*72de0*/  FMUL R3, R11, R27 ;  /* 0x0000001b0b037220 */ /* 0x002fc60000400000 */
[----:B------:R-:W5:Y:S04]  /*72df0*/  LDL.LU R28, [R1+0x2f4] ;  /* 0x0002f400011c7983 */ /* 0x000f680000300800 */
[----:B------:R1:W-:Y:S04]  /*72e00*/  STL [R1+0x3f8], R2 ;  /* 0x0003f80201007387 */ /* 0x0003e80000100800 */
[----:B------:R1:W-:Y:S01]  /*72e10*/  STL [R1+0x33c], R3 ;  /* 0x00033c0301007387 */ /* 0x0003e20000100800 */
[----:B---3--:R-:W3:Y:S03]  /*72e20*/  MUFU.RCP R12, R12 ;  /* 0x0000000c000c7308 */ /* 0x008ee60000001000 */
[----:B0-----:R-:W5:Y:S01]  /*72e30*/  LDL.LU R10, [R1+0x2fc] ;  /* 0x0002fc00010a7983 */ /* 0x001f620000300800 */
[----:B-1----:R-:W-:-:S03]  /*72e40*/  FMUL R2, R11, R26 ;  /* 0x0000001a0b027220 */ /* 0x002fc60000400000 */
[----:B------:R-:W5:Y:S01]  /*72e50*/  LDL.LU R29, [R1+0x300] ;  /* 0x00030000011d7983 */ /* 0x000f620000300800 */
[----:B------:R-:W-:-:S03]  /*72e60*/  FMUL R3, R11, R25 ;  /* 0x000000190b037220 */ /* 0x000fc60000400000 */
[----:B------:R0:W-:Y:S04]  /*72e70*/  STL [R1+0x338], R2 ;  /* 0x0003380201007387 */ /* 0x0001e80000100800 */
[----:B------:R-:W5:Y:S04]  /*72e80*/  LDL.LU R27, [R1+0x304] ;  /* 0x00030400011b7983 */ /* 0x000f680000300800 */
[----:B------:R-:W5:Y:S01]  /*72e90*/  LDL.LU R26, [R1+0x308] ;  /* 0x00030800011a7983 */ /* 0x000f620000300800 */
[----:B0-----:R-:W-:-:S03]  /*72ea0*/  FMUL R2, R11, R22 ;  /* 0x000000160b027220 */ /* 0x001fc60000400000 */
[----:B------:R0:W-:Y:S04]  /*72eb0*/  STL [R1+0x334], R3 ;  /* 0x0003340301007387 */ /* 0x0001e80000100800 */
[----:B------:R-:W5:Y:S01]  /*72ec0*/  LDL.LU R25, [R1+0x30c] ;  /* 0x00030c0001197983 */ /* 0x000f620000300800 */
[----:B------:R-:W-:-:S03]  /*72ed0*/  FMUL R9, R11, R9 ;  /* 0x000000090b097220 */ /* 0x000fc60000400000 */
[----:B------:R1:W-:Y:S01]  /*72ee0*/  STL [R1+0x330], R2 ;  /* 0x0003300201007387 */ /* 0x0003e20000100800 */
[----:B0-----:R-:W-:-:S03]  /*72ef0*/  FMUL R3, R11, R21 ;  /* 0x000000150b037220 */ /* 0x001fc60000400000 */
[----:B------:R-:W5:Y:S01]  /*72f00*/  LDL.LU R22, [R1+0x310] ;  /* 0x0003100001167983 */ /* 0x000f620000300800 */
[----:B-1----:R-:W-:-:S03]  /*72f10*/  FMUL R2, R11, R16 ;  /* 0x000000100b027220 */ /* 0x002fc60000400000 */
[----:B------:R-:W5:Y:S04]  /*72f20*/  LDL.LU R16, [R1+0x314] ;  /* 0x0003140001107983 */ /* 0x000f680000300800 */
[----:B------:R0:W-:Y:S04]  /*72f30*/  STL [R1+0x32c], R2 ;  /* 0x00032c0201007387 */ /* 0x0001e80000100800 */
[----:B------:R1:W-:Y:S01]  /*72f40*/  STL [R1+0x328], R9 ;  /* 0x0003280901007387 */ /* 0x0003e20000100800 */
[----:B0-----:R-:W-:-:S03]  /*72f50*/  FMUL R2, R11, R15 ;  /* 0x0000000f0b027220 */ /* 0x001fc60000400000 */
[----:B------:R-:W5:Y:S04]  /*72f60*/  LDL.LU R11, [R1+0x2f8] ;  /* 0x0002f800010b7983 */ /* 0x000f680000300800 */
[----:B------:R3:W-:Y:S04]  /*72f70*/  STL [R1+0x324], R3 ;  /* 0x0003240301007387 */ /* 0x0007e80000100800 */
[----:B-1----:R-:W5:Y:S04]  /*72f80*/  LDL.LU R9, [R1+0x318] ;  /* 0x0003180001097983 */ /* 0x002f680000300800 */
[----:B------:R-:W-:Y:S01]  /*72f90*/  STL [R1+0x320], R2 ;  /* 0x0003200201007387 */ /* 0x000fe20000100800 */
[----:B---3--:R-:W-:-:S03]  /*72fa0*/  FMUL R3, R12, R24 ;  /* 0x000000180c037220 */ /* 0x008fc60000400000 */
[----:B------:R-:W3:Y:S04]  /*72fb0*/  LDL.LU R21, [R1+0x31c] ;  /* 0x00031c0001157983 */ /* 0x000ee80000300800 */
[----:B------:R-:W3:Y:S04]  /*72fc0*/  LDL.LU R15, [R1+0x29c] ;  /* 0x00029c00010f7983 */ /* 0x000ee80000300800 */
[----:B------:R-:W3:Y:S04]  /*72fd0*/  LDL.LU R24, [R1+0x2a0] ;  /* 0x0002a00001187983 */ /* 0x000ee80000300800 */
[----:B------:R0:W-:Y:S04]  /*72fe0*/  STL [R1+0x1f88], R3 ;  /* 0x001f880301007387 */ /* 0x0001e80000100800 */
[----:B0-----:R-:W3:Y:S01]  /*72ff0*/  LDL.LU R3, [R1+0x2f0] ;  /* 0x0002f00001037983 */ /* 0x001ee20000300800 */
[----:B--2---:R-:W-:-:S03]  /*73000*/  FMUL R2, R12, R0 ;  /* 0x000000000c027220 */ /* 0x004fc60000400000 */
[----:B------:R-:W2:Y:S04]  /*73010*/  LDL.LU R0, [R1+0x2a4] ;  /* 0x0002a40001007983 */ /* 0x000ea80000300800 */
[----:B------:R4:W-:Y:S02]  /*73020*/  STL [R1+0x3f0], R2 ;  /* 0x0003f00201007387 */ /* 0x0009e40000100800 */
[C---:B----4-:R-:W-:Y:S02]  /*73030*/  FMUL R2, R12.reuse, R20 ;  /* 0x000000140c027220 */ /* 0x050fe40000400000 */
[----:B------:R-:W4:Y:S04]  /*73040*/  LDL.LU R20, [R1+0x2a8] ;  /* 0x0002a80001147983 */ /* 0x000f280000300800 */
[----:B------:R0:W-:Y:S04]  /*73050*/  STL [R1+0x1f8c], R2 ;  /* 0x001f8c0201007387 */ /* 0x0001e80000100800 */
[----:B0-----:R-:W2:Y:S01]  /*73060*/  LDL.LU R2, [R1+0x2ec] ;  /* 0x0002ec0001027983 */ /* 0x001ea20000300800 */
[----:B-----5:R-:W0:Y:S01]  /*73070*/  MUFU.RCP R13, R13 ;  /* 0x0000000d000d7308 */ /* 0x020e220000001000 */
[----:B------:R-:W-:-:S02]  /*73080*/  FMUL R10, R12, R10 ;  /* 0x0000000a0c0a7220 */ /* 0x000fc40000400000 */
[----:B--2---:R-:W-:-:S05]  /*73090*/  FMUL R2, R12, R2 ;  /* 0x000000020c027220 */ /* 0x004fca0000400000 */
[----:B------:R3:W-:Y:S02]  /*730a0*/  STL [R1+0x3e8], R2 ;  /* 0x0003e80201007387 */ /* 0x0007e40000100800 */
[C---:B---3--:R-:W-:Y:S02]  /*730b0*/  FMUL R2, R12.reuse, R3 ;  /* 0x000000030c027220 */ /* 0x048fe40000400000 */
[----:B------:R-:W-:-:S03]  /*730c0*/  FMUL R3, R12, R28 ;  /* 0x0000001c0c037220 */ /* 0x000fc60000400000 */
[----:B------:R1:W-:Y:S04]  /*730d0*/  STL [R1+0x1f90], R2 ;  /* 0x001f900201007387 */ /* 0x0003e80000100800 */
[----:B------:R-:W2:Y:S01]  /*730e0*/  LDL.LU R28, [R1+0x2ac] ;  /* 0x0002ac00011c7983 */ /* 0x000ea20000300800 */
[----:B-1----:R-:W-:-:S03]  /*730f0*/  FMUL R2, R12, R11 ;  /* 0x0000000b0c027220 */ /* 0x002fc60000400000 */
[----:B------:R1:W-:Y:S04]  /*73100*/  STL [R1+0x3e0], R3 ;  /* 0x0003e00301007387 */ /* 0x0003e80000100800 */
[----:B------:R3:W-:Y:S01]  /*73110*/  STL [R1+0x3d8], R2 ;  /* 0x0003d80201007387 */ /* 0x0007e20000100800 */
[----:B-1----:R-:W-:-:S03]  /*73120*/  FMUL R3, R12, R29 ;  /* 0x0000001d0c037220 */ /* 0x002fc60000400000 */
[----:B------:R1:W-:Y:S01]  /*73130*/  STL [R1+0x3d4], R10 ;  /* 0x0003d40a01007387 */ /* 0x0003e20000100800 */
[----:B---3--:R-:W-:-:S03]  /*73140*/  FMUL R2, R12, R27 ;  /* 0x0000001b0c027220 */ /* 0x008fc60000400000 */
[----:B------:R-:W3:Y:S04]  /*73150*/  LDL.LU R29, [R1+0x2b0] ;  /* 0x0002b000011d7983 */ /* 0x000ee80000300800 */
[----:B------:R5:W-:Y:S01]  /*73160*/  STL [R1+0x2fc], R3 ;  /* 0x0002fc0301007387 */ /* 0x000be20000100800 */
[----:B-1----:R-:W-:-:S03]  /*73170*/  FMUL R10, R12, R26 ;  /* 0x0000001a0c0a7220 */ /* 0x002fc60000400000 */
[----:B------:R-:W3:Y:S04]  /*73180*/  LDL.LU R27, [R1+0x2b8] ;  /* 0x0002b800011b7983 */ /* 0x000ee80000300800 */
[----:B------:R1:W-:Y:S01]  /*73190*/  STL [R1+0x2f8], R2 ;  /* 0x0002f80201007387 */ /* 0x0003e20000100800 */
[----:B-----5:R-:W-:-:S03]  /*731a0*/  FMUL R3, R12, R22 ;  /* 0x000000160c037220 */ /* 0x020fc60000400000 */
[----:B------:R-:W-:Y:S04]  /*731b0*/  STL [R1+0x2f4], R10 ;  /* 0x0002f40a01007387 */ /* 0x000fe80000100800 */
[----:B------:R-:W5:Y:S01]  /*731c0*/  LDL.LU R26, [R1+0x2bc] ;  /* 0x0002bc00011a7983 */ /* 0x000f620000300800 */
[----:B-1----:R-:W-:-:S05]  /*731d0*/  FMUL R2, R12, R25 ;  /* 0x000000190c027220 */ /* 0x002fca0000400000 */
[----:B------:R1:W-:Y:S04]  /*731e0*/  STL [R1+0x2f0], R2 ;  /* 0x0002f00201007387 */ /* 0x0003e80000100800 */
[----:B------:R0:W-:Y:S01]  /*731f0*/  STL [R1+0x2ec], R3 ;  /* 0x0002ec0301007387 */ /* 0x0001e20000100800 */
[----:B-1----:R-:W-:-:S03]  /*73200*/  FMUL R2, R12, R16 ;  /* 0x000000100c027220 */ /* 0x002fc60000400000 */
[----:B------:R-:W5:Y:S04]  /*73210*/  LDL.LU R16, [R1+0x2c0] ;  /* 0x0002c00001107983 */ /* 0x000f680000300800 */
[----:B------:R-:W5:Y:S04]  /*73220*/  LDL.LU R25, [R1+0x2cc] ;  /* 0x0002cc0001197983 */ /* 0x000f680000300800 */
[----:B------:R1:W-:Y:S01]  /*73230*/  STL [R1+0x2e8], R2 ;  /* 0x0002e80201007387 */ /* 0x0003e20000100800 */
[----:B0-----:R-:W-:-:S03]  /*73240*/  FMUL R3, R12, R21 ;  /* 0x000000150c037220 */ /* 0x001fc60000400000 */
[----:B------:R-:W5:Y:S01]  /*73250*/  LDL.LU R22, [R1+0x2d0] ;  /* 0x0002d00001167983 */ /* 0x000f620000300800 */
[----:B-1----:R-:W-:-:S05]  /*73260*/  FMUL R2, R12, R9 ;  /* 0x000000090c027220 */ /* 0x002fca0000400000 */
[----:B------:R0:W-:Y:S04]  /*73270*/  STL [R1+0x2e4], R2 ;  /* 0x0002e40201007387 */ /* 0x0001e80000100800 */
[----:B------:R1:W-:Y:S01]  /*73280*/  STL [R1+0x2e0], R3 ;  /* 0x0002e00301007387 */ /* 0x0003e20000100800 */
[----:B0-----:R-:W-:-:S03]  /*73290*/  FMUL R2, R13, R15 ;  /* 0x0000000f0d027220 */ /* 0x001fc60000400000 */
[----:B------:R-:W5:Y:S04]  /*732a0*/  LDL.LU R15, [R1+0x2d4] ;  /* 0x0002d400010f7983 */ /* 0x000f680000300800 */
[----:B------:R-:W5:Y:S01]  /*732b0*/  LDL.LU R21, [R1+0x2d8] ;  /* 0x0002d80001157983 */ /* 0x000f620000300800 */
[----:B-1----:R-:W-:-:S03]  /*732c0*/  FMUL R3, R13, R0 ;  /* 0x000000000d037220 */ /* 0x002fc60000400000 */
[----:B------:R0:W-:Y:S02]  /*732d0*/  STL [R1+0x3d0], R2 ;  /* 0x0003d00201007387 */ /* 0x0001e40000100800 */
[C---:B0-----:R-:W-:Y:S02]  /*732e0*/  FMUL R2, R13.reuse, R24 ;  /* 0x000000180d027220 */ /* 0x041fe40000400000 */
[----:B------:R-:W5:Y:S04]  /*732f0*/  LDL.LU R24, [R1+0x2dc] ;  /* 0x0002dc0001187983 */ /* 0x000f680000300800 */
[----:B------:R4:W-:Y:S04]  /*73300*/  STL [R1+0x3cc], R2 ;  /* 0x0003cc0201007387 */ /* 0x0009e80000100800 */
[----:B------:R0:W-:Y:S01]  /*73310*/  STL [R1+0x1fa0], R3 ;  /* 0x001fa00301007387 */ /* 0x0001e20000100800 */
[----:B----4-:R-:W-:-:S03]  /*73320*/  FMUL R2, R13, R20 ;  /* 0x000000140d027220 */ /* 0x010fc60000400000 */
[----:B0-----:R-:W4:Y:S04]  /*73330*/  LDL.LU R3, [R1+0x2c8] ;  /* 0x0002c80001037983 */ /* 0x001f280000300800 */
[----:B------:R-:W4:Y:S04]  /*73340*/  LDL.LU R9, [R1+0x25c] ;  /* 0x00025c0001097983 */ /* 0x000f280000300800 */
[----:B------:R-:W4:Y:S04]  /*73350*/  LDL.LU R20, [R1+0x260] ;  /* 0x0002600001147983 */ /* 0x000f280000300800 */
[----:B------:R0:W-:Y:S04]  /*73360*/  STL [R1+0x1fa4], R2 ;  /* 0x001fa40201007387 */ /* 0x0001e80000100800 */
[----:B0-----:R-:W4:Y:S04]  /*73370*/  LDL.LU R2, [R1+0x2c4] ;  /* 0x0002c40001027983 */ /* 0x001f280000300800 */
[----:B------:R-:W4:Y:S04]  /*73380*/  LDL.LU R12, [R1+0x268] ;  /* 0x00026800010c7983 */ /* 0x000f280000300800 */
[----:B------:R-:W4:Y:S01]  /*73390*/  LDL.LU R11, [R1+0x26c] ;  /* 0x00026c00010b7983 */ /* 0x000f220000300800 */
[----:B--2---:R-:W-:-:S05]  /*733a0*/  FMUL R0, R13, R28 ;  /* 0x0000001c0d007220 */ /* 0x004fca0000400000 */
[----:B------:R0:W-:Y:S04]  /*733b0*/  STL [R1+0x3c0], R0 ;  /* 0x0003c00001007387 */ /* 0x0001e80000100800 */
[----:B0-----:R-:W2:Y:S04]  /*733c0*/  LDL.LU R0, [R1+0x270] ;  /* 0x0002700001007983 */ /* 0x001ea80000300800 */
[----:B------:R-:W2:Y:S01]  /*733d0*/  LDL.LU R28, [R1+0x274] ;  /* 0x00027400011c7983 */ /* 0x000ea20000300800 */
[----:B---3--:R-:W-:-:S03]  /*733e0*/  FMUL R29, R13, R29 ;  /* 0x0000001d0d1d7220 */ /* 0x008fc60000400000 */
[----:B------:R-:W3:Y:S04]  /*733f0*/  LDL.LU R10, [R1+0x278] ;  /* 0x00027800010a7983 */ /* 0x000ee80000300800 */
[----:B------:R0:W-:Y:S01]  /*73400*/  STL [R1+0x39c], R29 ;  /* 0x00039c1d01007387 */ /* 0x0001e20000100800 */
[----:B------:R-:W-:-:S03]  /*73410*/  FMUL R27, R13, R27 ;  /* 0x0000001b0d1b7220 */ /* 0x000fc60000400000 */
[----:B0-----:R-:W2:Y:S01]  /*73420*/  LDL.LU R29, [R1+0x27c] ;  /* 0x00027c00011d7983 */ /* 0x001ea20000300800 */
[----:B-----5:R-:W-:-:S03]  /*73430*/  FMUL R26, R13, R26 ;  /* 0x0000001a0d1a7220 */ /* 0x020fc60000400000 */
[----:B------:R0:W-:Y:S04]  /*73440*/  STL [R1+0x398], R27 ;  /* 0x0003981b01007387 */ /* 0x0001e80000100800 */
[----:B0-----:R-:W5:Y:S04]  /*73450*/  LDL.LU R27, [R1+0x280] ;  /* 0x00028000011b7983 */ /* 0x001f680000300800 */
[----:B------:R0:W-:Y:S01]  /*73460*/  STL [R1+0x394], R26 ;  /* 0x0003941a01007387 */ /* 0x0001e20000100800 */
[----:B------:R-:W-:-:S03]  /*73470*/  FMUL R16, R13, R16 ;  /* 0x000000100d107220 */ /* 0x000fc60000400000 */
[----:B0-----:R-:W2:Y:S04]  /*73480*/  LDL.LU R26, [R1+0x284] ;  /* 0x00028400011a7983 */ /* 0x001ea80000300800 */
[----:B------:R0:W-:Y:S01]  /*73490*/  STL [R1+0x2bc], R16 ;  /* 0x0002bc1001007387 */ /* 0x0001e20000100800 */
[----:B------:R-:W-:-:S03]  /*734a0*/  FMUL R22, R13, R22 ;  /* 0x000000160d167220 */ /* 0x000fc60000400000 */
[----:B0-----:R-:W2:Y:S01]  /*734b0*/  LDL.LU R16, [R1+0x20f8] ;  /* 0x0020f80001107983 */ /* 0x001ea20000300800 */
[C---:B------:R-:W-:Y:S02]  /*734c0*/  FMUL R15, R13.reuse, R15 ;  /* 0x0000000f0d0f7220 */ /* 0x040fe40000400000 */
[C---:B------:R-:W-:Y:S02]  /*734d0*/  FMUL R21, R13.reuse, R21 ;  /* 0x000000150d157220 */ /* 0x040fe40000400000 */
[C---:B------:R-:W-:Y:S02]  /*734e0*/  FMUL R24, R13.reuse, R24 ;  /* 0x000000180d187220 */ /* 0x040fe40000400000 */
[----:B----4-:R-:W-:-:S05]  /*734f0*/  FMUL R2, R13, R2 ;  /* 0x000000020d027220 */ /* 0x010fca0000400000 */
[----:B------:R0:W-:Y:S02]  /*73500*/  STL [R1+0x2b8], R2 ;  /* 0x0002b80201007387 */ /* 0x0001e40000100800 */
[C---:B0-----:R-:W-:Y:S02]  /*73510*/  FMUL R2, R13.reuse, R3 ;  /* 0x000000030d027220 */ /* 0x041fe40000400000 */
[----:B------:R-:W-:-:S03]  /*73520*/  FMUL R3, R13, R25 ;  /* 0x000000190d037220 */ /* 0x000fc60000400000 */
[----:B------:R0:W-:Y:S04]  /*73530*/  STL [R1+0x2b0], R2 ;  /* 0x0002b00201007387 */ /* 0x0001e80000100800 */
[----:B0-----:R-:W4:Y:S04]  /*73540*/  LDL.LU R2, [R1+0x288] ;  /* 0x0002880001027983 */ /* 0x001f280000300800 */
[----:B------:R0:W-:Y:S04]  /*73550*/  STL [R1+0x2ac], R3 ;  /* 0x0002ac0301007387 */ /* 0x0001e80000100800 */
[----:B0-----:R-:W2:Y:S04]  /*73560*/  LDL.LU R3, [R1+0x28c] ;  /* 0x00028c0001037983 */ /* 0x001ea80000300800 */
[----:B------:R0:W-:Y:S04]  /*73570*/  STL [R1+0x2a8], R22 ;  /* 0x0002a81601007387 */ /* 0x0001e80000100800 */
[----:B------:R-:W2:Y:S04]  /*73580*/  LDL.LU R25, [R1+0x290] ;  /* 0x0002900001197983 */ /* 0x000ea80000300800 */
[----:B0-----:R-:W2:Y:S04]  /*73590*/  LDL.LU R22, [R1+0x294] ;  /* 0x0002940001167983 */ /* 0x001ea80000300800 */
[----:B------:R0:W-:Y:S04]  /*735a0*/  STL [R1+0x2a4], R15 ;  /* 0x0002a40f01007387 */ /* 0x0001e80000100800 */
[----:B0-----:R-:W2:Y:S04]  /*735b0*/  LDL.LU R15, [R1+0x20f4] ;  /* 0x0020f400010f7983 */ /* 0x001ea80000300800 */
[----:B------:R0:W-:Y:S04]  /*735c0*/  STL [R1+0x2a0], R21 ;  /* 0x0002a01501007387 */ /* 0x0001e80000100800 */
[----:B0-----:R-:W2:Y:S04]  /*735d0*/  LDL.LU R21, [R1+0x298] ;  /* 0x0002980001157983 */ /* 0x001ea80000300800 */
[----:B------:R-:W2:Y:S01]  /*735e0*/  LDL.LU R13, [R1+0x264] ;  /* 0x00026400010d7983 */ /* 0x000ea20000300800 */
[----:B------:R-:W0:Y:S03]  /*735f0*/  MUFU.RCP R14, R14 ;  /* 0x0000000e000e7308 */ /* 0x000e260000001000 */
[----:B------:R1:W-:Y:S04]  /*73600*/  STL [R1+0x29c], R24 ;  /* 0x00029c1801007387 */ /* 0x0003e80000100800 */
[----:B-1----:R-:W3:Y:S01]  /*73610*/  LDL.LU R24, [R1+0x21c] ;  /* 0x00021c0001187983 */ /* 0x002ee20000300800 */
[----:B0-----:R-:W-:-:S02]  /*73620*/  FMUL R9, R14, R9 ;  /* 0x000000090e097220 */ /* 0x001fc40000400000 */
[C---:B------:R-:W-:Y:S02]  /*73630*/  FMUL R20, R14.reuse, R20 ;  /* 0x000000140e147220 */ /* 0x040fe40000400000 */
[C---:B------:R-:W-:Y:S01]  /*73640*/  FMUL R12, R14.reuse, R12 ;  /* 0x0000000c0e0c7220 */ /* 0x040fe20000400000 */
[----:B------:R0:W-:Y:S04]  /*73650*/  STL [R1+0x390], R9 ;  /* 0x0003900901007387 */ /* 0x0001e80000100800 */
[----:B0-----:R-:W3:Y:S04]  /*73660*/  LDL.LU R9, [R1+0x220] ;  /* 0x0002200001097983 */ /* 0x001ee80000300800 */
[----:B------:R0:W-:Y:S04]  /*73670*/  STL [R1+0x38c], R20 ;  /* 0x00038c1401007387 */ /* 0x0001e80000100800 */
[----:B0-----:R-:W5:Y:S01]  /*73680*/  LDL.LU R20, [R1+0x224] ;  /* 0x0002240001147983 */ /* 0x001f620000300800 */
[----:B----4-:R-:W-:-:S02]  /*73690*/  FMUL R2, R14, R2 ;  /* 0x000000020e027220 */ /* 0x010fc40000400000 */
[----:B--2---:R-:W-:-:S05]  /*736a0*/  FMUL R13, R14, R13 ;  /* 0x0000000d0e0d7220 */ /* 0x004fca0000400000 */
[----:B------:R0:W-:Y:S04]  /*736b0*/  STL [R1+0x388], R13 ;  /* 0x0003880d01007387 */ /* 0x0001e80000100800 */
[----:B------:R1:W-:Y:S01]  /*736c0*/  STL [R1+0x384], R12 ;  /* 0x0003840c01007387 */ /* 0x0003e20000100800 */
[C---:B0-----:R-:W-:Y:S02]  /*736d0*/  FMUL R13, R14.reuse, R11 ;  /* 0x0000000b0e0d7220 */ /* 0x041fe40000400000 */
[----:B-1----:R-:W-:-:S03]  /*736e0*/  FMUL R12, R14, R0 ;  /* 0x000000000e0c7220 */ /* 0x002fc60000400000 */
[----:B------:R-:W-:Y:S01]  /*736f0*/  STL [R1+0x380], R13 ;  /* 0x0003800d01007387 */ /* 0x000fe20000100800 */
[----:B------:R-:W-:-:S03]  /*73700*/  FMUL R11, R14, R28 ;  /* 0x0000001c0e0b7220 */ /* 0x000fc60000400000 */
[----:B------:R-:W2:Y:S04]  /*73710*/  LDL.LU R0, [R1+0x228] ;  /* 0x0002280001007983 */ /* 0x000ea80000300800 */
[----:B------:R3:W-:Y:S04]  /*73720*/  STL [R1+0x35c], R12 ;  /* 0x00035c0c01007387 */ /* 0x0007e80000100800 */
[----:B------:R-:W4:Y:S01]  /*73730*/  LDL.LU R28, [R1+0x22c] ;  /* 0x00022c00011c7983 */ /* 0x000f220000300800 */
[C---:B---3--:R-:W-:Y:S02]  /*73740*/  FMUL R12, R14.reuse, R10 ;  /* 0x0000000a0e0c7220 */ /* 0x048fe40000400000 */
[C---:B------:R-:W-:Y:S01]  /*73750*/  FMUL R10, R14.reuse, R29 ;  /* 0x0000001d0e0a7220 */ /* 0x040fe20000400000 */
[----:B------:R5:W-:Y:S04]  /*73760*/  STL [R1+0x358], R11 ;  /* 0x0003580b01007387 */ /* 0x000be80000100800 */
[----:B------:R0:W-:Y:S01]  /*73770*/  STL [R1+0x354], R12 ;  /* 0x0003540c01007387 */ /* 0x0001e20000100800 */
[----:B-----5:R-:W-:-:S03]  /*73780*/  FMUL R11, R14, R27 ;  /* 0x0000001b0e0b7220 */ /* 0x020fc60000400000 */
[----:B------:R-:W3:Y:S04]  /*73790*/  LDL.LU R27, [R1+0x234] ;  /* 0x00023400011b7983 */ /* 0x000ee80000300800 */
[----:B------:R1:W-:Y:S04]  /*737a0*/  STL [R1+0x278], R10 ;  /* 0x0002780a01007387 */ /* 0x0003e80000100800 */
[----:B------:R5:W-:Y:S01]  /*737b0*/  STL [R1+0x274], R11 ;  /* 0x0002740b01007387 */ /* 0x000be20000100800 */
[----:B------:R-:W-:-:S03]  /*737c0*/  FMUL R13, R14, R3 ;  /* 0x000000030e0d7220 */ /* 0x000fc60000400000 */
[----:B0-----:R-:W3:Y:S01]  /*737d0*/  LDL.LU R12, [R1+0x238] ;  /* 0x00023800010c7983 */ /* 0x001ee20000300800 */
[----:B-1----:R-:W-:-:S03]  /*737e0*/  FMUL R10, R14, R26 ;  /* 0x0000001a0e0a7220 */ /* 0x002fc60000400000 */
[----:B-----5:R-:W5:Y:S01]  /*737f0*/  LDL.LU R11, [R1+0x23c] ;  /* 0x00023c00010b7983 */ /* 0x020f620000300800 */
[----:B------:R-:W-:-:S03]  /*73800*/  FMUL R3, R14, R25 ;  /* 0x000000190e037220 */ /* 0x000fc60000400000 */
[----:B------:R0:W-:Y:S04]  /*73810*/  STL [R1+0x270], R10 ;  /* 0x0002700a01007387 */ /* 0x0001e80000100800 */
[----:B0-----:R-:W5:Y:S04]  /*73820*/  LDL.LU R10, [R1+0x240] ;  /* 0x00024000010a7983 */ /* 0x001f680000300800 */
[----:B------:R-:W5:Y:S04]  /*73830*/  LDL.LU R29, [R1+0x244] ;  /* 0x00024400011d7983 */ /* 0x000f680000300800 */
[----:B------:R-:W5:Y:S04]  /*73840*/  LDL.LU R26, [R1+0x248] ;  /* 0x00024800011a7983 */ /* 0x000f680000300800 */
[----:B------:R0:W-:Y:S04]  /*73850*/  STL [R1+0x26c], R2 ;  /* 0x00026c0201007387 */ /* 0x0001e80000100800 */
[----:B------:R-:W-:Y:S04]  /*73860*/  STL [R1+0x268], R13 ;  /* 0x0002680d01007387 */ /* 0x000fe80000100800 */
[----:B------:R-:W5:Y:S01]  /*73870*/  LDL.LU R25, [R1+0x24c] ;  /* 0x00024c0001197983 */ /* 0x000f620000300800 */
[----:B0-----:R-:W-:-:S03]  /*73880*/  FMUL R2, R14, R22 ;  /* 0x000000160e027220 */ /* 0x001fc60000400000 */
[----:B------:R-:W-:Y:S04]  /*73890*/  STL [R1+0x264], R3 ;  /* 0x0002640301007387 */ /* 0x000fe80000100800 */
[----:B------:R-:W5:Y:S04]  /*738a0*/  LDL.LU R22, [R1+0x250] ;  /* 0x0002500001167983 */ /* 0x000f680000300800 */
[----:B------:R0:W-:Y:S02]  /*738b0*/  STL [R1+0x260], R2 ;  /* 0x0002600201007387 */ /* 0x0001e40000100800 */
[----:B0-----:R-:W-:-:S02]  /*738c0*/  FMUL R2, R14, R21 ;  /* 0x000000150e027220 */ /* 0x001fc40000400000 */
[----:B------:R-:W5:Y:S01]  /*738d0*/  LDL.LU R14, [R1+0x230] ;  /* 0x00023000010e7983 */ /* 0x000f620000300800 */
[----:B------:R-:W0:Y:S03]  /*738e0*/  MUFU.RCP R15, R15 ;  /* 0x0000000f000f7308 */ /* 0x000e260000001000 */
[----:B------:R0:W-:Y:S04]  /*738f0*/  STL [R1+0x25c], R2 ;  /* 0x00025c0201007387 */ /* 0x0001e80000100800 */
[----:B------:R-:W5:Y:S01]  /*73900*/  LDL.LU R21, [R1+0x254] ;  /* 0x0002540001157983 */ /* 0x000f620000300800 */
[----:B0-----:R-:W-:-:S03]  /*73910*/  FMUL R2, R15, R24 ;  /* 0x000000180f027220 */ /* 0x001fc60000400000 */
[----:B------:R-:W5:Y:S04]  /*73920*/  LDL.LU R24, [R1+0x258] ;  /* 0x0002580001187983 */ /* 0x000f680000300800 */
[----:B------:R0:W-:Y:S01]  /*73930*/  STL [R1+0x350], R2 ;  /* 0x0003500201007387 */ /* 0x0001e20000100800 */
[----:B------:R-:W-:-:S03]  /*73940*/  FMUL R3, R15, R20 ;  /* 0x000000140f037220 */ /* 0x000fc60000400000 */
[----:B------:R-:W5:Y:S01]  /*73950*/  LDL.LU R13, [R1+0x1dc] ;  /* 0x0001dc00010d7983 */ /* 0x000f620000300800 */
[----:B0-----:R-:W-:-:S05]  /*73960*/  FMUL R2, R15, R9 ;  /* 0x000000090f027220 */ /* 0x001fca0000400000 */
[----:B------:R0:W-:Y:S04]  /*73970*/  STL [R1+0x34c], R2 ;  /* 0x00034c0201007387 */ /* 0x0001e80000100800 */
[----:B0-----:R-:W5:Y:S04]  /*73980*/  LDL.LU R2, [R1+0x1e0] ;  /* 0x0001e00001027983 */ /* 0x001f680000300800 */
[----:B------:R-:W5:Y:S04]  /*73990*/  LDL.LU R9, [R1+0x1e4] ;  /* 0x0001e40001097983 */ /* 0x000f680000300800 */
[----:B------:R-:W5:Y:S04]  /*739a0*/  LDL.LU R20, [R1+0x1e8] ;  /* 0x0001e80001147983 */ /* 0x000f680000300800 */
[----:B------:R4:W-:Y:S01]  /*739b0*/  STL [R1+0x1fa8], R3 ;  /* 0x001fa80301007387 */ /* 0x0009e20000100800 */
[----:B--2---:R-:W-:-:S05]  /*739c0*/  FMUL R0, R15, R0 ;  /* 0x000000000f007220 */ /* 0x004fca0000400000 */
[----:B------:R0:W-:Y:S01]  /*739d0*/  STL [R1+0x344], R0 ;  /* 0x0003440001007387 */ /* 0x0001e20000100800 */
[----:B----4-:R-:W-:-:S03]  /*739e0*/  FMUL R3, R15, R28 ;  /* 0x0000001c0f037220 */ /* 0x010fc60000400000 */
[----:B0-----:R-:W2:Y:S04]  /*739f0*/  LDL.LU R0, [R1+0x1ec] ;  /* 0x0001ec0001007983 */ /* 0x001ea80000300800 */
[----:B------:R-:W4:Y:S04]  /*73a00*/  LDL.LU R28, [R1+0x1f0] ;  /* 0x0001f000011c7983 */ /* 0x000f280000300800 */
[----:B------:R3:W-:Y:S02]  /*73a10*/  STL [R1+0x1fac], R3 ;  /* 0x001fac0301007387 */ /* 0x0007e40000100800 */
[----:B---3--:R-:W-:-:S02]  /*73a20*/  FMUL R3, R15, R27 ;  /* 0x0000001b0f037220 */ /* 0x008fc40000400000 */
[----:B------:R-:W3:Y:S01]  /*73a30*/  LDL.LU R27, [R1+0x1f4] ;  /* 0x0001f400011b7983 */ /* 0x000ee20000300800 */
[C---:B------:R-:W-:Y:S02]  /*73a40*/  FMUL R12, R15.reuse, R12 ;  /* 0x0000000c0f0c7220 */ /* 0x040fe40000400000 */
[----:B-----5:R-:W-:-:S05]  /*73a50*/  FMUL R14, R15, R14 ;  /* 0x0000000e0f0e7220 */ /* 0x020fca0000400000 */
[----:B------:R-:W-:Y:S04]  /*73a60*/  STL [R1+0x31c], R14 ;  /* 0x00031c0e01007387 */ /* 0x000fe80000100800 */
[----:B------:R0:W-:Y:S04]  /*73a70*/  STL [R1+0x318], R3 ;  /* 0x0003180301007387 */ /* 0x0001e80000100800 */
[----:B------:R1:W-:Y:S01]  /*73a80*/  STL [R1+0x314], R12 ;  /* 0x0003140c01007387 */ /* 0x0003e20000100800 */
[C---:B0-----:R-:W-:Y:S02]  /*73a90*/  FMUL R3, R15.reuse, R11 ;  /* 0x0000000b0f037220 */ /* 0x041fe40000400000 */
[----:B------:R-:W-:-:S02]  /*73aa0*/  FMUL R11, R15, R10 ;  /* 0x0000000a0f0b7220 */ /* 0x000fc40000400000 */
[C---:B------:R-:W-:Y:S01]  /*73ab0*/  FMUL R10, R15.reuse, R29 ;  /* 0x0000001d0f0a7220 */ /* 0x040fe20000400000 */
[----:B------:R0:W-:Y:S04]  /*73ac0*/  STL [R1+0x238], R3 ;  /* 0x0002380301007387 */ /* 0x0001e80000100800 */
[----:B------:R5:W-:Y:S04]  /*73ad0*/  STL [R1+0x234], R11 ;  /* 0x0002340b01007387 */ /* 0x000be80000100800 */
[----:B-1----:R-:W3:Y:S01]  /*73ae0*/  LDL.LU R12, [R1+0x1f8] ;  /* 0x0001f800010c7983 */ /* 0x002ee20000300800 */
[----:B0-----:R-:W-:-:S03]  /*73af0*/  FMUL R3, R15, R26 ;  /* 0x0000001a0f037220 */ /* 0x001fc60000400000 */
[----:B------:R0:W-:Y:S04]  /*73b00*/  STL [R1+0x230], R10 ;  /* 0x0002300a01007387 */ /* 0x0001e80000100800 */
[----:B-----5:R-:W5:Y:S04]  /*73b10*/  LDL.LU R11, [R1+0x1fc] ;  /* 0x0001fc00010b7983 */ /* 0x020f680000300800 */
[----:B------:R1:W-:Y:S04]  /*73b20*/  STL [R1+0x22c], R3 ;  /* 0x00022c0301007387 */ /* 0x0003e80000100800 */
[----:B------:R-:W5:Y:S01]  /*73b30*/  LDL.LU R29, [R1+0x200] ;  /* 0x00020000011d7983 */ /* 0x000f620000300800 */
[----:B------:R-:W-:-:S03]  /*73b40*/  FMUL R14, R15, R25 ;  /* 0x000000190f0e7220 */ /* 0x000fc60000400000 */
[----:B------:R-:W5:Y:S04]  /*73b50*/  LDL.LU R26, [R1+0x204] ;  /* 0x00020400011a7983 */ /* 0x000f680000300800 */
[----:B0-----:R-:W5:Y:S01]  /*73b60*/  LDL.LU R10, [R1+0x208] ;  /* 0x00020800010a7983 */ /* 0x001f620000300800 */
[----:B-1----:R-:W-:-:S03]  /*73b70*/  FMUL R3, R15, R22 ;  /* 0x000000160f037220 */ /* 0x002fc60000400000 */
[----:B------:R0:W-:Y:S04]  /*73b80*/  STL [R1+0x228], R14 ;  /* 0x0002280e01007387 */ /* 0x0001e80000100800 */
[----:B------:R-:W5:Y:S04]  /*73b90*/  LDL.LU R25, [R1+0x20c] ;  /* 0x00020c0001197983 */ /* 0x000f680000300800 */
[----:B------:R1:W-:Y:S04]  /*73ba0*/  STL [R1+0x224], R3 ;  /* 0x0002240301007387 */ /* 0x0003e80000100800 */
[----:B------:R-:W5:Y:S01]  /*73bb0*/  LDL.LU R22, [R1+0x210] ;  /* 0x0002100001167983 */ /* 0x000f620000300800 */
[C---:B0-----:R-:W-:Y:S01]  /*73bc0*/  FMUL R14, R15.reuse, R21 ;  /* 0x000000150f0e7220 */ /* 0x041fe20000400000 */
[----:B------:R-:W0:Y:S02]  /*73bd0*/  MUFU.RCP R16, R16 ;  /* 0x0000001000107308 */ /* 0x000e240000001000 */
[----:B------:R-:W5:Y:S01]  /*73be0*/  LDL.LU R21, [R1+0x214] ;  /* 0x0002140001157983 */ /* 0x000f620000300800 */
[----:B-1----:R-:W-:-:S03]  /*73bf0*/  FMUL R3, R15, R24 ;  /* 0x000000180f037220 */ /* 0x002fc60000400000 */
[----:B------:R0:W-:Y:S04]  /*73c00*/  STL [R1+0x220], R14 ;  /* 0x0002200e01007387 */ /* 0x0001e80000100800 */
[----:B------:R-:W5:Y:S01]  /*73c10*/  LDL.LU R24, [R1+0x218] ;  /* 0x0002180001187983 */ /* 0x000f620000300800 */
[C---:B0-----:R-:W-:Y:S02]  /*73c20*/  FMUL R14, R16.reuse, R13 ;  /* 0x0000000d100e7220 */ /* 0x041fe40000400000 */
[C---:B------:R-:W-:Y:S01]  /*73c30*/  FMUL R13, R16.reuse, R2 ;  /* 0x00000002100d7220 */ /* 0x040fe20000400000 */
[----:B------:R0:W-:Y:S01]  /*73c40*/  STL [R1+0x21c], R3 ;  /* 0x00021c0301007387 */ /* 0x0001e20000100800 */
[----:B------:R-:W-:-:S03]  /*73c50*/  FMUL R2, R16, R20 ;  /* 0x0000001410027220 */ /* 0x000fc60000400000 */
[----:B------:R-:W-:Y:S04]  /*73c60*/  STL [R1+0x310], R14 ;  /* 0x0003100e01007387 */ /* 0x000fe80000100800 */
[----:B------:R-:W-:Y:S01]  /*73c70*/  STL [R1+0x30c], R13 ;  /* 0x00030c0d01007387 */ /* 0x000fe20000100800 */
[----:B0-----:R-:W-:-:S03]  /*73c80*/  FMUL R3, R16, R9 ;  /* 0x0000000910037220 */ /* 0x001fc60000400000 */
[----:B------:R-:W5:Y:S04]  /*73c90*/  LDL.LU R20, [R1+0x100] ;  /* 0x0001000001147983 */ /* 0x000f680000300800 */
[----:B------:R2:W-:Y:S04]  /*73ca0*/  STL [R1+0x308], R3 ;  /* 0x0003080301007387 */ /* 0x0005e80000100800 */
[----:B------:R-:W-:Y:S01]  /*73cb0*/  STL [R1+0x1fb0], R2 ;  /* 0x001fb00201007387 */ /* 0x000fe20000100800 */
[C---:B--2---:R-:W-:Y:S02]  /*73cc0*/  FMUL R3, R16.reuse, R0 ;  /* 0x0000000010037220 */ /* 0x044fe40000400000 */
[----:B----4-:R-:W-:-:S03]  /*73cd0*/  FMUL R0, R16, R28 ;  /* 0x0000001c10007220 */ /* 0x010fc60000400000 */
[----:B------:R3:W-:Y:S04]  /*73ce0*/  STL [R1+0x1fb4], R3 ;  /* 0x001fb40301007387 */ /* 0x0007e80000100800 */
[----:B------:R-:W2:Y:S04]  /*73cf0*/  LDL.LU R15, [R1+0xfc] ;  /* 0x0000fc00010f7983 */ /* 0x000ea80000300800 */
[----:B------:R-:W4:Y:S04]  /*73d00*/  LDL.LU R14, [R1+0xf0] ;  /* 0x0000f000010e7983 */ /* 0x000f280000300800 */
[----:B------:R0:W-:Y:S04]  /*73d10*/  STL [R1+0x2dc], R0 ;  /* 0x0002dc0001007387 */ /* 0x0001e80000100800 */
[----:B------:R-:W4:Y:S01]  /*73d20*/  LDL.LU R9, [R1+0xec] ;  /* 0x0000ec0001097983 */ /* 0x000f220000300800 */
[----:B---3--:R-:W-:-:S03]  /*73d30*/  FMUL R3, R16, R27 ;  /* 0x0000001b10037220 */ /* 0x008fc60000400000 */
[----:B0-----:R-:W3:Y:S04]  /*73d40*/  LDL.LU R0, [R1+0x1ac] ;  /* 0x0001ac0001007983 */ /* 0x001ee80000300800 */
[----:B------:R-:W3:Y:S04]  /*73d50*/  LDL.LU R28, [R1+0x1b0] ;  /* 0x0001b000011c7983 */ /* 0x000ee80000300800 */
[----:B------:R-:W3:Y:S04]  /*73d60*/  LDL.LU R27, [R1+0x1b4] ;  /* 0x0001b400011b7983 */ /* 0x000ee80000300800 */
[----:B------:R0:W-:Y:S01]  /*73d70*/  STL [R1+0x1fb8], R3 ;  /* 0x001fb80301007387 */ /* 0x0001e20000100800 */
[----:B------:R-:W-:-:S02]  /*73d80*/  FMUL R2, R16, R12 ;  /* 0x0000000c10027220 */ /* 0x000fc40000400000 */
[----:B-----5:R-:W-:-:S03]  /*73d90*/  FMUL R11, R16, R11 ;  /* 0x0000000b100b7220 */ /* 0x020fc60000400000 */
[----:B------:R1:W-:Y:S04]  /*73da0*/  STL [R1+0x2d4], R2 ;  /* 0x0002d40201007387 */ /* 0x0003e80000100800 */
[----:B------:R-:W-:Y:S01]  /*73db0*/  STL [R1+0x1f8], R11 ;  /* 0x0001f80b01007387 */ /* 0x000fe20000100800 */
[----:B0-----:R-:W-:-:S03]  /*73dc0*/  FMUL R3, R16, R29 ;  /* 0x0000001d10037220 */ /* 0x001fc60000400000 */
[----:B------:R-:W5:Y:S01]  /*73dd0*/  LDL.LU R29, [R1+0x1b8] ;  /* 0x0001b800011d7983 */ /* 0x000f620000300800 */
[----:B-1----:R-:W-:-:S03]  /*73de0*/  FMUL R2, R16, R26 ;  /* 0x0000001a10027220 */ /* 0x002fc60000400000 */
[----:B------:R0:W-:Y:S01]  /*73df0*/  STL [R1+0x1f4], R3 ;  /* 0x0001f40301007387 */ /* 0x0001e20000100800 */
[----:B------:R-:W-:-:S03]  /*73e00*/  FMUL R10, R16, R10 ;  /* 0x0000000a100a7220 */ /* 0x000fc60000400000 */
[----:B------:R-:W5:Y:S04]  /*73e10*/  LDL.LU R26, [R1+0x1bc] ;  /* 0x0001bc00011a7983 */ /* 0x000f680000300800 */
[----:B------:R1:W-:Y:S01]  /*73e20*/  STL [R1+0x1f0], R2 ;  /* 0x0001f00201007387 */ /* 0x0003e20000100800 */
[----:B0-----:R-:W-:-:S03]  /*73e30*/  FMUL R3, R16, R25 ;  /* 0x0000001910037220 */ /* 0x001fc60000400000 */
[----:B------:R-:W-:Y:S04]  /*73e40*/  STL [R1+0x1ec], R10 ;  /* 0x0001ec0a01007387 */ /* 0x000fe80000100800 */
[----:B------:R-:W5:Y:S01]  /*73e50*/  LDL.LU R25, [R1+0x1c0] ;  /* 0x0001c00001197983 */ /* 0x000f620000300800 */
[----:B-1----:R-:W-:-:S03]  /*73e60*/  FMUL R2, R16, R22 ;  /* 0x0000001610027220 */ /* 0x002fc60000400000 */
[----:B------:R0:W-:Y:S04]  /*73e70*/  STL [R1+0x1e8], R3 ;  /* 0x0001e80301007387 */ /* 0x0001e80000100800 */
[----:B------:R-:W5:Y:S04]  /*73e80*/  LDL.LU R22, [R1+0x1c4] ;  /* 0x0001c40001167983 */ /* 0x000f680000300800 */
[----:B------:R1:W-:Y:S01]  /*73e90*/  STL [R1+0x1e4], R2 ;  /* 0x0001e40201007387 */ /* 0x0003e20000100800 */
[----:B0-----:R-:W-:-:S03]  /*73ea0*/  FMUL R3, R16, R21 ;  /* 0x0000001510037220 */ /* 0x001fc60000400000 */
[----:B------:R-:W5:Y:S01]  /*73eb0*/  LDL.LU R13, [R1+0x1c8] ;  /* 0x0001c800010d7983 */ /* 0x000f620000300800 */
[----:B------:R-:W0:Y:S03]  /*73ec0*/  MUFU.RCP R17, R17 ;  /* 0x0000001100117308 */ /* 0x000e260000001000 */
[----:B------:R0:W-:Y:S01]  /*73ed0*/  STL [R1+0x1e0], R3 ;  /* 0x0001e00301007387 */ /* 0x0001e20000100800 */
[----:B-1----:R-:W-:-:S03]  /*73ee0*/  FMUL R2, R16, R24 ;  /* 0x0000001810027220 */ /* 0x002fc60000400000 */
[----:B------:R-:W5:Y:S04]  /*73ef0*/  LDL.LU R12, [R1+0x1cc] ;  /* 0x0001cc00010c7983 */ /* 0x000f680000300800 */
[----:B------:R2:W-:Y:S04]  /*73f00*/  STL [R1+0x1dc], R2 ;  /* 0x0001dc0201007387 */ /* 0x0005e80000100800 */
[----:B------:R-:W5:Y:S04]  /*73f10*/  LDL.LU R24, [R1+0x1d0] ;  /* 0x0001d00001187983 */ /* 0x000f680000300800 */
[----:B------:R-:W5:Y:S04]  /*73f20*/  LDL.LU R11, [R1+0x1d4] ;  /* 0x0001d400010b7983 */ /* 0x000f680000300800 */
[----:B------:R-:W5:Y:S04]  /*73f30*/  LDL.LU R10, [R1+0x1d8] ;  /* 0x0001d800010a7983 */ /* 0x000f680000300800 */
[----:B------:R-:W5:Y:S01]  /*73f40*/  LDL.LU R21, [R1+0xf8] ;  /* 0x0000f80001157983 */ /* 0x000f620000300800 */
[----:B0-----:R-:W-:-:S03]  /*73f50*/  FMUL R3, R17, R20 ;  /* 0x0000001411037220 */ /* 0x001fc60000400000 */
[----:B------:R-:W5:Y:S04]  /*73f60*/  LDL.LU R20, [R1+0xf4] ;  /* 0x0000f40001147983 */ /* 0x000f680000300800 */
[----:B------:R4:W-:Y:S01]  /*73f70*/  STL [R1+0x1fbc], R3 ;  /* 0x001fbc0301007387 */ /* 0x0009e20000100800 */
[C---:B--2---:R-:W-:Y:S02]  /*73f80*/  FMUL R2, R17.reuse, R15 ;  /* 0x0000000f11027220 */ /* 0x044fe40000400000 */
[----:B----4-:R-:W-:-:S05]  /*73f90*/  FMUL R3, R17, R14 ;  /* 0x0000000e11037220 */ /* 0x010fca0000400000 */
[----:B------:R3:W-:Y:S04]  /*73fa0*/  STL [R1+0x1fc0], R3 ;  /* 0x001fc00301007387 */ /* 0x0007e80000100800 */
[----:B------:R0:W-:Y:S01]  /*73fb0*/  STL [R1+0x2cc], R2 ;  /* 0x0002cc0201007387 */ /* 0x0001e20000100800 */
[C---:B---3--:R-:W-:Y:S02]  /*73fc0*/  FMUL R3, R17.reuse, R0 ;  /* 0x0000000011037220 */ /* 0x048fe40000400000 */
[C---:B0-----:R-:W-:Y:S02]  /*73fd0*/  FMUL R2, R17.reuse, R9 ;  /* 0x0000000911027220 */ /* 0x041fe40000400000 */
[C---:B------:R-:W-:Y:S01]  /*73fe0*/  FMUL R0, R17.reuse, R28 ;  /* 0x0000001c11007220 */ /* 0x040fe20000400000 */
[----:B------:R0:W-:Y:S04]  /*73ff0*/  STL [R1+0x1fc4], R3 ;  /* 0x001fc40301007387 */ /* 0x0001e80000100800 */
[----:B------:R-:W-:Y:S04]  /*74000*/  STL [R1+0x2c4], R2 ;  /* 0x0002c40201007387 */ /* 0x000fe80000100800 */
[----:B------:R-:W2:Y:S01]  /*74010*/  LDL.LU R9, [R1+0xe8] ;  /* 0x0000e80001097983 */ /* 0x000ea20000300800 */
[----:B0-----:R-:W-:-:S03]  /*74020*/  FMUL R3, R17, R27 ;  /* 0x0000001b11037220 */ /* 0x001fc60000400000 */
[----:B------:R0:W-:Y:S04]  /*74030*/  STL [R1+0x298], R0 ;  /* 0x0002980001007387 */ /* 0x0001e80000100800 */
[----:B0-----:R-:W3:Y:S04]  /*74040*/  LDL.LU R0, [R1+0xe4] ;  /* 0x0000e40001007983 */ /* 0x001ee80000300800 */
[----:B------:R-:W4:Y:S04]  /*74050*/  LDL.LU R27, [R1+0xe0] ;  /* 0x0000e000011b7983 */ /* 0x000f280000300800 */
[----:B------:R5:W-:Y:S04]  /*74060*/  STL [R1+0x1fc8], R3 ;  /* 0x001fc80301007387 */ /* 0x000be80000100800 */
[----:B------:R-:W4:Y:S01]  /*74070*/  LDL.LU R28, [R1+0xdc] ;  /* 0x0000dc00011c7983 */ /* 0x000f220000300800 */
[----:B-----5:R-:W-:-:S05]  /*74080*/  FMUL R3, R17, R29 ;  /* 0x0000001d11037220 */ /* 0x020fca0000400000 */
[----:B------:R0:W-:Y:S01]  /*74090*/  STL [R1+0x290], R3 ;  /* 0x0002900301007387 */ /* 0x0001e20000100800 */
[----:B------:R-:W-:-:S03]  /*740a0*/  FMUL R2, R17, R26 ;  /* 0x0000001a11027220 */ /* 0x000fc60000400000 */
[----:B------:R-:W5:Y:S04]  /*740b0*/  LDL.LU R29, [R1+0xd8] ;  /* 0x0000d800011d7983 */ /* 0x000f680000300800 */
[----:B------:R1:W-:Y:S04]  /*740c0*/  STL [R1+0x1b8], R2 ;  /* 0x0001b80201007387 */ /* 0x0003e80000100800 */
[----:B------:R-:W5:Y:S01]  /*740d0*/  LDL.LU R26, [R1+0xd4] ;  /* 0x0000d400011a7983 */ /* 0x000f620000300800 */
[----:B0-----:R-:W-:-:S03]  /*740e0*/  FMUL R3, R17, R25 ;  /* 0x0000001911037220 */ /* 0x001fc60000400000 */
[----:B------:R-:W5:Y:S04]  /*740f0*/  LDL.LU R25, [R1+0xd0] ;  /* 0x0000d00001197983 */ /* 0x000f680000300800 */
[----:B------:R0:W-:Y:S01]  /*74100*/  STL [R1+0x1b4], R3 ;  /* 0x0001b40301007387 */ /* 0x0001e20000100800 */
[----:B-1----:R-:W-:-:S03]  /*74110*/  FMUL R2, R17, R22 ;  /* 0x0000001611027220 */ /* 0x002fc60000400000 */
[----:B------:R-:W5:Y:S01]  /*74120*/  LDL.LU R22, [R1+0xcc] ;  /* 0x0000cc0001167983 */ /* 0x000f620000300800 */
[----:B------:R-:W1:Y:S01]  /*74130*/  MUFU.RCP R18, R18 ;  /* 0x0000001200127308 */ /* 0x000e620000001000 */
[C---:B------:R-:W-:Y:S02]  /*74140*/  FMUL R13, R17.reuse, R13 ;  /* 0x0000000d110d7220 */ /* 0x040fe40000400000 */
[----:B------:R1:W-:Y:S04]  /*74150*/  STL [R1+0x1b0], R2 ;  /* 0x0001b00201007387 */ /* 0x0003e80000100800 */
[----:B------:R-:W-:Y:S01]  /*74160*/  STL [R1+0x1ac], R13 ;  /* 0x0001ac0d01007387 */ /* 0x000fe20000100800 */
[C---:B0-----:R-:W-:Y:S02]  /*74170*/  FMUL R3, R17.reuse, R12 ;  /* 0x0000000c11037220 */ /* 0x041fe40000400000 */
[----:B-1----:R-:W-:-:S02]  /*74180*/  FMUL R2, R17, R24 ;  /* 0x0000001811027220 */ /* 0x002fc40000400000 */
[----:B------:R-:W5:Y:S04]  /*74190*/  LDL.LU R24, [R1+0xc8] ;  /* 0x0000c80001187983 */ /* 0x000f680000300800 */
[----:B------:R0:W-:Y:S04]  /*741a0*/  STL [R1+0x100], R3 ;  /* 0x0001000301007387 */ /* 0x0001e80000100800 */
[----:B------:R1:W-:Y:S01]  /*741b0*/  STL [R1+0xfc], R2 ;  /* 0x0000fc0201007387 */ /* 0x0003e20000100800 */
[C---:B0-----:R-:W-:Y:S02]  /*741c0*/  FMUL R3, R17.reuse, R11 ;  /* 0x0000000b11037220 */ /* 0x041fe40000400000 */
[----:B-1----:R-:W-:-:S03]  /*741d0*/  FMUL R2, R17, R10 ;  /* 0x0000000a11027220 */ /* 0x002fc60000400000 */
[----:B------:R0:W-:Y:S04]  /*741e0*/  STL [R1+0xf0], R3 ;  /* 0x0000f00301007387 */ /* 0x0001e80000100800 */
[----:B------:R1:W-:Y:S01]  /*741f0*/  STL [R1+0xec], R2 ;  /* 0x0000ec0201007387 */ /* 0x0003e20000100800 */
[C---:B0-----:R-:W-:Y:S02]  /*74200*/  FMUL R3, R18.reuse, R21 ;  /* 0x0000001512037220 */ /* 0x041fe40000400000 */
[----:B-1----:R-:W-:-:S03]  /*74210*/  FMUL R2, R18, R20 ;  /* 0x0000001412027220 */ /* 0x002fc60000400000 */
[----:B------:R0:W-:Y:S04]  /*74220*/  STL [R1+0x1fcc], R3 ;  /* 0x001fcc0301007387 */ /* 0x0001e80000100800 */
[----:B------:R-:W5:Y:S04]  /*74230*/  LDL.LU R21, [R1+0xc4] ;  /* 0x0000c40001157983 */ /* 0x000f680000300800 */
[----:B------:R-:W5:Y:S04]  /*74240*/  LDL.LU R20, [R1+0xc0] ;  /* 0x0000c00001147983 */ /* 0x000f680000300800 */
[----:B0-----:R-:W5:Y:S04]  /*74250*/  LDL.LU R3, [R1+0xb8] ;  /* 0x0000b80001037983 */ /* 0x001f680000300800 */
[----:B------:R-:W5:Y:S04]  /*74260*/  LDL.LU R17, [R1+0xb4] ;  /* 0x0000b40001117983 */ /* 0x000f680000300800 */
[----:B------:R-:W5:Y:S04]  /*74270*/  LDL.LU R12, [R1+0xb0] ;  /* 0x0000b000010c7983 */ /* 0x000f680000300800 */
[----:B------:R-:W5:Y:S04]  /*74280*/  LDL.LU R11, [R1+0xac] ;  /* 0x0000ac00010b7983 */ /* 0x000f680000300800 */
[----:B------:R0:W-:Y:S04]  /*74290*/  STL [R1+0x1fd0], R2 ;  /* 0x001fd00201007387 */ /* 0x0001e80000100800 */
[----:B0-----:R-:W5:Y:S04]  /*742a0*/  LDL.LU R2, [R1+0xbc] ;  /* 0x0000bc0001027983 */ /* 0x001f680000300800 */
[----:B------:R-:W5:Y:S01]  /*742b0*/  LDL.LU R10, [R1+0xa0] ;  /* 0x0000a000010a7983 */ /* 0x000f620000300800 */
[----:B--2---:R-:W-:-:S05]  /*742c0*/  FMUL R9, R18, R9 ;  /* 0x0000000912097220 */ /* 0x004fca0000400000 */
[----:B------:R0:W-:Y:S01]  /*742d0*/  STL [R1+0x284], R9 ;  /* 0x0002840901007387 */ /* 0x0001e20000100800 */
[----:B---3--:R-:W-:-:S03]  /*742e0*/  FMUL R13, R18, R0 ;  /* 0x00000000120d7220 */ /* 0x008fc60000400000 */
[----:B0-----:R-:W2:Y:S01]  /*742f0*/  LDL.LU R9, [R1+0x9c] ;  /* 0x00009c0001097983 */ /* 0x001ea20000300800 */
[----:B----4-:R-:W-:-:S03]  /*74300*/  FMUL R0, R18, R27 ;  /* 0x0000001b12007220 */ /* 0x010fc60000400000 */
[----:B------:R5:W-:Y:S04]  /*74310*/  STL [R1+0x280], R13 ;  /* 0x0002800d01007387 */ /* 0x000be80000100800 */
[----:B------:R-:W3:Y:S01]  /*74320*/  LDL.LU R27, [R1+0x90] ;  /* 0x00009000011b7983 */ /* 0x000ee20000300800 */
[----:B------:R-:W-:-:S03]  /*74330*/  FMUL R14, R18, R28 ;  /* 0x0000001c120e7220 */ /* 0x000fc60000400000 */
[----:B------:R0:W-:Y:S04]  /*74340*/  STL [R1+0x27c], R0 ;  /* 0x00027c0001007387 */ /* 0x0001e80000100800 */
[----:B------:R-:W-:Y:S04]  /*74350*/  STL [R1+0x258], R14 ;  /* 0x0002580e01007387 */ /* 0x000fe80000100800 */
[----:B------:R-:W4:Y:S01]  /*74360*/  LDL.LU R16, [R1+0x8c] ;  /* 0x00008c0001107983 */ /* 0x000f220000300800 */
[----:B-----5:R-:W-:-:S05]  /*74370*/  FMUL R13, R18, R29 ;  /* 0x0000001d120d7220 */ /* 0x020fca0000400000 */
[----:B------:R1:W-:Y:S01]  /*74380*/  STL [R1+0x254], R13 ;  /* 0x0002540d01007387 */ /* 0x0003e20000100800 */
[----:B0-----:R-:W-:-:S03]  /*74390*/  FMUL R0, R18, R26 ;  /* 0x0000001a12007220 */ /* 0x001fc60000400000 */
[----:B------:R-:W5:Y:S04]  /*743a0*/  LDL.LU R26, [R1+0x80] ;  /* 0x00008000011a7983 */ /* 0x000f680000300800 */
[----:B------:R0:W-:Y:S01]  /*743b0*/  STL [R1+0x250], R0 ;  /* 0x0002500001007387 */ /* 0x0001e20000100800 */
[----:B-1----:R-:W-:-:S03]  /*743c0*/  FMUL R13, R18, R25 ;  /* 0x00000019120d7220 */ /* 0x002fc60000400000 */
[----:B------:R-:W5:Y:S01]  /*743d0*/  LDL.LU R15, [R1+0x7c] ;  /* 0x00007c00010f7983 */ /* 0x000f620000300800 */
[----:B0-----:R-:W-:-:S03]  /*743e0*/  FMUL R0, R18, R22 ;  /* 0x0000001612007220 */ /* 0x001fc60000400000 */
[----:B------:R0:W-:Y:S04]  /*743f0*/  STL [R1+0xd8], R13 ;  /* 0x0000d80d01007387 */ /* 0x0001e80000100800 */
[----:B------:R-:W5:Y:S04]  /*74400*/  LDL.LU R14, [R1+0x70] ;  /* 0x00007000010e7983 */ /* 0x000f680000300800 */
[----:B------:R1:W-:Y:S04]  /*74410*/  STL [R1+0xd4], R0 ;  /* 0x0000d40001007387 */ /* 0x0003e80000100800 */
[----:B------:R-:W5:Y:S04]  /*74420*/  LDL.LU R25, [R1+0x6c] ;  /* 0x00006c0001197983 */ /* 0x000f680000300800 */
[----:B0-----:R-:W5:Y:S01]  /*74430*/  LDL.LU R13, [R1+0x60] ;  /* 0x00006000010d7983 */ /* 0x001f620000300800 */
[----:B------:R-:W-:-:S03]  /*74440*/  FMUL R22, R18, R24 ;  /* 0x0000001812167220 */ /* 0x000fc60000400000 */
[----:B-1----:R-:W5:Y:S01]  /*74450*/  LDL.LU R0, [R1+0x5c] ;  /* 0x00005c0001007983 */ /* 0x002f620000300800 */
[----:B------:R-:W0:Y:S03]  /*74460*/  MUFU.RCP R19, R19 ;  /* 0x0000001300137308 */ /* 0x000e260000001000 */
[----:B------:R1:W-:Y:S04]  /*74470*/  STL [R1+0xd0], R22 ;  /* 0x0000d01601007387 */ /* 0x0003e80000100800 */
[----:B------:R-:W5:Y:S04]  /*74480*/  LDL.LU R28, [R1+0x50] ;  /* 0x00005000011c7983 */ /* 0x000f680000300800 */
[----:B------:R-:W5:Y:S04]  /*74490*/  LDL.LU R29, [R1+0x4c] ;  /* 0x00004c00011d7983 */ /* 0x000f680000300800 */
[----:B-1----:R-:W5:Y:S04]  /*744a0*/  LDL.LU R22, [R1+0x40] ;  /* 0x0000400001167983 */ /* 0x002f680000300800 */
[----:B------:R-:W5:Y:S01]  /*744b0*/  LDL.LU R24, [R1+0x3c] ;  /* 0x00003c0001187983 */ /* 0x000f620000300800 */
[----:B------:R-:W-:-:S02]  /*744c0*/  FMUL R21, R18, R21 ;  /* 0x0000001512157220 */ /* 0x000fc40000400000 */
[----:B------:R-:W-:-:S03]  /*744d0*/  FMUL R20, R18, R20 ;  /* 0x0000001412147220 */ /* 0x000fc60000400000 */
[----:B------:R1:W-:Y:S04]  /*744e0*/  STL [R1+0xcc], R21 ;  /* 0x0000cc1501007387 */ /* 0x0003e80000100800 */
[----:B-1----:R-:W5:Y:S04]  /*744f0*/  LDL.LU R21, [R1+0x20f0] ;  /* 0x0020f00001157983 */ /* 0x002f680000300800 */
[----:B------:R1:W-:Y:S04]  /*74500*/  STL [R1+0xc8], R20 ;  /* 0x0000c81401007387 */ /* 0x0003e80000100800 */
[----:B-1----:R-:W5:Y:S01]  /*74510*/  LDL.LU R20, [R1+0x20ec] ;  /* 0x0020ec0001147983 */ /* 0x002f620000300800 */
[----:B------:R-:W-:-:S05]  /*74520*/  FMUL R2, R18, R2 ;  /* 0x0000000212027220 */ /* 0x000fca0000400000 */
[----:B------:R1:W-:Y:S02]  /*74530*/  STL [R1+0xc4], R2 ;  /* 0x0000c40201007387 */ /* 0x0003e40000100800 */
[C---:B-1----:R-:W-:Y:S02]  /*74540*/  FMUL R2, R18.reuse, R3 ;  /* 0x0000000312027220 */ /* 0x042fe40000400000 */
[----:B------:R-:W-:-:S03]  /*74550*/  FMUL R3, R18, R17 ;  /* 0x0000001112037220 */ /* 0x000fc60000400000 */
[----:B------:R0:W-:Y:S04]  /*74560*/  STL [R1+0xc0], R2 ;  /* 0x0000c00201007387 */ /* 0x0001e80000100800 */
[----:B------:R1:W-:Y:S01]  /*74570*/  STL [R1+0xbc], R3 ;  /* 0x0000bc0301007387 */ /* 0x0003e20000100800 */
[C---:B0-----:R-:W-:Y:S02]  /*74580*/  FMUL R2, R19.reuse, R12 ;  /* 0x0000000c13027220 */ /* 0x041fe40000400000 */
[C---:B-1----:R-:W-:Y:S02]  /*74590*/  FMUL R3, R19.reuse, R11 ;  /* 0x0000000b13037220 */ /* 0x042fe40000400000 */
[----:B------:R-:W5:Y:S04]  /*745a0*/  LDL.LU R11, [R1+0xa8] ;  /* 0x0000a800010b7983 */ /* 0x000f680000300800 */
[----:B------:R0:W-:Y:S04]  /*745b0*/  STL [R1+0x24c], R2 ;  /* 0x00024c0201007387 */ /* 0x0001e80000100800 */
[----:B------:R-:W-:Y:S04]  /*745c0*/  STL [R1+0x248], R3 ;  /* 0x0002480301007387 */ /* 0x000fe80000100800 */
[----:B------:R-:W5:Y:S01]  /*745d0*/  LDL.LU R12, [R1+0xa4] ;  /* 0x0000a400010c7983 */ /* 0x000f620000300800 */
[----:B0-----:R-:W-:-:S03]  /*745e0*/  FMUL R2, R19, R10 ;  /* 0x0000000a13027220 */ /* 0x001fc60000400000 */
[----:B------:R-:W5:Y:S04]  /*745f0*/  LDL.LU R10, [R1+0x98] ;  /* 0x00009800010a7983 */ /* 0x000f680000300800 */
[----:B------:R2:W-:Y:S02]  /*74600*/  STL [R1+0x244], R2 ;  /* 0x0002440201007387 */ /* 0x0005e40000100800 */
[C---:B--2---:R-:W-:Y:S02]  /*74610*/  FMUL R2, R19.reuse, R9 ;  /* 0x0000000913027220 */ /* 0x044fe40000400000 */
[----:B------:R-:W2:Y:S04]  /*74620*/  LDL.LU R9, [R1+0x94] ;  /* 0x0000940001097983 */ /* 0x000ea80000300800 */
[----:B------:R4:W-:Y:S01]  /*74630*/  STL [R1+0x240], R2 ;  /* 0x0002400201007387 */ /* 0x0009e20000100800 */
[----:B---3--:R-:W-:-:S03]  /*74640*/  FMUL R3, R19, R27 ;  /* 0x0000001b13037220 */ /* 0x008fc60000400000 */
[----:B------:R-:W3:Y:S04]  /*74650*/  LDL.LU R27, [R1+0x88] ;  /* 0x00008800011b7983 */ /* 0x000ee80000300800 */
[----:B------:R5:W-:Y:S01]  /*74660*/  STL [R1+0x1fd4], R3 ;  /* 0x001fd40301007387 */ /* 0x000be20000100800 */
[C---:B----4-:R-:W-:Y:S02]  /*74670*/  FMUL R2, R19.reuse, R16 ;  /* 0x0000001013027220 */ /* 0x050fe40000400000 */
[C---:B-----5:R-:W-:Y:S02]  /*74680*/  FMUL R3, R19.reuse, R26 ;  /* 0x0000001a13037220 */ /* 0x060fe40000400000 */
[----:B------:R-:W4:Y:S01]  /*74690*/  LDL.LU R26, [R1+0x84] ;  /* 0x00008400011a7983 */ /* 0x000f220000300800 */
[----:B------:R-:W-:-:S03]  /*746a0*/  FMUL R15, R19, R15 ;  /* 0x0000000f130f7220 */ /* 0x000fc60000400000 */
[----:B------:R0:W-:Y:S04]  /*746b0*/  STL [R1+0x218], R2 ;  /* 0x0002180201007387 */ /* 0x0001e80000100800 */
[----:B------:R1:W-:Y:S04]  /*746c0*/  STL [R1+0x1fd8], R3 ;  /* 0x001fd80301007387 */ /* 0x0003e80000100800 */
[----:B------:R-:W-:Y:S01]  /*746d0*/  STL [R1+0x210], R15 ;  /* 0x0002100f01007387 */ /* 0x000fe20000100800 */
[----:B0-----:R-:W-:-:S03]  /*746e0*/  FMUL R2, R19, R25 ;  /* 0x0000001913027220 */ /* 0x001fc60000400000 */
[----:B------:R-:W5:Y:S01]  /*746f0*/  LDL.LU R25, [R1+0x78] ;  /* 0x0000780001197983 */ /* 0x000f620000300800 */
[----:B-1----:R-:W-:-:S05]  /*74700*/  FMUL R3, R19, R14 ;  /* 0x0000000e13037220 */ /* 0x002fca0000400000 */
[----:B------:R0:W-:Y:S04]  /*74710*/  STL [R1+0xb8], R3 ;  /* 0x0000b80301007387 */ /* 0x0001e80000100800 */
[----:B------:R1:W-:Y:S01]  /*74720*/  STL [R1+0xb4], R2 ;  /* 0x0000b40201007387 */ /* 0x0003e20000100800 */
[C---:B0-----:R-:W-:Y:S02]  /*74730*/  FMUL R3, R19.reuse, R13 ;  /* 0x0000000d13037220 */ /* 0x041fe40000400000 */
[----:B-1----:R-:W-:-:S03]  /*74740*/  FMUL R2, R19, R0 ;  /* 0x0000000013027220 */ /* 0x002fc60000400000 */
[----:B------:R0:W-:Y:S01]  /*74750*/  STL [R1+0xb0], R3 ;  /* 0x0000b00301007387 */ /* 0x0001e20000100800 */
[----:B------:R-:W-:-:S03]  /*74760*/  FMUL R0, R19, R28 ;  /* 0x0000001c13007220 */ /* 0x000fc60000400000 */
[----:B------:R1:W-:Y:S01]  /*74770*/  STL [R1+0xac], R2 ;  /* 0x0000ac0201007387 */ /* 0x0003e20000100800 */
[----:B0-----:R-:W-:-:S03]  /*74780*/  FMUL R3, R19, R29 ;  /* 0x0000001d13037220 */ /* 0x001fc60000400000 */
[----:B------:R0:W-:Y:S01]  /*74790*/  STL [R1+0xa0], R0 ;  /* 0x0000a00001007387 */ /* 0x0001e20000100800 */
[----:B-1----:R-:W-:-:S03]  /*747a0*/  FMUL R2, R19, R22 ;  /* 0x0000001613027220 */ /* 0x002fc60000400000 */
[----:B------:R-:W-:Y:S04]  /*747b0*/  STL [R1+0x9c], R3 ;  /* 0x00009c0301007387 */ /* 0x000fe80000100800 */
[----:B------:R-:W5:Y:S01]  /*747c0*/  LDL.LU R28, [R1+0x74] ;  /* 0x00007400011c7983 */ /* 0x000f620000300800 */
[----:B0-----:R-:W-:-:S03]  /*747d0*/  FMUL R0, R19, R24 ;  /* 0x0000001813007220 */ /* 0x001fc60000400000 */
[----:B------:R-:W-:Y:S04]  /*747e0*/  STL [R1+0x90], R2 ;  /* 0x0000900201007387 */ /* 0x000fe80000100800 */
[----:B------:R-:W5:Y:S04]  /*747f0*/  LDL.LU R29, [R1+0x68] ;  /* 0x00006800011d7983 */ /* 0x000f680000300800 */
[----:B------:R0:W-:Y:S04]  /*74800*/  STL [R1+0x8c], R0 ;  /* 0x00008c0001007387 */ /* 0x0001e80000100800 */
[----:B------:R-:W5:Y:S04]  /*74810*/  LDL.LU R22, [R1+0x64] ;  /* 0x0000640001167983 */ /* 0x000f680000300800 */
[----:B------:R-:W5:Y:S04]  /*74820*/  LDL.LU R24, [R1+0x58] ;  /* 0x0000580001187983 */ /* 0x000f680000300800 */
[----:B------:R-:W5:Y:S04]  /*74830*/  LDL.LU R19, [R1+0x44] ;  /* 0x0000440001137983 */ /* 0x000f680000300800 */
[----:B0-----:R-:W5:Y:S04]  /*74840*/  LDL.LU R0, [R1+0x38] ;  /* 0x0000380001007983 */ /* 0x001f680000300800 */
[----:B------:R-:W5:Y:S01]  /*74850*/  LDL.LU R18, [R1+0x34] ;  /* 0x0000340001127983 */ /* 0x000f620000300800 */
[----:B------:R-:W0:Y:S02]  /*74860*/  MUFU.RCP R20, R20 ;  /* 0x0000001400147308 */ /* 0x000e240000001000 */
[----:B0-----:R-:W-:-:S02]  /*74870*/  FMUL R2, R20, R11 ;  /* 0x0000000b14027220 */ /* 0x001fc40000400000 */
[----:B------:R-:W5:Y:S04]  /*74880*/  LDL.LU R11, [R1+0x140] ;  /* 0x00014000010b7983 */ /* 0x000f680000300800 */
[----:B------:R0:W-:Y:S04]  /*74890*/  STL [R1+0x20c], R2 ;  /* 0x00020c0201007387 */ /* 0x0001e80000100800 */
[----:B------:R-:W5:Y:S01]  /*748a0*/  LDL.LU R17, [R1+0x13c] ;  /* 0x00013c0001117983 */ /* 0x000f620000300800 */
[C---:B------:R-:W-:Y:S02]  /*748b0*/  FMUL R3, R20.reuse, R12 ;  /* 0x0000000c14037220 */ /* 0x040fe40000400000 */
[----:B0-----:R-:W-:-:S03]  /*748c0*/  FMUL R2, R20, R10 ;  /* 0x0000000a14027220 */ /* 0x001fc60000400000 */
[----:B------:R2:W-:Y:S04]  /*748d0*/  STL [R1+0x208], R3 ;  /* 0x0002080301007387 */ /* 0x0005e80000100800 */
[----:B------:R-:W5:Y:S04]  /*748e0*/  LDL.LU R10, [R1+0x138] ;  /* 0x00013800010a7983 */ /* 0x000f680000300800 */
[----:B------:R3:W-:Y:S04]  /*748f0*/  STL [R1+0x204], R2 ;  /* 0x0002040201007387 */ /* 0x0007e80000100800 */
[----:B------:R-:W5:Y:S01]  /*74900*/  LDL.LU R16, [R1+0x134] ;  /* 0x0001340001107983 */ /* 0x000f620000300800 */
[----:B--2---:R-:W-:-:S05]  /*74910*/  FMUL R3, R20, R9 ;  /* 0x0000000914037220 */ /* 0x004fca0000400000 */
[----:B------:R-:W-:Y:S01]  /*74920*/  STL [R1+0x200], R3 ;  /* 0x0002000301007387 */ /* 0x000fe20000100800 */
[----:B---3--:R-:W-:-:S03]  /*74930*/  FMUL R2, R20, R27 ;  /* 0x0000001b14027220 */ /* 0x008fc60000400000 */
[----:B------:R-:W2:Y:S04]  /*74940*/  LDL.LU R15, [R1+0x130] ;  /* 0x00013000010f7983 */ /* 0x000ea80000300800 */
[----:B------:R4:W-:Y:S04]  /*74950*/  STL [R1+0x1fc], R2 ;  /* 0x0001fc0201007387 */ /* 0x0009e80000100800 */
[----:B------:R-:W3:Y:S04]  /*74960*/  LDL.LU R14, [R1+0x12c] ;  /* 0x00012c00010e7983 */ /* 0x000ee80000300800 */
[----:B------:R-:W2:Y:S04]  /*74970*/  LDL.LU R13, [R1+0x124] ;  /* 0x00012400010d7983 */ /* 0x000ea80000300800 */
[----:B------:R-:W2:Y:S01]  /*74980*/  LDL.LU R27, [R1+0x120] ;  /* 0x00012000011b7983 */ /* 0x000ea20000300800 */
[----:B----4-:R-:W-:-:S05]  /*74990*/  FMUL R2, R20, R26 ;  /* 0x0000001a14027220 */ /* 0x010fca0000400000 */
[----:B------:R0:W-:Y:S04]  /*749a0*/  STL [R1+0x1fdc], R2 ;  /* 0x001fdc0201007387 */ /* 0x0001e80000100800 */
[----:B0-----:R-:W4:Y:S04]  /*749b0*/  LDL.LU R2, [R1+0x48] ;  /* 0x0000480001027983 */ /* 0x001f280000300800 */
[----:B------:R-:W2:Y:S04]  /*749c0*/  LDL.LU R12, [R1+0x114] ;  /* 0x00011400010c7983 */ /* 0x000ea80000300800 */
[----:B------:R-:W2:Y:S01]  /*749d0*/  LDL.LU R26, [R1+0x110] ;  /* 0x00011000011a7983 */ /* 0x000ea20000300800 */
[----:B-----5:R-:W-:-:S03]  /*749e0*/  FMUL R3, R20, R25 ;  /* 0x0000001914037220 */ /* 0x020fc60000400000 */
[----:B------:R-:W5:Y:S04]  /*749f0*/  LDL.LU R9, [R1+0x104] ;  /* 0x0001040001097983 */ /* 0x000f680000300800 */
[----:B------:R-:W2:Y:S04]  /*74a00*/  LDL.LU R25, [R1+0x30] ;  /* 0x0000300001197983 */ /* 0x000ea80000300800 */
[----:B------:R0:W-:Y:S04]  /*74a10*/  STL [R1+0x1fe0], R3 ;  /* 0x001fe00301007387 */ /* 0x0001e80000100800 */
[----:B0-----:R-:W2:Y:S01]  /*74a20*/  LDL.LU R3, [R1+0x54] ;  /* 0x0000540001037983 */ /* 0x001ea20000300800 */
[----:B------:R-:W3:Y:S01]  /*74a30*/  MUFU.RCP R21, R21 ;  /* 0x0000001500157308 */ /* 0x000ee20000001000 */
[----:B------:R-:W-:-:S05]  /*74a40*/  FMUL R28, R20, R28 ;  /* 0x0000001c141c7220 */ /* 0x000fca0000400000 */
[----:B------:R0:W-:Y:S01]  /*74a50*/  STL [R1+0x1d0], R28 ;  /* 0x0001d01c01007387 */ /* 0x0001e20000100800 */
[----:B------:R-:W-:-:S03]  /*74a60*/  FMUL R29, R20, R29 ;  /* 0x0000001d141d7220 */ /* 0x000fc60000400000 */
[----:B0-----:R-:W5:Y:S01]  /*74a70*/  LDL.LU R28, [R1+0x20e8] ;  /* 0x0020e800011c7983 */ /* 0x001f620000300800 */
[----:B------:R-:W-:-:S03]  /*74a80*/  FMUL R22, R20, R22 ;  /* 0x0000001614167220 */ /* 0x000fc60000400000 */
[----:B------:R0:W-:Y:S01]  /*74a90*/  STL [R1+0x78], R29 ;  /* 0x0000781d01007387 */ /* 0x0001e20000100800 */
[----:B------:R-:W-:-:S03]  /*74aa0*/  FMUL R24, R20, R24 ;  /* 0x0000001814187220 */ /* 0x000fc60000400000 */
[----:B0-----:R-:W5:Y:S04]  /*74ab0*/  LDL.LU R29, [R1+0x20e4] ;  /* 0x0020e400011d7983 */ /* 0x001f680000300800 */
[----:B------:R0:W-:Y:S04]  /*74ac0*/  STL [R1+0x70], R22 ;  /* 0x0000701601007387 */ /* 0x0001e80000100800 */
[----:B0-----:R-:W5:Y:S04]  /*74ad0*/  LDL.LU R22, [R1+0x20e0] ;  /* 0x0020e00001167983 */ /* 0x001f680000300800 */
[----:B------:R0:W-:Y:S04]  /*74ae0*/  STL [R1+0x68], R24 ;  /* 0x0000681801007387 */ /* 0x0001e80000100800 */
[----:B0-----:R-:W5:Y:S01]  /*74af0*/  LDL.LU R24, [R1+0x20dc] ;  /* 0x0020dc0001187983 */ /* 0x001f620000300800 */
[----:B---3--:R-:W-:-:S02]  /*74b00*/  FMUL R14, R21, R14 ;  /* 0x0000000e150e7220 */ /* 0x008fc40000400000 */
[C---:B----4-:R-:W-:Y:S02]  /*74b10*/  FMUL R2, R20.reuse, R2 ;  /* 0x0000000214027220 */ /* 0x050fe40000400000 */
[----:B--2---:R-:W-:-:S05]  /*74b20*/  FMUL R3, R20, R3 ;  /* 0x0000000314037220 */ /* 0x004fca0000400000 */
[----:B------:R0:W-:Y:S04]  /*74b30*/  STL [R1+0x60], R3 ;  /* 0x0000600301007387 */ /* 0x0001e80000100800 */
[----:B------:R1:W-:Y:S01]  /*74b40*/  STL [R1+0x5c], R2 ;  /* 0x00005c0201007387 */ /* 0x0003e20000100800 */
[C---:B0-----:R-:W-:Y:S02]  /*74b50*/  FMUL R3, R20.reuse, R19 ;  /* 0x0000001314037220 */ /* 0x041fe40000400000 */
[C---:B-1----:R-:W-:Y:S02]  /*74b60*/  FMUL R2, R20.reuse, R0 ;  /* 0x0000000014027220 */ /* 0x042fe40000400000 */
[----:B------:R-:W2:Y:S04]  /*74b70*/  LDL.LU R0, [R1+0x24] ;  /* 0x0000240001007983 */ /* 0x000ea80000300800 */
[----:B------:R0:W-:Y:S04]  /*74b80*/  STL [R1+0x58], R3 ;  /* 0x0000580301007387 */ /* 0x0001e80000100800 */
[----:B------:R1:W-:Y:S01]  /*74b90*/  STL [R1+0x54], R2 ;  /* 0x0000540201007387 */ /* 0x0003e20000100800 */
[----:B0-----:R-:W-:-:S02]  /*74ba0*/  FMUL R3, R20, R18 ;  /* 0x0000001214037220 */ /* 0x001fc40000400000 */
[----:B-1----:R-:W-:-:S03]  /*74bb0*/  FMUL R2, R21, R11 ;  /* 0x0000000b15027220 */ /* 0x002fc60000400000 */
[----:B------:R0:W-:Y:S04]  /*74bc0*/  STL [R1+0x50], R3 ;  /* 0x0000500301007387 */ /* 0x0001e80000100800 */
[----:B------:R-:W3:Y:S04]  /*74bd0*/  LDL.LU R11, [R1+0x14] ;  /* 0x00001400010b7983 */ /* 0x000ee80000300800 */
[----:B------:R1:W-:Y:S01]  /*74be0*/  STL [R1+0x1fe4], R2 ;  /* 0x001fe40201007387 */ /* 0x0003e20000100800 */
[C---:B0-----:R-:W-:Y:S02]  /*74bf0*/  FMUL R3, R21.reuse, R17 ;  /* 0x0000001115037220 */ /* 0x041fe40000400000 */
[----:B-1----:R-:W-:-:S02]  /*74c00*/  FMUL R2, R21, R10 ;  /* 0x0000000a15027220 */ /* 0x002fc40000400000 */
[----:B------:R-:W4:Y:S04]  /*74c10*/  LDL.LU R10, [R1+0x10] ;  /* 0x00001000010a7983 */ /* 0x000f280000300800 */
[----:B------:R0:W-:Y:S04]  /*74c20*/  STL [R1+0x1c8], R3 ;  /* 0x0001c80301007387 */ /* 0x0001e80000100800 */
[----:B------:R1:W-:Y:S01]  /*74c30*/  STL [R1+0x1fe8], R2 ;  /* 0x001fe80201007387 */ /* 0x0003e20000100800 */
[C---:B0-----:R-:W-:Y:S02]  /*74c40*/  FMUL R3, R21.reuse, R16 ;  /* 0x0000001015037220 */ /* 0x041fe40000400000 */
[----:B-1----:R-:W-:-:S03]  /*74c50*/  FMUL R2, R21, R15 ;  /* 0x0000000f15027220 */ /* 0x002fc60000400000 */
[----:B------:R0:W-:Y:S04]  /*74c60*/  STL [R1+0x1c0], R3 ;  /* 0x0001c00301007387 */ /* 0x0001e80000100800 */
[----:B0-----:R-:W4:Y:S04]  /*74c70*/  LDL.LU R3, [R1+0x154] ;  /* 0x0001540001037983 */ /* 0x001f280000300800 */
[----:B------:R0:W-:Y:S04]  /*74c80*/  STL [R1+0x1bc], R2 ;  /* 0x0001bc0201007387 */ /* 0x0001e80000100800 */
[----:B------:R-:W-:Y:S01]  /*74c90*/  STL [R1+0x140], R14 ;  /* 0x0001400e01007387 */ /* 0x000fe20000100800 */
[----:B0-----:R-:W-:-:S02]  /*74ca0*/  FMUL R2, R21, R13 ;  /* 0x0000000d15027220 */ /* 0x001fc40000400000 */
[C---:B------:R-:W-:Y:S02]  /*74cb0*/  FMUL R13, R21.reuse, R27 ;  /* 0x0000001b150d7220 */ /* 0x040fe40000400000 */
[----:B------:R-:W4:Y:S04]  /*74cc0*/  LDL.LU R27, [R1+0x150] ;  /* 0x00015000011b7983 */ /* 0x000f280000300800 */
[----:B------:R0:W-:Y:S04]  /*74cd0*/  STL [R1+0x13c], R2 ;  /* 0x00013c0201007387 */ /* 0x0001e80000100800 */
[----:B0-----:R-:W4:Y:S01]  /*74ce0*/  LDL.LU R2, [R1+0x14c] ;  /* 0x00014c0001027983 */ /* 0x001f220000300800 */
[----:B------:R-:W-:-:S03]  /*74cf0*/  FMUL R12, R21, R12 ;  /* 0x0000000c150c7220 */ /* 0x000fc60000400000 */
[----:B------:R0:W-:Y:S01]  /*74d00*/  STL [R1+0x138], R13 ;  /* 0x0001380d01007387 */ /* 0x0001e20000100800 */
[----:B-----5:R-:W1:Y:S01]  /*74d10*/  MUFU.RCP R22, R22 ;  /* 0x0000001600167308 */ /* 0x020e620000001000 */
[C---:B0-----:R-:W-:Y:S02]  /*74d20*/  FMUL R13, R21.reuse, R26 ;  /* 0x0000001a150d7220 */ /* 0x041fe40000400000 */
[----:B------:R-:W5:Y:S04]  /*74d30*/  LDL.LU R26, [R1+0x148] ;  /* 0x00014800011a7983 */ /* 0x000f680000300800 */
[----:B------:R0:W-:Y:S04]  /*74d40*/  STL [R1+0x4c], R12 ;  /* 0x00004c0c01007387 */ /* 0x0001e80000100800 */
[----:B------:R1:W-:Y:S01]  /*74d50*/  STL [R1+0x48], R13 ;  /* 0x0000480d01007387 */ /* 0x0003e20000100800 */
[----:B0-----:R-:W-:-:S02]  /*74d60*/  FMUL R12, R21, R9 ;  /* 0x00000009150c7220 */ /* 0x001fc40000400000 */
[C---:B------:R-:W-:Y:S02]  /*74d70*/  FMUL R9, R21.reuse, R25 ;  /* 0x0000001915097220 */ /* 0x040fe40000400000 */
[----:B------:R-:W5:Y:S04]  /*74d80*/  LDL.LU R25, [R1+0x128] ;  /* 0x0001280001197983 */ /* 0x000f680000300800 */
[----:B------:R-:W-:Y:S04]  /*74d90*/  STL [R1+0x44], R12 ;  /* 0x0000440c01007387 */ /* 0x000fe80000100800 */
[----:B------:R-:W5:Y:S04]  /*74da0*/  LDL.LU R20, [R1+0x108] ;  /* 0x0001080001147983 */ /* 0x000f680000300800 */
[----:B------:R0:W-:Y:S04]  /*74db0*/  STL [R1+0x40], R9 ;  /* 0x0000400901007387 */ /* 0x0001e80000100800 */
[----:B------:R-:W5:Y:S01]  /*74dc0*/  LDL.LU R19, [R1+0x2c] ;  /* 0x00002c0001137983 */ /* 0x000f620000300800 */
[----:B-1----:R-:W-:-:S03]  /*74dd0*/  FMUL R13, R21, R24 ;  /* 0x00000018150d7220 */ /* 0x002fc60000400000 */
[----:B0-----:R-:W5:Y:S04]  /*74de0*/  LDL.LU R9, [R1+0x28] ;  /* 0x0000280001097983 */ /* 0x001f680000300800 */
[----:B------:R-:W5:Y:S04]  /*74df0*/  LDL.LU R18, [R1+0x1c] ;  /* 0x00001c0001127983 */ /* 0x000f680000300800 */
[----:B------:R-:W5:Y:S04]  /*74e00*/  LDL.LU R17, [R1+0x18] ;  /* 0x0000180001117983 */ /* 0x000f680000300800 */
[----:B------:R-:W5:Y:S04]  /*74e10*/  LDL.LU R16, [R1+0xc] ;  /* 0x00000c0001107983 */ /* 0x000f680000300800 */
[----:B------:R-:W5:Y:S04]  /*74e20*/  LDL.LU R12, [R1+0x8] ;  /* 0x00000800010c7983 */ /* 0x000f680000300800 */
[----:B------:R-:W5:Y:S01]  /*74e30*/  LDL.LU R15, [R1+0x178] ;  /* 0x00017800010f7983 */ /* 0x000f620000300800 */
[----:B--2---:R-:W-:-:S05]  /*74e40*/  FMUL R0, R21, R0 ;  /* 0x0000000015007220 */ /* 0x004fca0000400000 */
[----:B------:R0:W-:Y:S04]  /*74e50*/  STL [R1+0x3c], R0 ;  /* 0x00003c0001007387 */ /* 0x0001e80000100800 */
[----:B------:R-:W2:Y:S04]  /*74e60*/  LDL.LU R24, [R1+0x20d8] ;  /* 0x0020d80001187983 */ /* 0x000ea80000300800 */
[----:B0-----:R-:W2:Y:S04]  /*74e70*/  LDL.LU R0, [R1+0x174] ;  /* 0x0001740001007983 */ /* 0x001ea80000300800 */
[----:B------:R0:W-:Y:S01]  /*74e80*/  STL [R1+0x38], R13 ;  /* 0x0000380d01007387 */ /* 0x0001e20000100800 */
[----:B---3--:R-:W-:-:S03]  /*74e90*/  FMUL R11, R21, R11 ;  /* 0x0000000b150b7220 */ /* 0x008fc60000400000 */
[----:B------:R-:W3:Y:S04]  /*74ea0*/  LDL.LU R14, [R1+0x170] ;  /* 0x00017000010e7983 */ /* 0x000ee80000300800 */
[----:B0-----:R-:W2:Y:S04]  /*74eb0*/  LDL.LU R13, [R1+0x16c] ;  /* 0x00016c00010d7983 */ /* 0x001ea80000300800 */
[----:B------:R0:W-:Y:S01]  /*74ec0*/  STL [R1+0x34], R11 ;  /* 0x0000340b01007387 */ /* 0x0001e20000100800 */
[----:B----4-:R-:W-:-:S03]  /*74ed0*/  FMUL R10, R21, R10 ;  /* 0x0000000a150a7220 */ /* 0x010fc60000400000 */
[----:B0-----:R-:W4:Y:S04]  /*74ee0*/  LDL.LU R11, [R1+0x168] ;  /* 0x00016800010b7983 */ /* 0x001f280000300800 */
[----:B------:R-:W2:Y:S04]  /*74ef0*/  LDL.LU R21, [R1+0x10c] ;  /* 0x00010c0001157983 */ /* 0x000ea80000300800 */
[----:B------:R0:W-:Y:S04]  /*74f00*/  STL [R1+0x30], R10 ;  /* 0x0000300a01007387 */ /* 0x0001e80000100800 */
[----:B0-----:R-:W2:Y:S01]  /*74f10*/  LDL.LU R10, [R1+0x164] ;  /* 0x00016400010a7983 */ /* 0x001ea20000300800 */
[----:B------:R-:W-:-:S05]  /*74f20*/  FMUL R3, R22, R3 ;  /* 0x0000000316037220 */ /* 0x000fca0000400000 */
[----:B------:R0:W-:Y:S04]  /*74f30*/  STL [R1+0x1fec], R3 ;  /* 0x001fec0301007387 */ /* 0x0001e80000100800 */
[----:B0-----:R-:W2:Y:S01]  /*74f40*/  LDL.LU R3, [R1+0x118] ;  /* 0x0001180001037983 */ /* 0x001ea20000300800 */
[----:B------:R-:W-:-:S05]  /*74f50*/  FMUL R27, R22, R27 ;  /* 0x0000001b161b7220 */ /* 0x000fca0000400000 */
[----:B------:R0:W-:Y:S01]  /*74f60*/  STL [R1+0x130], R27 ;  /* 0x0001301b01007387 */ /* 0x0001e20000100800 */
[----:B------:R-:W-:-:S03]  /*74f70*/  FMUL R2, R22, R2 ;  /* 0x0000000216027220 */ /* 0x000fc60000400000 */
[----:B0-----:R-:W2:Y:S04]  /*74f80*/  LDL.LU R27, [R1+0x20d4] ;  /* 0x0020d400011b7983 */ /* 0x001ea80000300800 */
[----:B------:R0:W-:Y:S04]  /*74f90*/  STL [R1+0x1ff0], R2 ;  /* 0x001ff00201007387 */ /* 0x0001e80000100800 */
[----:B0-----:R-:W2:Y:S01]  /*74fa0*/  LDL.LU R2, [R1+0x144] ;  /* 0x0001440001027983 */ /* 0x001ea20000300800 */
[----:B-----5:R-:W-:-:S05]  /*74fb0*/  FMUL R26, R22, R26 ;  /* 0x0000001a161a7220 */ /* 0x020fca0000400000 */
[----:B------:R0:W-:Y:S04]  /*74fc0*/  STL [R1+0x124], R26 ;  /* 0x0001241a01007387 */ /* 0x0001e80000100800 */
[----:B0-----:R-:W5:Y:S01]  /*74fd0*/  LDL.LU R26, [R1+0x20d0] ;  /* 0x0020d000011a7983 */ /* 0x001f620000300800 */
[C---:B------:R-:W-:Y:S02]  /*74fe0*/  FMUL R25, R22.reuse, R25 ;  /* 0x0000001916197220 */ /* 0x040fe40000400000 */
[----:B--2---:R-:W-:-:S05]  /*74ff0*/  FMUL R2, R22, R2 ;  /* 0x0000000216027220 */ /* 0x004fca0000400000 */
[----:B------:R0:W-:Y:S04]  /*75000*/  STL [R1+0x1ff4], R2 ;  /* 0x001ff40201007387 */ /* 0x0001e80000100800 */
[----:B0-----:R-:W2:Y:S04]  /*75010*/  LDL.LU R2, [R1+0x11c] ;  /* 0x00011c0001027983 */ /* 0x001ea80000300800 */
[----:B------:R0:W-:Y:S04]  /*75020*/  STL [R1+0x114], R25 ;  /* 0x0001141901007387 */ /* 0x0001e80000100800 */
[----:B0-----:R-:W4:Y:S01]  /*75030*/  LDL.LU R25, [R1+0x20cc] ;  /* 0x0020cc0001197983 */ /* 0x001f220000300800 */
[----:B------:R-:W0:Y:S01]  /*75040*/  MUFU.RCP R23, R23 ;  /* 0x0000001700177308 */ /* 0x000e220000001000 */
[----:B------:R-:W-:-:S02]  /*75050*/  FMUL R3, R22, R3 ;  /* 0x0000000316037220 */ /* 0x000fc40000400000 */
[----:B------:R-:W-:Y:S02]  /*75060*/  FMUL R21, R22, R21 ;  /* 0x0000001516157220 */ /* 0x000fe40000400000 */
[C---:B0-----:R-:W-:Y:S02]  /*75070*/  FMUL R0, R23.reuse, R0 ;  /* 0x0000000017007220 */ /* 0x041fe40000400000 */
[----:B---3--:R-:W-:Y:S02]  /*75080*/  FMUL R14, R23, R14 ;  /* 0x0000000e170e7220 */ /* 0x008fe40000400000 */
[----:B------:R-:W-:Y:S02]  /*75090*/  @!P6 FMUL R24, R24, 16777216 ;  /* 0x4b8000001818e820 */ /* 0x000fe40000400000 */
[C---:B------:R-:W-:Y:S02]  /*750a0*/  FMUL R9, R22.reuse, R9 ;  /* 0x0000000916097220 */ /* 0x040fe40000400000 */
[----:B--2---:R-:W-:-:S05]  /*750b0*/  FMUL R2, R22, R2 ;  /* 0x0000000216027220 */ /* 0x004fca0000400000 */
[----:B------:R0:W-:Y:S04]  /*750c0*/  STL [R1+0x110], R2 ;  /* 0x0001100201007387 */ /* 0x0001e80000100800 */
[----:B------:R-:W-:Y:S01]  /*750d0*/  STL [R1+0x104], R3 ;  /* 0x0001040301007387 */ /* 0x000fe20000100800 */
[----:B0-----:R-:W-:-:S03]  /*750e0*/  FMUL R2, R22, R20 ;  /* 0x0000001416027220 */ /* 0x001fc60000400000 */
[----:B------:R-:W-:Y:S04]  /*750f0*/  STL [R1+0x24], R21 ;  /* 0x0000241501007387 */ /* 0x000fe80000100800 */
[----:B------:R0:W-:Y:S02]  /*75100*/  STL [R1+0x20], R2 ;  /* 0x0000200201007387 */ /* 0x0001e40000100800 */
[----:B0-----:R-:W-:-:S05]  /*75110*/  FMUL R2, R23, R15 ;  /* 0x0000000f17027220 */ /* 0x001fca0000400000 */
[----:B------:R0:W-:Y:S04]  /*75120*/  STL [R1+0x2020], R2 ;  /* 0x0020200201007387 */ /* 0x0001e80000100800 */
[----:B------:R4:W-:Y:S01]  /*75130*/  STL [R1+0x2024], R0 ;  /* 0x0020240001007387 */ /* 0x0009e20000100800 */
[C---:B0-----:R-:W-:Y:S02]  /*75140*/  FMUL R2, R23.reuse, R13 ;  /* 0x0000000d17027220 */ /* 0x041fe40000400000 */
[C---:B----4-:R-:W-:Y:S01]  /*75150*/  FMUL R0, R23.reuse, R11 ;  /* 0x0000000b17007220 */ /* 0x050fe20000400000 */
[----:B------:R-:W-:Y:S04]  /*75160*/  STL [R1+0x74], R14 ;  /* 0x0000740e01007387 */ /* 0x000fe80000100800 */
[----:B------:R-:W-:Y:S04]  /*75170*/  STL [R1+0x2028], R0 ;  /* 0x0020280001007387 */ /* 0x000fe80000100800 */
[----:B------:R0:W-:Y:S02]  /*75180*/  STL [R1+0x6c], R2 ;  /* 0x00006c0201007387 */ /* 0x0001e40000100800 */
[----:B0-----:R-:W-:-:S02]  /*75190*/  FMUL R2, R23, R10 ;  /* 0x0000000a17027220 */ /* 0x001fc40000400000 */
[----:B-----5:R-:W-:-:S03]  /*751a0*/  FMUL R0, R23, R26 ;  /* 0x0000001a17007220 */ /* 0x020fc60000400000 */
[----:B------:R0:W-:Y:S01]  /*751b0*/  STL [R1+0x202c], R2 ;  /* 0x00202c0201007387 */ /* 0x0001e20000100800 */
[C---:B------:R-:W-:Y:S02]  /*751c0*/  FMUL R3, R22.reuse, R19 ;  /* 0x0000001316037220 */ /* 0x040fe40000400000 */
[C---:B------:R-:W-:Y:S02]  /*751d0*/  FMUL R15, R23.reuse, R27 ;  /* 0x0000001b170f7220 */ /* 0x040fe40000400000 */
[----:B0-----:R-:W-:Y:S02]  /*751e0*/  FMUL R2, R23, R25 ;  /* 0x0000001917027220 */ /* 0x001fe40000400000 */
[----:B------:R-:W2:Y:S01]  /*751f0*/  LDL.LU R25, [R1+0x20c8] ;  /* 0x0020c80001197983 */ /* 0x000ea20000300800 */
[----:B------:R-:W-:-:S03]  /*75200*/  FMUL R19, R22, R18 ;  /* 0x0000001216137220 */ /* 0x000fc60000400000 */
[----:B------:R-:W3:Y:S01]  /*75210*/  LDL.LU R26, [R1+0x20c4] ;  /* 0x0020c400011a7983 */ /* 0x000ee20000300800 */
[----:B------:R-:W-:-:S03]  /*75220*/  FMUL R18, R22, R17 ;  /* 0x0000001116127220 */ /* 0x000fc60000400000 */
[----:B------:R0:W-:Y:S01]  /*75230*/  STL [R1+0x28], R2 ;  /* 0x0000280201007387 */ /* 0x0001e20000100800 */
[----:B------:R-:W-:-:S03]  /*75240*/  FMUL R17, R22, R16 ;  /* 0x0000001016117220 */ /* 0x000fc60000400000 */
[----:B------:R-:W4:Y:S01]  /*75250*/  LDL.LU R27, [R1+0x20c0] ;  /* 0x0020c000011b7983 */ /* 0x000f220000300800 */
[----:B------:R-:W-:-:S03]  /*75260*/  FMUL R16, R22, R12 ;  /* 0x0000000c16107220 */ /* 0x000fc60000400000 */
[----:B------:R1:W-:Y:S01]  /*75270*/  STL [R1+0x1c], R0 ;  /* 0x00001c0001007387 */ /* 0x0003e20000100800 */
[C---:B------:R-:W-:Y:S01]  /*75280*/  FMUL R14, R23.reuse, R29 ;  /* 0x0000001d170e7220 */ /* 0x040fe20000400000 */
[----:B------:R5:W0:Y:S02]  /*75290*/  MUFU.RCP R12, R24 ;  /* 0x00000018000c7308 */ /* 0x000a240000001000 */
[----:B------:R-:W2:Y:S01]  /*752a0*/  LDL.LU R10, [R1+0x180] ;  /* 0x00018000010a7983 */ /* 0x000ea20000300800 */
[----:B------:R-:W-:-:S03]  /*752b0*/  FMUL R13, R23, R28 ;  /* 0x0000001c170d7220 */ /* 0x000fc60000400000 */
[----:B------:R-:W2:Y:S01]  /*752c0*/  LDL.LU R11, [R1+0x184] ;  /* 0x00018400010b7983 */ /* 0x000ea20000300800 */
[----:B-----5:R-:W-:-:S03]  /*752d0*/  MOV R24, R3 ;  /* 0x0000000300187202 */ /* 0x020fc60000000f00 */
[----:B------:R-:W5:Y:S01]  /*752e0*/  LDL.LU R29, [R1+0x20bc] ;  /* 0x0020bc00011d7983 */ /* 0x000f620000300800 */
[----:B------:R-:W-:-:S03]  /*752f0*/  FMUL R22, R23, R4 ;  /* 0x0000000417167220 */ /* 0x000fc60000400000 */
[----:B------:R-:W5:Y:S04]  /*75300*/  LDL.LU R28, [R1+0x20b8] ;  /* 0x0020b800011c7983 */ /* 0x000f680000300800 */
[----:B------:R-:W5:Y:S04]  /*75310*/  LDL.LU R3, [R1+0x19c] ;  /* 0x00019c0001037983 */ /* 0x000f680000300800 */
[----:B0-----:R-:W5:Y:S04]  /*75320*/  LDL.LU R2, [R1+0x198] ;  /* 0x0001980001027983 */ /* 0x001f680000300800 */
[----:B-1----:R-:W5:Y:S04]  /*75330*/  LDL.LU R0, [R1+0x194] ;  /* 0x0001940001007983 */ /* 0x002f680000300800 */
[----:B------:R-:W5:Y:S01]  /*75340*/  LDL.LU R4, [R1+0x17c] ;  /* 0x00017c0001047983 */ /* 0x000f620000300800 */
[----:B------:R-:W-:-:S02]  /*75350*/  FMUL R21, R23, R5 ;  /* 0x0000000517157220 */ /* 0x000fc40000400000 */
[C---:B------:R-:W-:Y:S02]  /*75360*/  FMUL R6, R23.reuse, R6 ;  /* 0x0000000617067220 */ /* 0x040fe40000400000 */
[C---:B------:R-:W-:Y:S02]  /*75370*/  FMUL R20, R23.reuse, R7 ;  /* 0x0000000717147220 */ /* 0x040fe40000400000 */
[----:B------:R-:W-:Y:S01]  /*75380*/  FMUL R23, R23, R8 ;  /* 0x0000000817177220 */ /* 0x000fe20000400000 */
[----:B------:R-:W5:Y:S01]  /*75390*/  LDL.LU R7, [R1+0x1a0] ;  /* 0x0001a00001077983 */ /* 0x000f620000300800 */
[----:B------:R-:W-:Y:S02]  /*753a0*/  F2FP.PACK_AB R21, R21, R6 ;  /* 0x000000061515723e */ /* 0x000fe400000000ff */
[----:B------:R-:W-:Y:S01]  /*753b0*/  F2FP.PACK_AB R22, R13, R22 ;  /* 0x000000160d16723e */ /* 0x000fe200000000ff */
[----:B---3--:R-:W-:-:S04]  /*753c0*/  @!P6 FMUL R26, R26, 16777216 ;  /* 0x4b8000001a1ae820 */ /* 0x008fc80000400000 */
[----:B------:R-:W-:Y:S01]  /*753d0*/  FMUL R8, R12, R26 ;  /* 0x0000001a0c087220 */ /* 0x000fe20000400000 */
[----:B------:R-:W-:Y:S01]  /*753e0*/  MOV R26, R9 ;  /* 0x00000009001a7202 */ /* 0x000fe20000000f00 */
[----:B----4-:R-:W-:-:S04]  /*753f0*/  @!P6 FMUL R27, R27, 16777216 ;  /* 0x4b8000001b1be820 */ /* 0x010fc80000400000 */
[----:B------:R-:W-:Y:S02]  /*75400*/  FMUL R27, R12, R27 ;  /* 0x0000001b0c1b7220 */ /* 0x000fe40000400000 */
[----:B--2---:R-:W-:Y:S02]  /*75410*/  @!P6 FMUL R10, R10, 16777216 ;  /* 0x4b8000000a0ae820 */ /* 0x004fe40000400000 */
[----:B-----5:R-:W-:-:S04]  /*75420*/  @!P6 FMUL R29, R29, 16777216 ;  /* 0x4b8000001d1de820 */ /* 0x020fc80000400000 */
[----:B------:R-:W-:Y:S02]  /*75430*/  FMUL R9, R12, R29 ;  /* 0x0000001d0c097220 */ /* 0x000fe40000400000 */
[----:B------:R-:W-:Y:S01]  /*75440*/  @!P6 FMUL R28, R28, 16777216 ;  /* 0x4b8000001c1ce820 */ /* 0x000fe20000400000 */
[----:B------:R-:W2:Y:S01]  /*75450*/  LDL.LU R29, [R1+0x18c] ;  /* 0x00018c00011d7983 */ /* 0x000ea20000300800 */
[----:B------:R-:W-:Y:S01]  /*75460*/  FMUL R10, R12, R10 ;  /* 0x0000000a0c0a7220 */ /* 0x000fe20000400000 */
[----:B------:R-:W-:Y:S02]  /*75470*/  F2FP.PACK_AB R9, R9, R27 ;  /* 0x0000001b0909723e */ /* 0x000fe400000000ff */
[----:B------:R-:W3:Y:S04]  /*75480*/  LDL.LU R27, [R1+0x20] ;  /* 0x00002000011b7983 */ /* 0x000ee80000300800 */
[----:B------:R-:W4:Y:S01]  /*75490*/  LDL.LU R6, [R1+0x1a4] ;  /* 0x0001a40001067983 */ /* 0x000f220000300800 */
[----:B------:R-:W-:-:S04]  /*754a0*/  @!P6 FMUL R4, R4, 16777216 ;  /* 0x4b8000000404e820 */ /* 0x000fc80000400000 */
[C---:B------:R-:W-:Y:S02]  /*754b0*/  FMUL R5, R12.reuse, R4 ;  /* 0x000000040c057220 */ /* 0x040fe40000400000 */
[----:B------:R-:W-:Y:S02]  /*754c0*/  FMUL R4, R12, R28 ;  /* 0x0000001c0c047220 */ /* 0x000fe40000400000 */
[----:B------:R-:W5:Y:S01]  /*754d0*/  LDL.LU R28, [R1+0x20b4] ;  /* 0x0020b400011c7983 */ /* 0x000f620000300800 */
[----:B------:R-:W-:-:S03]  /*754e0*/  F2FP.PACK_AB R10, R10, R5 ;  /* 0x000000050a0a723e */ /* 0x000fc600000000ff */
[----:B------:R-:W2:Y:S04]  /*754f0*/  LDL.LU R5, [R1+0x1a8] ;  /* 0x0001a80001057983 */ /* 0x000ea80000300800 */
[----:B------:R-:W3:Y:S01]  /*75500*/  LDL.LU R13, [R1+0x24] ;  /* 0x00002400010d7983 */ /* 0x000ee20000300800 */
[----:B------:R-:W-:-:S04]  /*75510*/  @!P6 FMUL R11, R11, 16777216 ;  /* 0x4b8000000b0be820 */ /* 0x000fc80000400000 */
[----:B------:R-:W-:Y:S02]  /*75520*/  FMUL R11, R12, R11 ;  /* 0x0000000b0c0b7220 */ /* 0x000fe40000400000 */
[----:B------:R-:W-:-:S03]  /*75530*/  @!P6 FMUL R3, R3, 16777216 ;  /* 0x4b8000000303e820 */ /* 0x000fc60000400000 */
[----:B------:R-:W-:Y:S01]  /*75540*/  F2FP.PACK_AB R11, R11, R4 ;  /* 0x000000040b0b723e */ /* 0x000fe200000000ff */
[----:B------:R-:W-:Y:S02]  /*75550*/  IMAD.MOV.U32 R4, RZ, RZ, R24 ;  /* 0x000000ffff047224 */ /* 0x000fe400078e0018 */
[----:B------:R-:W-:Y:S02]  /*75560*/  @!P6 FMUL R7, R7, 16777216 ;  /* 0x4b8000000707e820 */ /* 0x000fe40000400000 */
[----:B------:R-:W-:Y:S01]  /*75570*/  @!P6 FMUL R2, R2, 16777216 ;  /* 0x4b8000000202e820 */ /* 0x000fe20000400000 */
[----:B------:R-:W-:Y:S01]  /*75580*/  F2FP.PACK_AB R26, R4, R26 ;  /* 0x0000001a041a723e */ /* 0x000fe200000000ff */
[C---:B------:R-:W-:Y:S02]  /*75590*/  FMUL R3, R12.reuse, R3 ;  /* 0x000000030c037220 */ /* 0x040fe40000400000 */
[C---:B------:R-:W-:Y:S02]  /*755a0*/  FMUL R4, R12.reuse, R7 ;  /* 0x000000070c047220 */ /* 0x040fe40000400000 */
[----:B------:R-:W-:-:S02]  /*755b0*/  FMUL R2, R12, R2 ;  /* 0x000000020c027220 */ /* 0x000fc40000400000 */
[----:B----4-:R-:W-:Y:S02]  /*755c0*/  @!P6 FMUL R6, R6, 16777216 ;  /* 0x4b8000000606e820 */ /* 0x010fe40000400000 */
[----:B--2---:R-:W-:Y:S01]  /*755d0*/  @!P6 FMUL R5, R5, 16777216 ;  /* 0x4b8000000505e820 */ /* 0x004fe20000400000 */
[----:B---3--:R-:W-:-:S03]  /*755e0*/  F2FP.PACK_AB R27, R13, R27 ;  /* 0x0000001b0d1b723e */ /* 0x008fc600000000ff */
[C---:B------:R-:W-:Y:S02]  /*755f0*/  FMUL R13, R12.reuse, R5 ;  /* 0x000000050c0d7220 */ /* 0x040fe40000400000 */
[----:B------:R-:W-:-:S03]  /*75600*/  FMUL R5, R12, R6 ;  /* 0x000000060c057220 */ /* 0x000fc60000400000 */
[----:B------:R-:W-:Y:S04]  /*75610*/  STL [R1+0x18], R13 ;  /* 0x0000180d01007387 */ /* 0x000fe80000100800 */
[----:B------:R-:W-:Y:S04]  /*75620*/  STL [R1+0x14], R5 ;  /* 0x0000140501007387 */ /* 0x000fe80000100800 */
[----:B------:R-:W-:Y:S04]  /*75630*/  STL [R1+0x2030], R3 ;  /* 0x0020300301007387 */ /* 0x000fe80000100800 */
[----:B------:R0:W-:Y:S04]  /*75640*/  STL [R1+0x10], R4 ;  /* 0x0000100401007387 */ /* 0x0001e80000100800 */
[----:B0-----:R-:W2:Y:S04]  /*75650*/  LDL.LU R4, [R1+0x30] ;  /* 0x0000300001047983 */ /* 0x001ea80000300800 */
[----:B------:R-:W-:Y:S04]  /*75660*/  STL [R1+0x8], R2 ;  /* 0x0000080201007387 */ /* 0x000fe80000100800 */
[----:B------:R-:W3:Y:S01]  /*75670*/  LDL.LU R5, [R1+0x38] ;  /* 0x0000380001057983 */ /* 0x000ee20000300800 */
[----:B------:R-:W-:-:S04]  /*75680*/  @!P6 FMUL R0, R0, 16777216 ;  /* 0x4b8000000000e820 */ /* 0x000fc80000400000 */
[----:B------:R-:W-:-:S05]  /*75690*/  FMUL R0, R12, R0 ;  /* 0x000000000c007220 */ /* 0x000fca0000400000 */
[----:B------:R-:W-:Y:S04]  /*756a0*/  STL [R1+0x4], R0 ;  /* 0x0000040001007387 */ /* 0x000fe80000100800 */
[----:B---3--:R0:W-:Y:S04]  /*756b0*/  STL [R1+0x20ac], R5 ;  /* 0x0020ac0501007387 */ /* 0x0081e80000100800 */
[----:B0-----:R-:W2:Y:S04]  /*756c0*/  LDL.LU R5, [R1+0x34] ;  /* 0x0000340001057983 */ /* 0x001ea80000300800 */
[----:B------:R-:W3:Y:S04]  /*756d0*/  LDL.LU R6, [R1+0x40] ;  /* 0x0000400001067983 */ /* 0x000ee80000300800 */
[----:B---3--:R0:W-:Y:S04]  /*756e0*/  STL [R1+0x20a8], R6 ;  /* 0x0020a80601007387 */ /* 0x0081e80000100800 */
[----:B0-----:R-:W3:Y:S04]  /*756f0*/  LDL.LU R6, [R1+0x3c] ;  /* 0x00003c0001067983 */ /* 0x001ee80000300800 */
[----:B------:R-:W4:Y:S01]  /*75700*/  LDL.LU R7, [R1+0x48] ;  /* 0x0000480001077983 */ /* 0x000f220000300800 */
[----:B------:R-:W-:-:S03]  /*75710*/  F2FP.PACK_AB R24, R17, R16 ;  /* 0x000000101118723e */ /* 0x000fc600000000ff */
[----:B----4-:R0:W-:Y:S04]  /*75720*/  STL [R1+0x20a4], R7 ;  /* 0x0020a40701007387 */ /* 0x0101e80000100800 */
[----:B0-----:R-:W4:Y:S04]  /*75730*/  LDL.LU R7, [R1+0x44] ;  /* 0x0000440001077983 */ /* 0x001f280000300800 */
[----:B------:R-:W2:Y:S04]  /*75740*/  LDL.LU R16, [R1+0x8c] ;  /* 0x00008c0001107983 */ /* 0x000ea80000300800 */
[----:B--2---:R0:W-:Y:S04]  /*75750*/  STL [R1+0x209c], R16 ;  /* 0x00209c1001007387 */ /* 0x0041e80000100800 */
[----:B0-----:R-:W2:Y:S04]  /*75760*/  LDL.LU R16, [R1+0x54] ;  /* 0x0000540001107983 */ /* 0x001ea80000300800 */
[----:B--2---:R0:W-:Y:S04]  /*75770*/  STL [R1+0x20a0], R16 ;  /* 0x0020a01001007387 */ /* 0x0041e80000100800 */
[----:B0-----:R-:W2:Y:S04]  /*75780*/  LDL.LU R16, [R1+0x4c] ;  /* 0x00004c0001107983 */ /* 0x001ea80000300800 */
[----:B------:R-:W2:Y:S04]  /*75790*/  LDL.LU R13, [R1+0x58] ;  /* 0x00005800010d7983 */ /* 0x000ea80000300800 */
[----:B--2---:R0:W-:Y:S04]  /*757a0*/  STL [R1+0x2098], R13 ;  /* 0x0020980d01007387 */ /* 0x0041e80000100800 */
[----:B0-----:R-:W2:Y:S04]  /*757b0*/  LDL.LU R13, [R1+0x90] ;  /* 0x00009000010d7983 */ /* 0x001ea80000300800 */
[----:B------:R-:W2:Y:S01]  /*757c0*/  LDL.LU R17, [R1+0x9c] ;  /* 0x00009c0001117983 */ /* 0x000ea20000300800 */
[----:B------:R-:W-:-:S02]  /*757d0*/  F2FP.PACK_AB R20, R20, R23 ;  /* 0x000000171414723e */ /* 0x000fc400000000ff */
[----:B------:R-:W-:Y:S01]  /*757e0*/  F2FP.PACK_AB R23, R15, R14 ;  /* 0x0000000e0f17723e */ /* 0x000fe200000000ff */
[----:B------:R-:W-:Y:S01]  /*757f0*/  @!P6 FMUL R25, R25, 16777216 ;  /* 0x4b8000001919e820 */ /* 0x000fe20000400000 */
[----:B--2---:R0:W-:Y:S04]  /*75800*/  STL [R1+0x2094], R17 ;  /* 0x0020941101007387 */ /* 0x0041e80000100800 */
[----:B0-----:R-:W2:Y:S04]  /*75810*/  LDL.LU R17, [R1+0x5c] ;  /* 0x00005c0001117983 */ /* 0x001ea80000300800 */
[----:B------:R-:W2:Y:S01]  /*75820*/  LDL.LU R14, [R1+0x60] ;  /* 0x00006000010e7983 */ /* 0x000ea20000300800 */
[----:B------:R-:W-:-:S02]  /*75830*/  FMUL R25, R12, R25 ;  /* 0x000000190c197220 */ /* 0x000fc40000400000 */
[----:B-----5:R-:W-:-:S03]  /*75840*/  @!P6 FMUL R28, R28, 16777216 ;  /* 0x4b8000001c1ce820 */ /* 0x020fc60000400000 */
[----:B------:R-:W-:Y:S02]  /*75850*/  F2FP.PACK_AB R8, R8, R25 ;  /* 0x000000190808723e */ /* 0x000fe400000000ff */
[----:B------:R-:W-:Y:S01]  /*75860*/  F2FP.PACK_AB R25, R19, R18 ;  /* 0x000000121319723e */ /* 0x000fe200000000ff */
[----:B------:R-:W-:Y:S01]  /*75870*/  FMUL R28, R12, R28 ;  /* 0x0000001c0c1c7220 */ /* 0x000fe20000400000 */
[----:B--2---:R0:W-:Y:S04]  /*75880*/  STL [R1+0x2090], R14 ;  /* 0x0020900e01007387 */ /* 0x0041e80000100800 */
[----:B0-----:R-:W2:Y:S04]  /*75890*/  LDL.LU R14, [R1+0xa0] ;  /* 0x0000a000010e7983 */ /* 0x001ea80000300800 */
[----:B------:R-:W5:Y:S04]  /*758a0*/  LDL.LU R18, [R1+0xac] ;  /* 0x0000ac0001127983 */ /* 0x000f680000300800 */
[----:B------:R-:W2:Y:S04]  /*758b0*/  LDL.LU R15, [R1+0x70] ;  /* 0x00007000010f7983 */ /* 0x000ea80000300800 */
[----:B------:R-:W2:Y:S04]  /*758c0*/  LDL.LU R19, [R1+0xb4] ;  /* 0x0000b40001137983 */ /* 0x000ea80000300800 */
[----:B------:R-:W2:Y:S04]  /*758d0*/  LDL.LU R3, [R1+0xbc] ;  /* 0x0000bc0001037983 */ /* 0x000ea80000300800 */
[----:B------:R-:W2:Y:S04]  /*758e0*/  LDL.LU R2, [R1+0xf0] ;  /* 0x0000f00001027983 */ /* 0x000ea80000300800 */
[----:B------:R-:W2:Y:S04]  /*758f0*/  LDL.LU R0, [R1+0xec] ;  /* 0x0000ec0001007983 */ /* 0x000ea80000300800 */
[----:B------:R0:W-:Y:S04]  /*75900*/  STL [R1], R28 ;  /* 0x0000001c01007387 */ /* 0x0001e80000100800 */
[----:B0-----:R-:W2:Y:S01]  /*75910*/  LDL.LU R28, [R1+0x20b0] ;  /* 0x0020b000011c7983 */ /* 0x001ea20000300800 */
[----:B------:R-:W-:-:S04]  /*75920*/  @!P6 FMUL R29, R29, 16777216 ;  /* 0x4b8000001d1de820 */ /* 0x000fc80000400000 */
[----:B------:R-:W-:Y:S02]  /*75930*/  FMUL R29, R12, R29 ;  /* 0x0000001d0c1d7220 */ /* 0x000fe40000400000 */
[----:B------:R-:W3:Y:S04]  /*75940*/  LDL.LU R12, [R1+0x50] ;  /* 0x00005000010c7983 */ /* 0x000ee80000300800 */
[----:B------:R0:W-:Y:S04]  /*75950*/  STL [R1+0x2034], R29 ;  /* 0x0020341d01007387 */ /* 0x0001e80000100800 */
[----:B0-----:R-:W3:Y:S01]  /*75960*/  LDL.LU R29, [R1+0xc0] ;  /* 0x0000c000011d7983 */ /* 0x001ee20000300800 */
[----:B------:R-:W-:-:S03]  /*75970*/  F2FP.PACK_AB R4, R5, R4 ;  /* 0x000000040504723e */ /* 0x000fc600000000ff */
[----:B--2---:R0:W-:Y:S04]  /*75980*/  STS.128 [R28], R8 ;  /* 0x000000081c007388 */ /* 0x0041e80000000c00 */
[----:B------:R1:W-:Y:S04]  /*75990*/  STS.128 [R28+0x80], R20 ;  /* 0x000080141c007388 */ /* 0x0003e80000000c00 */
[----:B------:R2:W-:Y:S04]  /*759a0*/  STS.128 [R28+0x100], R24 ;  /* 0x000100181c007388 */ /* 0x0005e80000000c00 */
[----:B0-----:R-:W3:Y:S04]  /*759b0*/  LDL.LU R8, [R1+0x1b0] ;  /* 0x0001b00001087983 */ /* 0x001ee80000300800 */
[----:B------:R-:W3:Y:S04]  /*759c0*/  LDL.LU R9, [R1+0x1ac] ;  /* 0x0001ac0001097983 */ /* 0x000ee80000300800 */
[----:B------:R-:W3:Y:S04]  /*759d0*/  LDL.LU R10, [R1+0xd8] ;  /* 0x0000d800010a7983 */ /* 0x000ee80000300800 */
[----:B------:R-:W3:Y:S04]  /*759e0*/  LDL.LU R11, [R1+0xd4] ;  /* 0x0000d400010b7983 */ /* 0x000ee80000300800 */
[----:B-1----:R-:W3:Y:S04]  /*759f0*/  LDL.LU R20, [R1+0xb8] ;  /* 0x0000b80001147983 */ /* 0x002ee80000300800 */
[----:B------:R-:W3:Y:S04]  /*75a00*/  LDL.LU R21, [R1+0xc4] ;  /* 0x0000c40001157983 */ /* 0x000ee80000300800 */
[----:B------:R-:W3:Y:S04]  /*75a10*/  LDL.LU R22, [R1+0xd0] ;  /* 0x0000d00001167983 */ /* 0x000ee80000300800 */
[----:B------:R-:W3:Y:S04]  /*75a20*/  LDL.LU R23, [R1+0xcc] ;  /* 0x0000cc0001177983 */ /* 0x000ee80000300800 */
[----:B--2---:R-:W5:Y:S04]  /*75a30*/  LDL.LU R24, [R1+0xb0] ;  /* 0x0000b00001187983 */ /* 0x004f680000300800 */
[----:B------:R-:W2:Y:S04]  /*75a40*/  LDL.LU R27, [R1+0x78] ;  /* 0x00007800011b7983 */ /* 0x000ea80000300800 */
[----:B------:R-:W2:Y:S04]  /*75a50*/  LDL.LU R25, [R1+0x100] ;  /* 0x0001000001197983 */ /* 0x000ea80000300800 */
[----:B------:R-:W2:Y:S04]  /*75a60*/  LDL.LU R26, [R1+0xfc] ;  /* 0x0000fc00011a7983 */ /* 0x000ea80000300800 */
[----:B------:R0:W-:Y:S04]  /*75a70*/  STL [R1+0x208c], R28 ;  /* 0x00208c1c01007387 */ /* 0x0001e80000100800 */
[----:B0-----:R-:W2:Y:S04]  /*75a80*/  LDL.LU R28, [R1+0x68] ;  /* 0x00006800011c7983 */ /* 0x001ea80000300800 */
[----:B------:R-:W3:Y:S02]  /*75a90*/  LDL.LU R5, [R1+0x20ac] ;  /* 0x0020ac0001057983 */ /* 0x000ee40000300800 */
[----:B---3--:R-:W-:-:S02]  /*75aa0*/  F2FP.PACK_AB R5, R6, R5 ;  /* 0x000000050605723e */ /* 0x008fc400000000ff */
[----:B------:R-:W4:Y:S02]  /*75ab0*/  LDL.LU R6, [R1+0x20a8] ;  /* 0x0020a80001067983 */ /* 0x000f240000300800 */
[----:B----4-:R-:W-:Y:S02]  /*75ac0*/  F2FP.PACK_AB R6, R7, R6 ;  /* 0x000000060706723e */ /* 0x010fe400000000ff */
[----:B------:R-:W3:Y:S02]  /*75ad0*/  LDL.LU R7, [R1+0x20a4] ;  /* 0x0020a40001077983 */ /* 0x000ee40000300800 */
[----:B---3--:R-:W-:Y:S02]  /*75ae0*/  F2FP.PACK_AB R7, R16, R7 ;  /* 0x000000071007723e */ /* 0x008fe400000000ff */
[----:B------:R-:W3:Y:S02]  /*75af0*/  LDL.LU R16, [R1+0x20a0] ;  /* 0x0020a00001107983 */ /* 0x000ee40000300800 */
[----:B---3--:R-:W-:-:S02]  /*75b00*/  F2FP.PACK_AB R12, R16, R12 ;  /* 0x0000000c100c723e */ /* 0x008fc400000000ff */
[----:B------:R-:W3:Y:S02]  /*75b10*/  LDL.LU R16, [R1+0x209c] ;  /* 0x00209c0001107983 */ /* 0x000ee40000300800 */
[----:B---3--:R-:W-:Y:S02]  /*75b20*/  F2FP.PACK_AB R16, R13, R16 ;  /* 0x000000100d10723e */ /* 0x008fe400000000ff */
[----:B------:R-:W3:Y:S02]  /*75b30*/  LDL.LU R13, [R1+0x2098] ;  /* 0x00209800010d7983 */ /* 0x000ee40000300800 */
[----:B---3--:R-:W-:Y:S02]  /*75b40*/  F2FP.PACK_AB R13, R17, R13 ;  /* 0x0000000d110d723e */ /* 0x008fe400000000ff */
[----:B------:R-:W3:Y:S02]  /*75b50*/  LDL.LU R17, [R1+0x2094] ;  /* 0x0020940001117983 */ /* 0x000ee40000300800 */
[----:B---3--:R-:W-:-:S02]  /*75b60*/  F2FP.PACK_AB R17, R14, R17 ;  /* 0x000000110e11723e */ /* 0x008fc400000000ff */
[----:B------:R-:W3:Y:S01]  /*75b70*/  LDL.LU R14, [R1+0x2090] ;  /* 0x00209000010e7983 */ /* 0x000ee20000300800 */
[----:B--2---:R-:W-:Y:S02]  /*75b80*/  F2FP.PACK_AB R15, R27, R15 ;  /* 0x0000000f1b0f723e */ /* 0x004fe400000000ff */
[----:B------:R-:W-:Y:S02]  /*75b90*/  F2FP.PACK_AB R19, R20, R19 ;  /* 0x000000131413723e */ /* 0x000fe400000000ff */
[----:B------:R-:W-:Y:S02]  /*75ba0*/  F2FP.PACK_AB R20, R29, R3 ;  /* 0x000000031d14723e */ /* 0x000fe400000000ff */
[----:B---3--:R-:W-:Y:S02]  /*75bb0*/  F2FP.PACK_AB R14, R28, R14 ;  /* 0x0000000e1c0e723e */ /* 0x008fe400000000ff */
[----:B------:R-:W2:Y:S04]  /*75bc0*/  LDL.LU R28, [R1+0x1b8] ;  /* 0x0001b800011c7983 */ /* 0x000ea80000300800 */
[----:B------:R-:W2:Y:S04]  /*75bd0*/  LDL.LU R27, [R1+0x1b4] ;  /* 0x0001b400011b7983 */ /* 0x000ea80000300800 */
[----:B------:R-:W3:Y:S04]  /*75be0*/  LDL.LU R29, [R1+0x2f4] ;  /* 0x0002f400011d7983 */ /* 0x000ee80000300800 */
[----:B---3--:R0:W-:Y:S04]  /*75bf0*/  STL [R1+0x205c], R29 ;  /* 0x00205c1d01007387 */ /* 0x0081e80000100800 */
[----:B0-----:R-:W3:Y:S04]  /*75c00*/  LDL.LU R29, [R1+0xc8] ;  /* 0x0000c800011d7983 */ /* 0x001ee80000300800 */
[----:B------:R-:W4:Y:S01]  /*75c10*/  LDL.LU R3, [R1+0x2f0] ;  /* 0x0002f00001037983 */ /* 0x000f220000300800 */
[----:B-----5:R-:W-:-:S02]  /*75c20*/  F2FP.PACK_AB R18, R24, R18 ;  /* 0x000000121812723e */ /* 0x020fc400000000ff */
[----:B------:R-:W-:Y:S01]  /*75c30*/  F2FP.PACK_AB R24, R2, R0 ;  /* 0x000000000218723e */ /* 0x000fe200000000ff */
[----:B----4-:R-:W-:Y:S04]  /*75c40*/  STL [R1+0x2060], R3 ;  /* 0x0020600301007387 */ /* 0x010fe80000100800 */
[----:B------:R-:W4:Y:S04]  /*75c50*/  LDL.LU R2, [R1+0x2fc] ;  /* 0x0002fc0001027983 */ /* 0x000f280000300800 */
[----:B----4-:R-:W-:Y:S04]  /*75c60*/  STL [R1+0x2064], R2 ;  /* 0x0020640201007387 */ /* 0x010fe80000100800 */
[----:B------:R-:W4:Y:S01]  /*75c70*/  LDL.LU R0, [R1+0x2f8] ;  /* 0x0002f80001007983 */ /* 0x000f220000300800 */
[----:B------:R-:W-:-:S02]  /*75c80*/  F2FP.PACK_AB R25, R25, R26 ;  /* 0x0000001a1919723e */ /* 0x000fc400000000ff */
[----:B------:R-:W-:Y:S01]  /*75c90*/  F2FP.PACK_AB R26, R8, R9 ;  /* 0x00000009081a723e */ /* 0x000fe200000000ff */
[----:B----4-:R-:W-:Y:S04]  /*75ca0*/  STL [R1+0x2068], R0 ;  /* 0x0020680001007387 */ /* 0x010fe80000100800 */
[----:B------:R-:W4:Y:S04]  /*75cb0*/  LDL.LU R8, [R1+0x21c] ;  /* 0x00021c0001087983 */ /* 0x000f280000300800 */
[----:B----4-:R0:W-:Y:S04]  /*75cc0*/  STL [R1+0x2088], R8 ;  /* 0x0020880801007387 */ /* 0x0101e80000100800 */
[----:B0-----:R-:W4:Y:S04]  /*75cd0*/  LDL.LU R8, [R1+0x1e0] ;  /* 0x0001e00001087983 */ /* 0x001f280000300800 */
[----:B------:R-:W5:Y:S04]  /*75ce0*/  LDL.LU R9, [R1+0x224] ;  /* 0x0002240001097983 */ /* 0x000f680000300800 */
[----:B-----5:R0:W-:Y:S04]  /*75cf0*/  STL [R1+0x2080], R9 ;  /* 0x0020800901007387 */ /* 0x0201e80000100800 */
[----:B0-----:R-:W5:Y:S01]  /*75d00*/  LDL.LU R9, [R1+0x1e8] ;  /* 0x0001e80001097983 */ /* 0x001f620000300800 */
[----:B------:R-:W-:-:S02]  /*75d10*/  F2FP.PACK_AB R22, R22, R23 ;  /* 0x000000171616723e */ /* 0x000fc400000000ff */
[----:B------:R-:W-:Y:S01]  /*75d20*/  F2FP.PACK_AB R23, R10, R11 ;  /* 0x0000000b0a17723e */ /* 0x000fe200000000ff */
[----:B-----5:R0:W-:Y:S04]  /*75d30*/  STL [R1+0x2084], R9 ;  /* 0x0020840901007387 */ /* 0x0201e80000100800 */
[----:B0-----:R-:W5:Y:S04]  /*75d40*/  LDL.LU R9, [R1+0x220] ;  /* 0x0002200001097983 */ /* 0x001f680000300800 */
        /* <DEDUP_REMOVED lines=8> */
[----:B--2---:R0:W-:Y:S04]  /*75dd0*/  STL [R1+0x2074], R11 ;  /* 0x0020740b01007387 */ /* 0x0041e80000100800 */
[----:B0-----:R-:W2:Y:S04]  /*75de0*/  LDL.LU R11, [R1+0x230] ;  /* 0x00023000010b7983 */ /* 0x001ea80000300800 */
[----:B------:R-:W2:Y:S01]  /*75df0*/  LDL.LU R0, [R1+0x260] ;  /* 0x0002600001007983 */ /* 0x000ea20000300800 */
[----:B---3--:R-:W-:-:S02]  /*75e00*/  F2FP.PACK_AB R21, R29, R21 ;  /* 0x000000151d15723e */ /* 0x008fc400000000ff */
[----:B------:R-:W-:Y:S01]  /*75e10*/  F2FP.PACK_AB R27, R28, R27 ;  /* 0x0000001b1c1b723e */ /* 0x000fe200000000ff */
[----:B--2---:R0:W-:Y:S04]  /*75e20*/  STL [R1+0x206c], R0 ;  /* 0x00206c0001007387 */ /* 0x0041e80000100800 */
[----:B0-----:R-:W2:Y:S04]  /*75e30*/  LDL.LU R0, [R1+0x238] ;  /* 0x0002380001007983 */ /* 0x001ea80000300800 */
[----:B------:R-:W3:Y:S04]  /*75e40*/  LDL.LU R2, [R1+0x2a0] ;  /* 0x0002a00001027983 */ /* 0x000ee80000300800 */
[----:B------:R-:W2:Y:S04]  /*75e50*/  LDL.LU R3, [R1+0x268] ;  /* 0x0002680001037983 */ /* 0x000ea80000300800 */
[----:B------:R-:W2:Y:S04]  /*75e60*/  LDL.LU R29, [R1+0x2a8] ;  /* 0x0002a800011d7983 */ /* 0x000ea80000300800 */
[----:B------:R-:W2:Y:S04]  /*75e70*/  LDL.LU R28, [R1+0x208c] ;  /* 0x00208c00011c7983 */ /* 0x000ea80000300800 */
[----:B--2---:R0:W-:Y:S04]  /*75e80*/  STS.128 [R28+0x180], R4 ;  /* 0x000180041c007388 */ /* 0x0041e80000000c00 */
[----:B0-----:R-:W4:Y:S04]  /*75e90*/  LDL.LU R4, [R1+0x1dc] ;  /* 0x0001dc0001047983 */ /* 0x001f280000300800 */
[----:B------:R-:W2:Y:S04]  /*75ea0*/  LDL.LU R5, [R1+0x1e4] ;  /* 0x0001e40001057983 */ /* 0x000ea80000300800 */
[----:B------:R-:W2:Y:S04]  /*75eb0*/  LDL.LU R6, [R1+0x1ec] ;  /* 0x0001ec0001067983 */ /* 0x000ea80000300800 */
[----:B------:R-:W2:Y:S04]  /*75ec0*/  LDL.LU R7, [R1+0x1f4] ;  /* 0x0001f40001077983 */ /* 0x000ea80000300800 */
[----:B------:R0:W-:Y:S04]  /*75ed0*/  STS.128 [R28+0x200], R12 ;  /* 0x0002000c1c007388 */ /* 0x0001e80000000c00 */
[----:B------:R1:W-:Y:S04]  /*75ee0*/  STS.128 [R28+0x280], R16 ;  /* 0x000280101c007388 */ /* 0x0003e80000000c00 */
[----:B------:R1:W-:Y:S04]  /*75ef0*/  STS.128 [R28+0x300], R20 ;  /* 0x000300141c007388 */ /* 0x0003e80000000c00 */
[----:B0-----:R-:W2:Y:S04]  /*75f00*/  LDL.LU R12, [R1+0x25c] ;  /* 0x00025c00010c7983 */ /* 0x001ea80000300800 */
[----:B------:R-:W2:Y:S04]  /*75f10*/  LDL.LU R13, [R1+0x264] ;  /* 0x00026400010d7983 */ /* 0x000ea80000300800 */
[----:B------:R-:W2:Y:S04]  /*75f20*/  LDL.LU R14, [R1+0x26c] ;  /* 0x00026c00010e7983 */ /* 0x000ea80000300800 */
[----:B------:R-:W2:Y:S04]  /*75f30*/  LDL.LU R15, [R1+0x274] ;  /* 0x00027400010f7983 */ /* 0x000ea80000300800 */
[----:B-1----:R-:W3:Y:S04]  /*75f40*/  LDL.LU R16, [R1+0x29c] ;  /* 0x00029c0001107983 */ /* 0x002ee80000300800 */
[----:B------:R-:W2:Y:S04]  /*75f50*/  LDL.LU R17, [R1+0x2a4] ;  /* 0x0002a40001117983 */ /* 0x000ea80000300800 */
[----:B------:R-:W2:Y:S04]  /*75f60*/  LDL.LU R18, [R1+0x2ac] ;  /* 0x0002ac0001127983 */ /* 0x000ea80000300800 */
[----:B------:R-:W2:Y:S04]  /*75f70*/  LDL.LU R19, [R1+0x2b8] ;  /* 0x0002b80001137983 */ /* 0x000ea80000300800 */
[----:B------:R-:W2:Y:S04]  /*75f80*/  LDL.LU R20, [R1+0x2e4] ;  /* 0x0002e40001147983 */ /* 0x000ea80000300800 */
[----:B------:R-:W2:Y:S04]  /*75f90*/  LDL.LU R21, [R1+0x2e0] ;  /* 0x0002e00001157983 */ /* 0x000ea80000300800 */
[----:B------:R-:W2:Y:S04]  /*75fa0*/  LDL.LU R22, [R1+0x2ec] ;  /* 0x0002ec0001167983 */ /* 0x000ea80000300800 */
[----:B------:R-:W2:Y:S04]  /*75fb0*/  LDL.LU R23, [R1+0x2e8] ;  /* 0x0002e80001177983 */ /* 0x000ea80000300800 */
[----:B------:R0:W-:Y:S04]  /*75fc0*/  STS.128 [R28+0x380], R24 ;  /* 0x000380181c007388 */ /* 0x0001e80000000c00 */
[----:B0-----:R-:W2:Y:S04]  /*75fd0*/  LDL.LU R24, [R1+0x270] ;  /* 0x0002700001187983 */ /* 0x001ea80000300800 */
[----:B------:R-:W2:Y:S04]  /*75fe0*/  LDL.LU R25, [R1+0x2b0] ;  /* 0x0002b00001197983 */ /* 0x000ea80000300800 */
[----:B------:R-:W2:Y:S04]  /*75ff0*/  LDL.LU R26, [R1+0x278] ;  /* 0x00027800011a7983 */ /* 0x000ea80000300800 */
[----:B------:R-:W2:Y:S01]  /*76000*/  LDL.LU R27, [R1+0x2bc] ;  /* 0x0002bc00011b7983 */ /* 0x000ea20000300800 */
[----:B----4-:R-:W-:-:S03]  /*76010*/  F2FP.PACK_AB R4, R8, R4 ;  /* 0x000000040804723e */ /* 0x010fc600000000ff */
[----:B------:R-:W5:Y:S02]  /*76020*/  LDL.LU R8, [R1+0x2088] ;  /* 0x0020880001087983 */ /* 0x000f640000300800 */
[----:B-----5:R-:W-:Y:S02]  /*76030*/  F2FP.PACK_AB R8, R9, R8 ;  /* 0x000000080908723e */ /* 0x020fe400000000ff */
[----:B------:R-:W2:Y:S02]  /*76040*/  LDL.LU R9, [R1+0x2084] ;  /* 0x0020840001097983 */ /* 0x000ea40000300800 */
[----:B--2---:R-:W-:Y:S02]  /*76050*/  F2FP.PACK_AB R5, R9, R5 ;  /* 0x000000050905723e */ /* 0x004fe400000000ff */
[----:B------:R-:W2:Y:S02]  /*76060*/  LDL.LU R9, [R1+0x2080] ;  /* 0x0020800001097983 */ /* 0x000ea40000300800 */
[----:B--2---:R-:W-:-:S02]  /*76070*/  F2FP.PACK_AB R9, R10, R9 ;  /* 0x000000090a09723e */ /* 0x004fc400000000ff */
[----:B------:R-:W2:Y:S02]  /*76080*/  LDL.LU R10, [R1+0x207c] ;  /* 0x00207c00010a7983 */ /* 0x000ea40000300800 */
[----:B--2---:R-:W-:Y:S02]  /*76090*/  F2FP.PACK_AB R6, R10, R6 ;  /* 0x000000060a06723e */ /* 0x004fe400000000ff */
[----:B------:R-:W2:Y:S02]  /*760a0*/  LDL.LU R10, [R1+0x2078] ;  /* 0x00207800010a7983 */ /* 0x000ea40000300800 */
[----:B--2---:R-:W-:Y:S02]  /*760b0*/  F2FP.PACK_AB R10, R11, R10 ;  /* 0x0000000a0b0a723e */ /* 0x004fe400000000ff */
[----:B------:R-:W2:Y:S02]  /*760c0*/  LDL.LU R11, [R1+0x2074] ;  /* 0x00207400010b7983 */ /* 0x000ea40000300800 */
[----:B--2---:R-:W-:-:S02]  /*760d0*/  F2FP.PACK_AB R7, R11, R7 ;  /* 0x000000070b07723e */ /* 0x004fc400000000ff */
[----:B------:R-:W2:Y:S02]  /*760e0*/  LDL.LU R11, [R1+0x2070] ;  /* 0x00207000010b7983 */ /* 0x000ea40000300800 */
[----:B--2---:R-:W-:Y:S02]  /*760f0*/  F2FP.PACK_AB R11, R0, R11 ;  /* 0x0000000b000b723e */ /* 0x004fe400000000ff */
[----:B------:R-:W2:Y:S01]  /*76100*/  LDL.LU R0, [R1+0x206c] ;  /* 0x00206c0001007983 */ /* 0x000ea20000300800 */
[----:B---3--:R-:W-:Y:S02]  /*76110*/  F2FP.PACK_AB R16, R2, R16 ;  /* 0x000000100210723e */ /* 0x008fe400000000ff */
[----:B------:R-:W-:Y:S02]  /*76120*/  F2FP.PACK_AB R13, R3, R13 ;  /* 0x0000000d030d723e */ /* 0x000fe400000000ff */
[----:B------:R-:W-:Y:S02]  /*76130*/  F2FP.PACK_AB R17, R29, R17 ;  /* 0x000000111d11723e */ /* 0x000fe400000000ff */
[----:B------:R-:W-:-:S02]  /*76140*/  F2FP.PACK_AB R14, R24, R14 ;  /* 0x0000000e180e723e */ /* 0x000fc400000000ff */
[----:B--2---:R-:W-:Y:S02]  /*76150*/  F2FP.PACK_AB R12, R0, R12 ;  /* 0x0000000c000c723e */ /* 0x004fe400000000ff */
[----:B------:R-:W2:Y:S04]  /*76160*/  LDL.LU R0, [R1+0x2068] ;  /* 0x0020680001007983 */ /* 0x000ea80000300800 */
[----:B------:R-:W2:Y:S04]  /*76170*/  LDL.LU R2, [R1+0x2064] ;  /* 0x0020640001027983 */ /* 0x000ea80000300800 */
[----:B------:R-:W3:Y:S04]  /*76180*/  LDL.LU R3, [R1+0x2060] ;  /* 0x0020600001037983 */ /* 0x000ee80000300800 */
[----:B------:R-:W3:Y:S04]  /*76190*/  LDL.LU R29, [R1+0x205c] ;  /* 0x00205c00011d7983 */ /* 0x000ee80000300800 */
[----:B------:R-:W4:Y:S01]  /*761a0*/  LDL.LU R24, [R1+0x320] ;  /* 0x0003200001187983 */ /* 0x000f220000300800 */
[----:B------:R-:W-:-:S03]  /*761b0*/  F2FP.PACK_AB R18, R25, R18 ;  /* 0x000000121912723e */ /* 0x000fc600000000ff */
[----:B----4-:R0:W-:Y:S04]  /*761c0*/  STL [R1+0x2058], R24 ;  /* 0x0020581801007387 */ /* 0x0101e80000100800 */
[----:B0-----:R-:W4:Y:S04]  /*761d0*/  LDL R24, [R1+0x4e0] ;  /* 0x0004e00001187983 */ /* 0x001f280000100800 */
[----:B------:R-:W5:Y:S01]  /*761e0*/  LDL.LU R25, [R1+0x328] ;  /* 0x0003280001197983 */ /* 0x000f620000300800 */
[----:B------:R-:W-:-:S03]  /*761f0*/  F2FP.PACK_AB R15, R26, R15 ;  /* 0x0000000f1a0f723e */ /* 0x000fc600000000ff */
[----:B-----5:R0:W-:Y:S04]  /*76200*/  STL [R1+0x2054], R25 ;  /* 0x0020541901007387 */ /* 0x0201e80000100800 */
[----:B0-----:R-:W5:Y:S04]  /*76210*/  LDL.LU R25, [R1+0x324] ;  /* 0x0003240001197983 */ /* 0x001f680000300800 */
[----:B------:R-:W2:Y:S01]  /*76220*/  LDL.LU R26, [R1+0x330] ;  /* 0x00033000011a7983 */ /* 0x000ea20000300800 */
[----:B------:R-:W-:-:S03]  /*76230*/  F2FP.PACK_AB R19, R27, R19 ;  /* 0x000000131b13723e */ /* 0x000fc600000000ff */
[----:B--2---:R0:W-:Y:S04]  /*76240*/  STL [R1+0x2050], R26 ;  /* 0x0020501a01007387 */ /* 0x0041e80000100800 */
[----:B0-----:R-:W2:Y:S04]  /*76250*/  LDL.LU R26, [R1+0x32c] ;  /* 0x00032c00011a7983 */ /* 0x001ea80000300800 */
[----:B------:R-:W2:Y:S01]  /*76260*/  LDL.LU R27, [R1+0x338] ;  /* 0x00033800011b7983 */ /* 0x000ea20000300800 */
[----:B------:R-:W-:Y:S02]  /*76270*/  F2FP.PACK_AB R20, R20, R21 ;  /* 0x000000151414723e */ /* 0x000fe400000000ff */
[----:B------:R-:W-:-:S02]  /*76280*/  F2FP.PACK_AB R21, R22, R23 ;  /* 0x000000171615723e */ /* 0x000fc400000000ff */
[----:B---3--:R-:W-:Y:S01]  /*76290*/  F2FP.PACK_AB R22, R29, R3 ;  /* 0x000000031d16723e */ /* 0x008fe200000000ff */
[----:B--2---:R0:W-:Y:S04]  /*762a0*/  STL [R1+0x204c], R27 ;  /* 0x00204c1b01007387 */ /* 0x0041e80000100800 */
[----:B0-----:R-:W2:Y:S04]  /*762b0*/  LDL.LU R27, [R1+0x334] ;  /* 0x00033400011b7983 */ /* 0x001ea80000300800 */
[----:B------:R-:W3:Y:S04]  /*762c0*/  LDL.LU R29, [R1+0x374] ;  /* 0x00037400011d7983 */ /* 0x000ee80000300800 */
[----:B---3--:R0:W-:Y:S04]  /*762d0*/  STL [R1+0x2038], R29 ;  /* 0x0020381d01007387 */ /* 0x0081e80000100800 */
[----:B0-----:R-:W3:Y:S04]  /*762e0*/  LDL.LU R29, [R1+0x3ac] ;  /* 0x0003ac00011d7983 */ /* 0x001ee80000300800 */
[----:B---3--:R0:W-:Y:S04]  /*762f0*/  STL [R1+0x203c], R29 ;  /* 0x00203c1d01007387 */ /* 0x0081e80000100800 */
[----:B0-----:R-:W3:Y:S04]  /*76300*/  LDL.LU R29, [R1+0x36c] ;  /* 0x00036c00011d7983 */ /* 0x001ee80000300800 */
[----:B---3--:R0:W-:Y:S04]  /*76310*/  STL [R1+0x2040], R29 ;  /* 0x0020401d01007387 */ /* 0x0081e80000100800 */
[----:B0-----:R-:W3:Y:S04]  /*76320*/  LDL.LU R29, [R1+0x3a4] ;  /* 0x0003a400011d7983 */ /* 0x001ee80000300800 */
[----:B---3--:R0:W-:Y:S04]  /*76330*/  STL [R1+0x2044], R29 ;  /* 0x0020441d01007387 */ /* 0x0081e80000100800 */
[----:B0-----:R-:W3:Y:S01]  /*76340*/  LDL.LU R29, [R1+0x364] ;  /* 0x00036400011d7983 */ /* 0x001ee20000300800 */
[----:B------:R-:W-:-:S03]  /*76350*/  F2FP.PACK_AB R23, R2, R0 ;  /* 0x000000000217723e */ /* 0x000fc600000000ff */
[----:B------:R-:W-:Y:S04]  /*76360*/  STS.128 [R28+0x400], R4 ;  /* 0x000400041c007388 */ /* 0x000fe80000000c00 */
[----:B------:R-:W-:Y:S04]  /*76370*/  STS.128 [R28+0x480], R8 ;  /* 0x000480081c007388 */ /* 0x000fe80000000c00 */
[----:B------:R-:W-:Y:S04]  /*76380*/  STS.128 [R28+0x500], R12 ;  /* 0x0005000c1c007388 */ /* 0x000fe80000000c00 */
[----:B------:R-:W-:Y:S04]  /*76390*/  STS.128 [R28+0x580], R16 ;  /* 0x000580101c007388 */ /* 0x000fe80000000c00 */
[----:B------:R-:W-:Y:S01]  /*763a0*/  STS.128 [R28+0x600], R20 ;  /* 0x000600141c007388 */ /* 0x000fe20000000c00 */
[----:B----4-:R-:W-:-:S03]  /*763b0*/  ISETP.GE.U32.AND P0, PT, R24, 0x7f800000, PT ;  /* 0x7f8000001800780c */ /* 0x010fc60003f06070 */
[----:B---3--:R0:W-:Y:S04]  /*763c0*/  STL [R1+0x2048], R29 ;  /* 0x0020481d01007387 */ /* 0x0081e80000100800 */
[----:B0-----:R-:W3:Y:S04]  /*763d0*/  LDL.LU R29, [R1+0x33c] ;  /* 0x00033c00011d7983 */ /* 0x001ee80000300800 */
        /* <DEDUP_REMOVED lines=13> */
[----:B------:R-:W4:Y:S04]  /*764b0*/  LDL.LU R14, [R1+0x3b0] ;  /* 0x0003b000010e7983 */ /* 0x000f280000300800 */
[----:B------:R-:W2:Y:S04]  /*764c0*/  LDL.LU R15, [R1+0x3bc] ;  /* 0x0003bc00010f7983 */ /* 0x000ea80000300800 */
[----:B------:R-:W2:Y:S04]  /*764d0*/  LDL.LU R16, [R1+0x8] ;  /* 0x0000080001107983 */ /* 0x000ea80000300800 */
[----:B------:R-:W2:Y:S04]  /*764e0*/  LDL.LU R17, [R1+0x10] ;  /* 0x0000100001117983 */ /* 0x000ea80000300800 */
[----:B------:R-:W2:Y:S04]  /*764f0*/  LDL.LU R18, [R1+0x74] ;  /* 0x0000740001127983 */ /* 0x000ea80000300800 */
[----:B------:R-:W2:Y:S04]  /*76500*/  LDL.LU R19, [R1+0x18] ;  /* 0x0000180001137983 */ /* 0x000ea80000300800 */
[----:B------:R-:W2:Y:S04]  /*76510*/  LDL.LU R20, [R1+0x4fc] ;  /* 0x0004fc0001147983 */ /* 0x000ea80000300800 */
[----:B------:R-:W2:Y:S04]  /*76520*/  LDL.LU R21, [R1] ;  /* 0x0000000001157983 */ /* 0x000ea80000300800 */
[----:B------:R-:W2:Y:S04]  /*76530*/  LDL.LU R22, [R1+0x28] ;  /* 0x0000280001167983 */ /* 0x000ea80000300800 */
[----:B------:R-:W2:Y:S04]  /*76540*/  LDL.LU R23, [R1+0x1c] ;  /* 0x00001c0001177983 */ /* 0x000ea80000300800 */
[----:B------:R-:W5:Y:S02]  /*76550*/  LDL.LU R24, [R1+0x2058] ;  /* 0x0020580001187983 */ /* 0x000f640000300800 */
[----:B-----5:R-:W-:-:S02]  /*76560*/  F2FP.PACK_AB R24, R25, R24 ;  /* 0x000000181918723e */ /* 0x020fc400000000ff */
[----:B------:R-:W5:Y:S02]  /*76570*/  LDL.LU R25, [R1+0x2054] ;  /* 0x0020540001197983 */ /* 0x000f640000300800 */
[----:B-----5:R-:W-:Y:S02]  /*76580*/  F2FP.PACK_AB R25, R26, R25 ;  /* 0x000000191a19723e */ /* 0x020fe400000000ff */
[----:B------:R-:W2:Y:S02]  /*76590*/  LDL.LU R26, [R1+0x2050] ;  /* 0x00205000011a7983 */ /* 0x000ea40000300800 */
[----:B--2---:R-:W-:Y:S02]  /*765a0*/  F2FP.PACK_AB R26, R27, R26 ;  /* 0x0000001a1b1a723e */ /* 0x004fe400000000ff */
[----:B------:R-:W3:Y:S02]  /*765b0*/  LDL.LU R27, [R1+0x204c] ;  /* 0x00204c00011b7983 */ /* 0x000ee40000300800 */
[----:B---3--:R-:W-:-:S02]  /*765c0*/  F2FP.PACK_AB R27, R29, R27 ;  /* 0x0000001b1d1b723e */ /* 0x008fc400000000ff */
        /* <DEDUP_REMOVED lines=9> */
[----:B----4-:R-:W-:Y:S01]  /*76660*/  F2FP.PACK_AB R14, R3, R14 ;  /* 0x0000000e030e723e */ /* 0x010fe200000000ff */
[----:B------:R-:W-:Y:S01]  /*76670*/  FADD R20, R20, R0 ;  /* 0x0000000014147221 */ /* 0x000fe20000000000 */
[----:B------:R-:W-:Y:S01]  /*76680*/  F2FP.PACK_AB R11, R2, R11 ;  /* 0x0000000b020b723e */ /* 0x000fe200000000ff */
[----:B------:R0:W-:Y:S01]  /*76690*/  STS.128 [R28+0x680], R24 ;  /* 0x000680181c007388 */ /* 0x0001e20000000c00 */
[----:B--2---:R-:W-:-:S03]  /*766a0*/  F2FP.PACK_AB R10, R29, R10 ;  /* 0x0000000a1d0a723e */ /* 0x004fc600000000ff */
[----:B------:R-:W2:Y:S04]  /*766b0*/  LDL.LU R29, [R1+0x2034] ;  /* 0x00203400011d7983 */ /* 0x000ea80000300800 */
[----:B------:R-:W3:Y:S04]  /*766c0*/  LDL.LU R3, [R1+0x2030] ;  /* 0x0020300001037983 */ /* 0x000ee80000300800 */
[----:B------:R-:W4:Y:S04]  /*766d0*/  LDL.LU R2, [R1+0x202c] ;  /* 0x00202c0001027983 */ /* 0x000f280000300800 */
[----:B------:R-:W4:Y:S04]  /*766e0*/  LDL.LU R0, [R1+0x2028] ;  /* 0x0020280001007983 */ /* 0x000f280000300800 */
[----:B0-----:R-:W5:Y:S01]  /*766f0*/  LDL R27, [R1+0x4e0] ;  /* 0x0004e000011b7983 */ /* 0x001f620000100800 */
[----:B------:R-:W-:-:S02]  /*76700*/  F2FP.PACK_AB R15, R15, R4 ;  /* 0x000000040f0f723e */ /* 0x000fc400000000ff */
[----:B------:R-:W-:Y:S01]  /*76710*/  @P0 MOV R4, 0x7f800000 ;  /* 0x7f80000000040802 */ /* 0x000fe20000000f00 */
[----:B------:R-:W-:Y:S04]  /*76720*/  STS.128 [R28+0x700], R8 ;  /* 0x000700081c007388 */ /* 0x000fe80000000c00 */
[----:B------:R-:W-:Y:S01]  /*76730*/  STS.128 [R28+0x780], R12 ;  /* 0x0007800c1c007388 */ /* 0x000fe20000000c00 */
[----:B------:R-:W-:-:S03]  /*76740*/  F2FP.PACK_AB R6, R18, R6 ;  /* 0x000000061206723e */ /* 0x000fc600000000ff */
[----:B------:R-:W-:Y:S01]  /*76750*/  BAR.SYNC.DEFER_BLOCKING 0x0 ;  /* 0x0000000000007b1d */ /* 0x000fe20000010000 */
[----:B-----5:R-:W-:-:S05]  /*76760*/  @P0 FFMA.FTZ R20, R27, R4, +INF ;  /* 0x7f8000001b140423 */ /* 0x020fca0000010004 */
[----:B------:R2:W-:Y:S02]  /*76770*/  STL [R1+0x3dc], R20 ;  /* 0x0003dc1401007387 */ /* 0x0005e40000100800 */
[----:B--2---:R-:W-:Y:S02]  /*76780*/  F2FP.PACK_AB R20, R21, R29 ;  /* 0x0000001d1514723e */ /* 0x004fe400000000ff */
[----:B------:R-:W-:Y:S02]  /*76790*/  F2FP.PACK_AB R21, R16, R5 ;  /* 0x000000051015723e */ /* 0x000fe400000000ff */
[----:B----4-:R-:W-:Y:S02]  /*767a0*/  F2FP.PACK_AB R5, R0, R2 ;  /* 0x000000020005723e */ /* 0x010fe400000000ff */
[----:B------:R-:W2:Y:S04]  /*767b0*/  LDL.LU R0, [R1+0x2024] ;  /* 0x0020240001007983 */ /* 0x000ea80000300800 */
[----:B------:R-:W2:Y:S01]  /*767c0*/  LDL.LU R2, [R1+0x2020] ;  /* 0x0020200001027983 */ /* 0x000ea20000300800 */
[----:B------:R-:W-:-:S02]  /*767d0*/  F2FP.PACK_AB R4, R22, R23 ;  /* 0x000000171604723e */ /* 0x000fc400000000ff */
[----:B---3--:R-:W-:Y:S02]  /*767e0*/  F2FP.PACK_AB R22, R17, R3 ;  /* 0x000000031116723e */ /* 0x008fe400000000ff */
[----:B------:R-:W0:Y:S01]  /*767f0*/  S2R R3, SR_TID.X ;  /* 0x0000000000037919 */ /* 0x000e220000002100 */
[----:B------:R-:W-:Y:S02]  /*76800*/  F2FP.PACK_AB R23, R19, R7 ;  /* 0x000000071317723e */ /* 0x000fe400000000ff */
[C---:B0-----:R-:W-:Y:S02]  /*76810*/  LOP3.LUT R7, R3.reuse, 0x7f, RZ, 0xc0, !PT ;  /* 0x0000007f03077812 */ /* 0x041fe400078ec0ff */
[----:B------:R-:W-:-:S04]  /*76820*/  SHF.L.U32 R3, R3, 0xc, RZ ;  /* 0x0000000c03037819 */ /* 0x000fc800000006ff */
[----:B------:R-:W-:-:S04]  /*76830*/  LOP3.LUT R3, R3, 0x6000, RZ, 0xc0, !PT ;  /* 0x0000600003037812 */ /* 0x000fc800078ec0ff */
[----:B------:R-:W-:-:S05]  /*76840*/  LEA R3, R7, R3, 0x4 ;  /* 0x0000000307037211 */ /* 0x000fca00078e20ff */
[----:B------:R-:W0:Y:S04]  /*76850*/  LDS.128 R8, [R3] ;  /* 0x0000000003087984 */ /* 0x000e280000000c00 */
[----:B------:R-:W-:Y:S04]  /*76860*/  STL.64 [R1+0x2008], R22 ;  /* 0x0020081601007387 */ /* 0x000fe80000100a00 */
[----:B------:R1:W-:Y:S04]  /*76870*/  STL.64 [R1+0x2000], R20 ;  /* 0x0020001401007387 */ /* 0x0003e80000100a00 */
[----:B------:R-:W-:Y:S01]  /*76880*/  LDS.128 R12, [R3+0x1000] ;  /* 0x00100000030c7984 */ /* 0x000fe20000000c00 */
[----:B-1----:R-:W-:-:S02]  /*76890*/  LOP3.LUT R21, R3, 0x40, RZ, 0x3c, !PT ;  /* 0x0000004003157812 */ /* 0x002fc400078e3cff */
[----:B--2---:R-:W-:-:S05]  /*768a0*/  F2FP.PACK_AB R7, R2, R0 ;  /* 0x000000000207723e */ /* 0x004fca00000000ff */
[----:B------:R-:W-:Y:S04]  /*768b0*/  STL.64 [R1+0x2018], R6 ;  /* 0x0020180601007387 */ /* 0x000fe80000100a00 */
[----:B------:R-:W-:Y:S04]  /*768c0*/  STL.64 [R1+0x2010], R4 ;  /* 0x0020100401007387 */ /* 0x000fe80000100a00 */
[----:B------:R-:W1:Y:S04]  /*768d0*/  LDS.128 R4, [R3+0x800] ;  /* 0x0008000003047984 */ /* 0x000e680000000c00 */
[----:B0-----:R-:W-:Y:S04]  /*768e0*/  STL.64 [R1+0x40], R8 ;  /* 0x0000400801007387 */ /* 0x001fe80000100a00 */
[----:B------:R-:W-:Y:S04]  /*768f0*/  STL.64 [R1+0x48], R10 ;  /* 0x0000480a01007387 */ /* 0x000fe80000100a00 */
[----:B------:R-:W0:Y:S01]  /*76900*/  LDS.128 R8, [R3+0x1800] ;  /* 0x0018000003087984 */ /* 0x000e220000000c00 */
[----:B------:R-:W-:-:S03]  /*76910*/  LOP3.LUT R0, R3, 0x20, RZ, 0x3c, !PT ;  /* 0x0000002003007812 */ /* 0x000fc600078e3cff */
[----:B-1----:R-:W-:Y:S04]  /*76920*/  STL.64 [R1+0x30], R4 ;  /* 0x0000300401007387 */ /* 0x002fe80000100a00 */
[----:B------:R-:W-:Y:S04]  /*76930*/  STL.64 [R1+0x38], R6 ;  /* 0x0000380601007387 */ /* 0x000fe80000100a00 */
[----:B------:R-:W1:Y:S04]  /*76940*/  LDS.128 R4, [R0] ;  /* 0x0000000000047984 */ /* 0x000e680000000c00 */
[----:B------:R-:W-:Y:S04]  /*76950*/  STL.64 [R1+0x80], R12 ;  /* 0x0000800c01007387 */ /* 0x000fe80000100a00 */
[----:B------:R-:W-:Y:S04]  /*76960*/  STL.64 [R1+0x88], R14 ;  /* 0x0000880e01007387 */ /* 0x000fe80000100a00 */
[----:B------:R-:W2:Y:S04]  /*76970*/  LDS.128 R12, [R0+0x800] ;  /* 0x00080000000c7984 */ /* 0x000ea80000000c00 */
[----:B0-----:R-:W-:Y:S04]  /*76980*/  STL.64 [R1+0xc0], R8 ;  /* 0x0000c00801007387 */ /* 0x001fe80000100a00 */
[----:B------:R-:W-:Y:S04]  /*76990*/  STL.64 [R1+0xc8], R10 ;  /* 0x0000c80a01007387 */ /* 0x000fe80000100a00 */
[----:B------:R-:W0:Y:S04]  /*769a0*/  LDS.128 R8, [R0+0x1000] ;  /* 0x0010000000087984 */ /* 0x000e280000000c00 */
[----:B-1----:R-:W-:Y:S04]  /*769b0*/  STL.64 [R1+0x20], R4 ;  /* 0x0000200401007387 */ /* 0x002fe80000100a00 */
[----:B------:R-:W-:Y:S04]  /*769c0*/  STL.64 [R1+0x28], R6 ;  /* 0x0000280601007387 */ /* 0x000fe80000100a00 */
[----:B------:R-:W1:Y:S04]  /*769d0*/  LDS.128 R4, [R0+0x1800] ;  /* 0x0018000000047984 */ /* 0x000e680000000c00 */
[----:B--2---:R-:W-:Y:S04]  /*769e0*/  STL.64 [R1+0x50], R12 ;  /* 0x0000500c01007387 */ /* 0x004fe80000100a00 */
[----:B------:R-:W-:Y:S04]  /*769f0*/  STL.64 [R1+0x58], R14 ;  /* 0x0000580e01007387 */ /* 0x000fe80000100a00 */
[----:B------:R-:W-:Y:S04]  /*76a00*/  STL [R1+0x1f70], R0 ;  /* 0x001f700001007387 */ /* 0x000fe80000100800 */
[----:B0-----:R-:W-:Y:S04]  /*76a10*/  STL.64 [R1+0x90], R8 ;  /* 0x0000900801007387 */ /* 0x001fe80000100a00 */
[----:B------:R-:W-:Y:S04]  /*76a20*/  STL.64 [R1+0x98], R10 ;  /* 0x0000980a01007387 */ /* 0x000fe80000100a00 */
[----:B------:R-:W0:Y:S04]  /*76a30*/  LDS.128 R8, [R21] ;  /* 0x0000000015087984 */ /* 0x000e280000000c00 */
[----:B------:R-:W2:Y:S04]  /*76a40*/  LDS.128 R12, [R21+0x800] ;  /* 0x00080000150c7984 */ /* 0x000ea80000000c00 */
[----:B-1----:R-:W-:Y:S04]  /*76a50*/  STL.64 [R1+0xd0], R4 ;  /* 0x0000d00401007387 */ /* 0x002fe80000100a00 */
[----:B------:R-:W-:Y:S04]  /*76a60*/  STL.64 [R1+0xd8], R6 ;  /* 0x0000d80601007387 */ /* 0x000fe80000100a00 */
[----:B------:R-:W1:Y:S04]  /*76a70*/  LDS.128 R4, [R21+0x1000] ;  /* 0x0010000015047984 */ /* 0x000e680000000c00 */
[----:B0-----:R0:W-:Y:S04]  /*76a80*/  STL.64 [R1+0x10], R8 ;  /* 0x0000100801007387 */ /* 0x0011e80000100a00 */
[----:B------:R-:W-:Y:S04]  /*76a90*/  STL.64 [R1+0x18], R10 ;  /* 0x0000180a01007387 */ /* 0x000fe80000100a00 */
[----:B0-----:R-:W3:Y:S04]  /*76aa0*/  LDL.LU R8, [R1+0x104] ;  /* 0x0001040001087983 */ /* 0x001ee80000300800 */
[----:B--2---:R-:W-:Y:S04]  /*76ab0*/  STL.64 [R1+0x60], R12 ;  /* 0x0000600c01007387 */ /* 0x004fe80000100a00 */
[----:B------:R-:W-:Y:S04]  /*76ac0*/  STL.64 [R1+0x68], R14 ;  /* 0x0000680e01007387 */ /* 0x000fe80000100a00 */
[----:B------:R-:W2:Y:S04]  /*76ad0*/  LDL.LU R2, [R1+0x13c] ;  /* 0x00013c0001027983 */ /* 0x000ea80000300800 */
[----:B-1----:R-:W-:Y:S04]  /*76ae0*/  STL.64 [R1+0xa0], R4 ;  /* 0x0000a00401007387 */ /* 0x002fe80000100a00 */
[----:B------:R-:W-:Y:S04]  /*76af0*/  STL.64 [R1+0xa8], R6 ;  /* 0x0000a80601007387 */ /* 0x000fe80000100a00 */
[----:B------:R-:W0:Y:S01]  /*76b00*/  LDS.128 R4, [R21+0x1800] ;  /* 0x0018000015047984 */ /* 0x000e220000000c00 */
[----:B------:R-:W-:-:S03]  /*76b10*/  LOP3.LUT R20, R3, 0x60, RZ, 0x3c, !PT ;  /* 0x0000006003147812 */ /* 0x000fc600078e3cff */
[----:B--2---:R1:W-:Y:S04]  /*76b20*/  STL [R1+0x1ff8], R2 ;  /* 0x001ff80201007387 */ /* 0x0043e80000100800 */
[----:B-1----:R-:W3:Y:S04]  /*76b30*/  LDL.LU R2, [R1+0x110] ;  /* 0x0001100001027983 */ /* 0x002ee80000300800 */
[----:B------:R-:W2:Y:S04]  /*76b40*/  LDL.LU R12, [R1+0x138] ;  /* 0x00013800010c7983 */ /* 0x000ea80000300800 */
[----:B------:R-:W4:Y:S04]  /*76b50*/  LDL.LU R9, [R1+0x114] ;  /* 0x0001140001097983 */ /* 0x000f280000300800 */
[----:B------:R-:W5:Y:S04]  /*76b60*/  LDL.LU R3, [R1+0x1bc] ;  /* 0x0001bc0001037983 */ /* 0x000f680000300800 */
        /* <DEDUP_REMOVED lines=14> */
[----:B0-----:R-:W-:Y:S04]  /*76c50*/  STL.64 [R1+0xe0], R4 ;  /* 0x0000e00401007387 */ /* 0x001fe80000100a00 */
[----:B------:R-:W-:Y:S04]  /*76c60*/  STL.64 [R1+0xe8], R6 ;  /* 0x0000e80601007387 */ /* 0x000fe80000100a00 */
[----:B------:R-:W0:Y:S04]  /*76c70*/  LDS.128 R4, [R20] ;  /* 0x0000000014047984 */ /* 0x000e280000000c00 */
[----:B0-----:R-:W-:Y:S04]  /*76c80*/  STL.64 [R1], R4 ;  /* 0x0000000401007387 */ /* 0x001fe80000100a00 */
[----:B------:R-:W-:Y:S04]  /*76c90*/  STL.64 [R1+0x8], R6 ;  /* 0x0000080601007387 */ /* 0x000fe80000100a00 */
[----:B------:R-:W0:Y:S04]  /*76ca0*/  LDS.128 R4, [R20+0x800] ;  /* 0x0008000014047984 */ /* 0x000e280000000c00 */
[----:B0-----:R-:W-:Y:S04]  /*76cb0*/  STL.64 [R1+0x70], R4 ;  /* 0x0000700401007387 */ /* 0x001fe80000100a00 */
[----:B------:R-:W-:Y:S04]  /*76cc0*/  STL.64 [R1+0x78], R6 ;  /* 0x0000780601007387 */ /* 0x000fe80000100a00 */
[----:B------:R-:W0:Y:S04]  /*76cd0*/  LDS.128 R4, [R20+0x1000] ;  /* 0x0010000014047984 */ /* 0x000e280000000c00 */
[----:B------:R-:W1:Y:S01]  /*76ce0*/  LDS.128 R20, [R20+0x1800] ;  /* 0x0018000014147984 */ /* 0x000e620000000c00 */
[----:B0-----:R-:W-:-:S03]  /*76cf0*/  IMAD.MOV.U32 R0, RZ, RZ, R7 ;  /* 0x000000ffff007224 */ /* 0x001fc600078e0007 */
[----:B------:R-:W-:Y:S04]  /*76d00*/  STL.64 [R1+0xb0], R4 ;  /* 0x0000b00401007387 */ /* 0x000fe80000100a00 */
[----:B------:R0:W-:Y:S04]  /*76d10*/  STL [R1+0xb8], R6 ;  /* 0x0000b80601007387 */ /* 0x0001e80000100800 */
[----:B0-----:R-:W2:Y:S04]  /*76d20*/  LDL.LU.64 R6, [R1+0x2018] ;  /* 0x0020180001067983 */ /* 0x001ea80000300a00 */
[----:B------:R-:W2:Y:S04]  /*76d30*/  LDL.LU.64 R4, [R1+0x2010] ;  /* 0x0020100001047983 */ /* 0x000ea80000300a00 */
[----:B------:R0:W-:Y:S04]  /*76d40*/  STL [R1+0x1f94], R0 ;  /* 0x001f940001007387 */ /* 0x0001e80000100800 */
[----:B------:R-:W-:Y:S06]  /*76d50*/  BAR.SYNC.DEFER_BLOCKING 0x0 ;  /* 0x0000000000007b1d */ /* 0x000fec0000010000 */
[----:B0-----:R-:W4:Y:S04]  /*76d60*/  LDL.LU R0, [R1+0x254] ;  /* 0x0002540001007983 */ /* 0x001f280000300800 */
[----:B-1----:R-:W-:Y:S04]  /*76d70*/  STL.64 [R1+0xf0], R20 ;  /* 0x0000f01401007387 */ /* 0x002fe80000100a00 */
[----:B------:R0:W-:Y:S04]  /*76d80*/  STL.64 [R1+0xf8], R22 ;  /* 0x0000f81601007387 */ /* 0x0001e80000100a00 */
[----:B0-----:R-:W4:Y:S04]  /*76d90*/  LDL.LU.64 R22, [R1+0x2008] ;  /* 0x0020080001167983 */ /* 0x001f280000300a00 */
[----:B------:R-:W4:Y:S01]  /*76da0*/  LDL.LU.64 R20, [R1+0x2000] ;  /* 0x0020000001147983 */ /* 0x000f220000300a00 */
[----:B---3--:R-:W-:-:S03]  /*76db0*/  F2FP.PACK_AB R8, R2, R8 ;  /* 0x000000080208723e */ /* 0x008fc600000000ff */
[----:B--2---:R-:W-:Y:S04]  /*76dc0*/  STS.128 [R28+0x80], R4 ;  /* 0x000080041c007388 */ /* 0x004fe80000000c00 */
[----:B----4-:R0:W-:Y:S04]  /*76dd0*/  STS.128 [R28], R20 ;  /* 0x000000141c007388 */ /* 0x0101e80000000c00 */
[----:B0-----:R-:W2:Y:S04]  /*76de0*/  LDL.LU R20, [R1+0x27c] ;  /* 0x00027c0001147983 */ /* 0x001ea80000300800 */
[----:B------:R-:W2:Y:S04]  /*76df0*/  LDL.LU R21, [R1+0x258] ;  /* 0x0002580001157983 */ /* 0x000ea80000300800 */
[----:B------:R-:W3:Y:S04]  /*76e00*/  LDL.LU R22, [R1+0x284] ;  /* 0x0002840001167983 */ /* 0x000ee80000300800 */
[----:B------:R-:W3:Y:S04]  /*76e10*/  LDL.LU R23, [R1+0x280] ;  /* 0x0002800001177983 */ /* 0x000ee80000300800 */
[----:B------:R-:W4:Y:S04]  /*76e20*/  LDL.LU R4, [R1+0x204] ;  /* 0x0002040001047983 */ /* 0x000f280000300800 */
[----:B------:R-:W2:Y:S04]  /*76e30*/  LDL.LU R5, [R1+0x244] ;  /* 0x0002440001057983 */ /* 0x000ea80000300800 */
[----:B------:R-:W2:Y:S04]  /*76e40*/  LDL.LU R6, [R1+0x20c] ;  /* 0x00020c0001067983 */ /* 0x000ea80000300800 */
[----:B------:R-:W2:Y:S04]  /*76e50*/  LDL.LU R7, [R1+0x24c] ;  /* 0x00024c0001077983 */ /* 0x000ea80000300800 */
[----:B------:R-:W2:Y:S02]  /*76e60*/  LDL.LU R2, [R1+0x1ff8] ;  /* 0x001ff80001027983 */ /* 0x000ea40000300800 */
[----:B--2---:R-:W-:-:S02]  /*76e70*/  F2FP.PACK_AB R12, R2, R12 ;  /* 0x0000000c020c723e */ /* 0x004fc400000000ff */
[----:B------:R-:W2:Y:S02]  /*76e80*/  LDL.LU R2, [R1+0x1ff4] ;  /* 0x001ff40001027983 */ /* 0x000ea40000300800 */
[----:B--2---:R-:W-:Y:S02]  /*76e90*/  F2FP.PACK_AB R9, R2, R9 ;  /* 0x000000090209723e */ /* 0x004fe400000000ff */
[----:B------:R-:W2:Y:S01]  /*76ea0*/  LDL.LU R2, [R1+0x1ff0] ;  /* 0x001ff00001027983 */ /* 0x000ea20000300800 */
[----:B-----5:R-:W-:-:S03]  /*76eb0*/  F2FP.PACK_AB R13, R3, R13 ;  /* 0x0000000d030d723e */ /* 0x020fc600000000ff */
[----:B------:R-:W5:Y:S01]  /*76ec0*/  LDL.LU R3, [R1+0x1fec] ;  /* 0x001fec0001037983 */ /* 0x000f620000300800 */
[----:B--2---:R-:W-:-:S03]  /*76ed0*/  F2FP.PACK_AB R10, R2, R10 ;  /* 0x0000000a020a723e */ /* 0x004fc600000000ff */
[----:B------:R-:W2:Y:S01]  /*76ee0*/  LDL.LU R2, [R1+0x1fe8] ;  /* 0x001fe80001027983 */ /* 0x000ea20000300800 */
[----:B-----5:R-:W-:Y:S02]  /*76ef0*/  F2FP.PACK_AB R11, R3, R11 ;  /* 0x0000000b030b723e */ /* 0x020fe400000000ff */
[----:B--2---:R-:W-:Y:S02]  /*76f00*/  F2FP.PACK_AB R14, R2, R14 ;  /* 0x0000000e020e723e */ /* 0x004fe400000000ff */
[----:B------:R-:W2:Y:S04]  /*76f10*/  LDL.LU R2, [R1+0x1fe4] ;  /* 0x001fe40001027983 */ /* 0x000ea80000300800 */
[----:B------:R-:W5:Y:S01]  /*76f20*/  LDL.LU R3, [R1+0x1fe0] ;  /* 0x001fe00001037983 */ /* 0x000f620000300800 */
[----:B--2---:R-:W-:-:S03]  /*76f30*/  F2FP.PACK_AB R15, R2, R15 ;  /* 0x0000000f020f723e */ /* 0x004fc600000000ff */
[----:B------:R-:W2:Y:S01]  /*76f40*/  LDL.LU R2, [R1+0x1fdc] ;  /* 0x001fdc0001027983 */ /* 0x000ea20000300800 */
[----:B-----5:R-:W-:-:S03]  /*76f50*/  F2FP.PACK_AB R16, R3, R16 ;  /* 0x000000100310723e */ /* 0x020fc600000000ff */
[----:B------:R-:W5:Y:S02]  /*76f60*/  LDL.LU R3, [R1+0x1fd8] ;  /* 0x001fd80001037983 */ /* 0x000f640000300800 */
[----:B-----5:R-:W-:Y:S02]  /*76f70*/  F2FP.PACK_AB R24, R3, R24 ;  /* 0x000000180318723e */ /* 0x020fe400000000ff */
[----:B------:R-:W5:Y:S01]  /*76f80*/  LDL.LU R3, [R1+0x1fd4] ;  /* 0x001fd40001037983 */ /* 0x000f620000300800 */
[----:B--2---:R-:W-:-:S03]  /*76f90*/  F2FP.PACK_AB R17, R17, R2 ;  /* 0x000000021111723e */ /* 0x004fc600000000ff */
[----:B------:R-:W2:Y:S01]  /*76fa0*/  LDL.LU R2, [R1+0x1fd0] ;  /* 0x001fd00001027983 */ /* 0x000ea20000300800 */
[----:B-----5:R-:W-:-:S03]  /*76fb0*/  F2FP.PACK_AB R25, R3, R25 ;  /* 0x000000190319723e */ /* 0x020fc600000000ff */
[----:B------:R-:W2:Y:S01]  /*76fc0*/  LDL.LU R3, [R1+0x1fcc] ;  /* 0x001fcc0001037983 */ /* 0x000ea20000300800 */
[----:B----4-:R-:W-:Y:S02]  /*76fd0*/  F2FP.PACK_AB R18, R4, R18 ;  /* 0x000000120412723e */ /* 0x010fe400000000ff */
[----:B------:R-:W-:Y:S02]  /*76fe0*/  F2FP.PACK_AB R4, R0, R29 ;  /* 0x0000001d0004723e */ /* 0x000fe400000000ff */
[----:B------:R-:W-:Y:S01]  /*76ff0*/  F2FP.PACK_AB R27, R7, R27 ;  /* 0x0000001b071b723e */ /* 0x000fe200000000ff */
[----:B------:R-:W4:Y:S01]  /*77000*/  LDL.LU R0, [R1+0x388] ;  /* 0x0003880001007983 */ /* 0x000f220000300800 */
[----:B------:R-:W-:Y:S02]  /*77010*/  F2FP.PACK_AB R26, R5, R26 ;  /* 0x0000001a051a723e */ /* 0x000fe400000000ff */
[----:B------:R-:W-:Y:S01]  /*77020*/  F2FP.PACK_AB R5, R20, R21 ;  /* 0x000000151405723e */ /* 0x000fe200000000ff */
[----:B------:R-:W4:Y:S01]  /*77030*/  LDL.LU R29, [R1+0x384] ;  /* 0x00038400011d7983 */ /* 0x000f220000300800 */
[----:B------:R-:W-:-:S02]  /*77040*/  F2FP.PACK_AB R19, R6, R19 ;  /* 0x000000130613723e */ /* 0x000fc400000000ff */
[----:B---3--:R-:W-:Y:S01]  /*77050*/  F2FP.PACK_AB R6, R22, R23 ;  /* 0x000000171606723e */ /* 0x008fe200000000ff */
[----:B------:R0:W-:Y:S04]  /*77060*/  STS.128 [R28+0x100], R8 ;  /* 0x000100081c007388 */ /* 0x0001e80000000c00 */
[----:B------:R1:W-:Y:S04]  /*77070*/  STS.128 [R28+0x180], R12 ;  /* 0x0001800c1c007388 */ /* 0x0003e80000000c00 */
[----:B------:R3:W-:Y:S01]  /*77080*/  STS.128 [R28+0x200], R16 ;  /* 0x000200101c007388 */ /* 0x0007e20000000c00 */
[----:B--2---:R-:W-:-:S03]  /*77090*/  F2FP.PACK_AB R7, R3, R2 ;  /* 0x000000020307723e */ /* 0x004fc600000000ff */
[----:B------:R-:W2:Y:S04]  /*770a0*/  LDL.LU R3, [R1+0x1fc8] ;  /* 0x001fc80001037983 */ /* 0x000ea80000300800 */
[----:B------:R-:W2:Y:S04]  /*770b0*/  LDL.LU R20, [R1+0x290] ;  /* 0x0002900001147983 */ /* 0x000ea80000300800 */
[----:B------:R-:W5:Y:S04]  /*770c0*/  LDL.LU R21, [R1+0x298] ;  /* 0x0002980001157983 */ /* 0x000f680000300800 */
[----:B------:R-:W4:Y:S04]  /*770d0*/  LDL.LU R22, [R1+0x2c4] ;  /* 0x0002c40001167983 */ /* 0x000f280000300800 */
[----:B------:R-:W4:Y:S04]  /*770e0*/  LDL.LU R23, [R1+0x2cc] ;  /* 0x0002cc0001177983 */ /* 0x000f280000300800 */
[----:B------:R-:W4:Y:S04]  /*770f0*/  LDL.LU R2, [R1+0x318] ;  /* 0x0003180001027983 */ /* 0x000f280000300800 */
[----:B0-----:R-:W4:Y:S04]  /*77100*/  LDL.LU R8, [R1+0x314] ;  /* 0x0003140001087983 */ /* 0x001f280000300800 */
[----:B------:R-:W4:Y:S04]  /*77110*/  LDL.LU R9, [R1+0x31c] ;  /* 0x00031c0001097983 */ /* 0x000f280000300800 */
[----:B------:R-:W4:Y:S04]  /*77120*/  LDL.LU R10, [R1+0x344] ;  /* 0x00034400010a7983 */ /* 0x000f280000300800 */
[----:B------:R-:W4:Y:S04]  /*77130*/  LDL.LU R11, [R1+0x34c] ;  /* 0x00034c00010b7983 */ /* 0x000f280000300800 */
[----:B-1----:R-:W4:Y:S04]  /*77140*/  LDL.LU R12, [R1+0x354] ;  /* 0x00035400010c7983 */ /* 0x002f280000300800 */
[----:B------:R-:W4:Y:S04]  /*77150*/  LDL.LU R13, [R1+0x35c] ;  /* 0x00035c00010d7983 */ /* 0x000f280000300800 */
[----:B------:R-:W4:Y:S04]  /*77160*/  LDL.LU R14, [R1+0x39c] ;  /* 0x00039c00010e7983 */ /* 0x000f280000300800 */
[----:B------:R-:W4:Y:S04]  /*77170*/  LDL.LU R15, [R1+0x38c] ;  /* 0x00038c00010f7983 */ /* 0x000f280000300800 */
[----:B---3--:R-:W3:Y:S04]  /*77180*/  LDL.LU R16, [R1+0x394] ;  /* 0x0003940001107983 */ /* 0x008ee80000300800 */
[----:B------:R-:W3:Y:S04]  /*77190*/  LDL.LU R17, [R1+0x380] ;  /* 0x0003800001117983 */ /* 0x000ee80000300800 */
[----:B------:R-:W3:Y:S04]  /*771a0*/  LDL.LU R18, [R1+0x3c0] ;  /* 0x0003c00001127983 */ /* 0x000ee80000300800 */
[----:B------:R-:W3:Y:S04]  /*771b0*/  LDL.LU R19, [R1+0x3cc] ;  /* 0x0003cc0001137983 */ /* 0x000ee80000300800 */
[----:B------:R-:W-:Y:S04]  /*771c0*/  STS.128 [R28+0x280], R24 ;  /* 0x000280181c007388 */ /* 0x000fe80000000c00 */
[----:B------:R-:W-:Y:S01]  /*771d0*/  STS.128 [R28+0x300], R4 ;  /* 0x000300041c007388 */ /* 0x000fe20000000c00 */
[----:B--2---:R-:W-:-:S03]  /*771e0*/  F2FP.PACK_AB R20, R3, R20 ;  /* 0x000000140314723e */ /* 0x004fc600000000ff */
[----:B---3--:R0:W-:Y:S04]  /*771f0*/  STL [R1+0x1f9c], R19 ;  /* 0x001f9c1301007387 */ /* 0x0081e80000100800 */
[----:B0-----:R-:W2:Y:S04]  /*77200*/  LDL.LU R19, [R1+0x390] ;  /* 0x0003900001137983 */ /* 0x001ea80000300800 */
[----:B------:R-:W3:Y:S04]  /*77210*/  LDL.LU R24, [R1+0x30c] ;  /* 0x00030c0001187983 */ /* 0x000ee80000300800 */
[----:B------:R-:W2:Y:S04]  /*77220*/  LDL.LU R25, [R1+0x350] ;  /* 0x0003500001197983 */ /* 0x000ea80000300800 */
[----:B------:R-:W2:Y:S04]  /*77230*/  LDL.LU R26, [R1+0x358] ;  /* 0x00035800011a7983 */ /* 0x000ea80000300800 */
[----:B------:R-:W2:Y:S04]  /*77240*/  LDL.LU R27, [R1+0x398] ;  /* 0x00039800011b7983 */ /* 0x000ea80000300800 */
[----:B------:R-:W2:Y:S04]  /*77250*/  LDL.LU R4, [R1+0x2d4] ;  /* 0x0002d40001047983 */ /* 0x000ea80000300800 */
[----:B------:R-:W2:Y:S04]  /*77260*/  LDL.LU R5, [R1+0x2dc] ;  /* 0x0002dc0001057983 */ /* 0x000ea80000300800 */
[----:B------:R-:W2:Y:S04]  /*77270*/  LDL.LU R6, [R1+0x308] ;  /* 0x0003080001067983 */ /* 0x000ea80000300800 */
[----:B------:R-:W3:Y:S04]  /*77280*/  LDL.LU R7, [R1+0x310] ;  /* 0x0003100001077983 */ /* 0x000ee80000300800 */
[----:B------:R0:W-:Y:S04]  /*77290*/  STL [R1+0x1f98], R28 ;  /* 0x001f981c01007387 */ /* 0x0001e80000100800 */
[----:B0-----:R-:W2:Y:S04]  /*772a0*/  LDL.LU R28, [R1+0x3d0] ;  /* 0x0003d000011c7983 */ /* 0x001ea80000300800 */
[----:B------:R-:W5:Y:S02]  /*772b0*/  LDL.LU R3, [R1+0x1fc4] ;  /* 0x001fc40001037983 */ /* 0x000f640000300800 */
[----:B-----5:R-:W-:-:S02]  /*772c0*/  F2FP.PACK_AB R21, R3, R21 ;  /* 0x000000150315723e */ /* 0x020fc400000000ff */
[----:B------:R-:W4:Y:S02]  /*772d0*/  LDL.LU R3, [R1+0x1fc0] ;  /* 0x001fc00001037983 */ /* 0x000f240000300800 */
[----:B----4-:R-:W-:Y:S02]  /*772e0*/  F2FP.PACK_AB R22, R3, R22 ;  /* 0x000000160316723e */ /* 0x010fe400000000ff */
[----:B------:R-:W4:Y:S02]  /*772f0*/  LDL.LU R3, [R1+0x1fbc] ;  /* 0x001fbc0001037983 */ /* 0x000f240000300800 */
[----:B----4-:R-:W-:Y:S02]  /*77300*/  F2FP.PACK_AB R23, R3, R23 ;  /* 0x000000170317723e */ /* 0x010fe400000000ff */
[----:B------:R-:W2:Y:S02]  /*77310*/  LDL.LU R3, [R1+0x1fb8] ;  /* 0x001fb80001037983 */ /* 0x000ea40000300800 */
[----:B--2---:R-:W-:-:S02]  /*77320*/  F2FP.PACK_AB R4, R3, R4 ;  /* 0x000000040304723e */ /* 0x004fc400000000ff */
[----:B------:R-:W2:Y:S01]  /*77330*/  LDL.LU R3, [R1+0x1fb4] ;  /* 0x001fb40001037983 */ /* 0x000ea20000300800 */
[----:B------:R-:W-:-:S03]  /*77340*/  F2FP.PACK_AB R8, R2, R8 ;  /* 0x000000080208723e */ /* 0x000fc600000000ff */
[----:B------:R-:W4:Y:S01]  /*77350*/  LDL.LU R2, [R1+0x1fb0] ;  /* 0x001fb00001027983 */ /* 0x000f220000300800 */
[----:B--2---:R-:W-:-:S03]  /*77360*/  F2FP.PACK_AB R5, R3, R5 ;  /* 0x000000050305723e */ /* 0x004fc600000000ff */
[----:B------:R-:W2:Y:S02]  /*77370*/  LDL.LU R3, [R1+0x1fac] ;  /* 0x001fac0001037983 */ /* 0x000ea40000300800 */
[----:B--2---:R-:W-:Y:S02]  /*77380*/  F2FP.PACK_AB R9, R3, R9 ;  /* 0x000000090309723e */ /* 0x004fe400000000ff */
[----:B------:R-:W2:Y:S01]  /*77390*/  LDL.LU R3, [R1+0x1fa8] ;  /* 0x001fa80001037983 */ /* 0x000ea20000300800 */
[----:B----4-:R-:W-:-:S03]  /*773a0*/  F2FP.PACK_AB R6, R6, R2 ;  /* 0x000000020606723e */ /* 0x010fc600000000ff */
[----:B------:R-:W4:Y:S01]  /*773b0*/  LDL.LU R2, [R1+0x1fa4] ;  /* 0x001fa40001027983 */ /* 0x000f220000300800 */
[----:B--2---:R-:W-:-:S03]  /*773c0*/  F2FP.PACK_AB R10, R3, R10 ;  /* 0x0000000a030a723e */ /* 0x004fc600000000ff */
[----:B------:R-:W4:Y:S01]  /*773d0*/  LDL.LU R3, [R1+0x1fa0] ;  /* 0x001fa00001037983 */ /* 0x000f220000300800 */
[----:B------:R-:W-:Y:S02]  /*773e0*/  F2FP.PACK_AB R13, R17, R13 ;  /* 0x0000000d110d723e */ /* 0x000fe400000000ff */
[----:B------:R-:W-:Y:S02]  /*773f0*/  F2FP.PACK_AB R17, R18, R14 ;  /* 0x0000000e1211723e */ /* 0x000fe400000000ff */
[----:B------:R-:W-:Y:S02]  /*77400*/  F2FP.PACK_AB R14, R0, R29 ;  /* 0x0000001d000e723e */ /* 0x000fe400000000ff */
[----:B------:R-:W2:Y:S01]  /*77410*/  LDL.LU R29, [R1+0x438] ;  /* 0x00043800011d7983 */ /* 0x000ea20000300800 */
[----:B---3--:R-:W-:-:S03]  /*77420*/  F2FP.PACK_AB R7, R7, R24 ;  /* 0x000000180707723e */ /* 0x008fc600000000ff */
[----:B------:R-:W3:Y:S01]  /*77430*/  LDL.LU R0, [R1+0x3d8] ;  /* 0x0003d80001007983 */ /* 0x000ee20000300800 */
[----:B------:R-:W-:-:S03]  /*77440*/  F2FP.PACK_AB R11, R25, R11 ;  /* 0x0000000b190b723e */ /* 0x000fc600000000ff */
[----:B------:R-:W3:Y:S01]  /*77450*/  LDL.LU R24, [R1+0x3d4] ;  /* 0x0003d40001187983 */ /* 0x000ee20000300800 */
[----:B------:R-:W-:Y:S02]  /*77460*/  F2FP.PACK_AB R12, R26, R12 ;  /* 0x0000000c1a0c723e */ /* 0x000fe400000000ff */
[----:B------:R-:W-:Y:S02]  /*77470*/  F2FP.PACK_AB R16, R27, R16 ;  /* 0x000000101b10723e */ /* 0x000fe400000000ff */
[----:B------:R-:W-:Y:S02]  /*77480*/  F2FP.PACK_AB R15, R19, R15 ;  /* 0x0000000f130f723e */ /* 0x000fe400000000ff */
[----:B----4-:R-:W-:Y:S02]  /*77490*/  F2FP.PACK_AB R18, R3, R2 ;  /* 0x000000020312723e */ /* 0x010fe400000000ff */
[----:B------:R-:W4:Y:S04]  /*774a0*/  LDL.LU R2, [R1+0x3fc] ;  /* 0x0003fc0001027983 */ /* 0x000f280000300800 */
[----:B------:R-:W5:Y:S04]  /*774b0*/  LDL.LU R25, [R1+0x3e0] ;  /* 0x0003e00001197983 */ /* 0x000f680000300800 */
[----:B------:R-:W2:Y:S04]  /*774c0*/  LDL.LU R3, [R1+0x404] ;  /* 0x0004040001037983 */ /* 0x000ea80000300800 */
[----:B------:R-:W2:Y:S04]  /*774d0*/  LDL.LU R26, [R1+0x3e8] ;  /* 0x0003e800011a7983 */ /* 0x000ea80000300800 */
[----:B------:R-:W2:Y:S04]  /*774e0*/  LDL.LU R27, [R1+0x3f0] ;  /* 0x0003f000011b7983 */ /* 0x000ea80000300800 */
[----:B------:R-:W2:Y:S02]  /*774f0*/  LDL.LU R19, [R1+0x1f9c] ;  /* 0x001f9c0001137983 */ /* 0x000ea40000300800 */
[----:B--2---:R-:W-:-:S02]  /*77500*/  F2FP.PACK_AB R19, R28, R19 ;  /* 0x000000131c13723e */ /* 0x004fc400000000ff */
[----:B------:R-:W2:Y:S04]  /*77510*/  LDL.LU R28, [R1+0x1f98] ;  /* 0x001f9800011c7983 */ /* 0x000ea80000300800 */
[----:B--2---:R0:W-:Y:S04]  /*77520*/  STS.128 [R28+0x380], R20 ;  /* 0x000380141c007388 */ /* 0x0041e80000000c00 */
[----:B------:R1:W-:Y:S04]  /*77530*/  STS.128 [R28+0x400], R4 ;  /* 0x000400041c007388 */ /* 0x0003e80000000c00 */
[----:B0-----:R-:W2:Y:S04]  /*77540*/  LDL.LU R22, [R1+0x44] ;  /* 0x0000440001167983 */ /* 0x001ea80000300800 */
[----:B------:R-:W2:Y:S04]  /*77550*/  LDL.LU R23, [R1+0x408] ;  /* 0x0004080001177983 */ /* 0x000ea80000300800 */
[----:B------:R-:W2:Y:S04]  /*77560*/  LDL.LU R21, [R1+0x450] ;  /* 0x0004500001157983 */ /* 0x000ea80000300800 */
[----:B------:R-:W2:Y:S04]  /*77570*/  LDL.LU R20, [R1+0x40] ;  /* 0x0000400001147983 */ /* 0x000ea80000300800 */
[----:B-1----:R-:W4:Y:S04]  /*77580*/  LDL.LU R4, [R1+0x3f8] ;  /* 0x0003f80001047983 */ /* 0x002f280000300800 */
        /* <DEDUP_REMOVED lines=10> */
[----:B-1----:R-:W2:Y:S04]  /*77630*/  LDL.LU R12, [R1+0x41c] ;  /* 0x00041c00010c7983 */ /* 0x002ea80000300800 */
[----:B------:R-:W2:Y:S04]  /*77640*/  LDL.LU R13, [R1+0x440] ;  /* 0x00044000010d7983 */ /* 0x000ea80000300800 */
[----:B------:R-:W2:Y:S04]  /*77650*/  LDL.LU R14, [R1+0x448] ;  /* 0x00044800010e7983 */ /* 0x000ea80000300800 */
[----:B------:R-:W2:Y:S01]  /*77660*/  LDL.LU R15, [R1+0x454] ;  /* 0x00045400010f7983 */ /* 0x000ea20000300800 */
[----:B---3--:R-:W-:-:S03]  /*77670*/  F2FP.PACK_AB R24, R0, R24 ;  /* 0x000000180018723e */ /* 0x008fc600000000ff */
[----:B------:R-:W3:Y:S04]  /*77680*/  LDL.LU R16, [R1+0x444] ;  /* 0x0004440001107983 */ /* 0x000ee80000300800 */
[----:B------:R-:W2:Y:S04]  /*77690*/  LDL.LU R17, [R1+0x42c] ;  /* 0x00042c0001117983 */ /* 0x000ea80000300800 */
[----:B------:R-:W2:Y:S04]  /*776a0*/  LDL.LU R18, [R1+0x44c] ;  /* 0x00044c0001127983 */ /* 0x000ea80000300800 */
[----:B------:R-:W2:Y:S04]  /*776b0*/  LDL.LU R19, [R1+0x434] ;  /* 0x0004340001137983 */ /* 0x000ea80000300800 */
[----:B------:R-:W2:Y:S01]  /*776c0*/  LDL.LU R0, [R1+0x1f94] ;  /* 0x001f940001007983 */ /* 0x000ea20000300800 */
[----:B----4-:R-:W-:-:S03]  /*776d0*/  F2FP.PACK_AB R4, R2, R4 ;  /* 0x000000040204723e */ /* 0x010fc600000000ff */
[----:B------:R-:W5:Y:S02]  /*776e0*/  LDL.LU R2, [R1+0x1f90] ;  /* 0x001f900001027983 */ /* 0x000f640000300800 */
[----:B-----5:R-:W-:Y:S02]  /*776f0*/  F2FP.PACK_AB R25, R2, R25 ;  /* 0x000000190219723e */ /* 0x020fe400000000ff */
[----:B------:R-:W4:Y:S01]  /*77700*/  LDL.LU R2, [R1+0x1f8c] ;  /* 0x001f8c0001027983 */ /* 0x000f220000300800 */
[----:B--2---:R-:W-:-:S03]  /*77710*/  F2FP.PACK_AB R5, R3, R5 ;  /* 0x000000050305723e */ /* 0x004fc600000000ff */
[----:B------:R-:W2:Y:S01]  /*77720*/  LDL.LU R3, [R1+0x1f88] ;  /* 0x001f880001037983 */ /* 0x000ea20000300800 */
[----:B----4-:R-:W-:-:S03]  /*77730*/  F2FP.PACK_AB R26, R2, R26 ;  /* 0x0000001a021a723e */ /* 0x010fc600000000ff */
[----:B------:R-:W4:Y:S01]  /*77740*/  LDL.LU R2, [R1+0x1f84] ;  /* 0x001f840001027983 */ /* 0x000f220000300800 */
[----:B------:R-:W-:Y:S02]  /*77750*/  F2FP.PACK_AB R6, R6, R23 ;  /* 0x000000170606723e */ /* 0x000fe400000000ff */
[----:B--2---:R-:W-:Y:S01]  /*77760*/  F2FP.PACK_AB R27, R3, R27 ;  /* 0x0000001b031b723e */ /* 0x004fe200000000ff */
[----:B------:R-:W2:Y:S04]  /*77770*/  LDL.LU R23, [R1+0x20] ;  /* 0x0000200001177983 */ /* 0x000ea80000300800 */
[----:B------:R-:W5:Y:S01]  /*77780*/  LDL.LU R3, [R1+0x1f80] ;  /* 0x001f800001037983 */ /* 0x000f620000300800 */
[----:B----4-:R-:W-:-:S03]  /*77790*/  F2FP.PACK_AB R7, R2, R7 ;  /* 0x000000070207723e */ /* 0x010fc600000000ff */
[----:B------:R-:W5:Y:S01]  /*777a0*/  LDL.LU R2, [R1+0x1f7c] ;  /* 0x001f7c0001027983 */ /* 0x000f620000300800 */
[----:B------:R-:W-:Y:S02]  /*777b0*/  F2FP.PACK_AB R8, R12, R8 ;  /* 0x000000080c08723e */ /* 0x000fe400000000ff */
[----:B------:R-:W-:Y:S02]  /*777c0*/  F2FP.PACK_AB R12, R9, R29 ;  /* 0x0000001d090c723e */ /* 0x000fe400000000ff */
[----:B---3--:R-:W-:Y:S02]  /*777d0*/  F2FP.PACK_AB R13, R16, R13 ;  /* 0x0000000d100d723e */ /* 0x008fe400000000ff */
[----:B------:R-:W-:Y:S02]  /*777e0*/  F2FP.PACK_AB R10, R17, R10 ;  /* 0x0000000a110a723e */ /* 0x000fe400000000ff */
[----:B------:R-:W-:Y:S02]  /*777f0*/  F2FP.PACK_AB R14, R18, R14 ;  /* 0x0000000e120e723e */ /* 0x000fe400000000ff */
[----:B------:R-:W-:-:S02]  /*77800*/  F2FP.PACK_AB R11, R19, R11 ;  /* 0x0000000b130b723e */ /* 0x000fc400000000ff */
[----:B------:R-:W-:Y:S02]  /*77810*/  F2FP.PACK_AB R15, R15, R21 ;  /* 0x000000150f0f723e */ /* 0x000fe400000000ff */
[----:B-----5:R-:W-:Y:S02]  /*77820*/  F2FP.PACK_AB R9, R2, R3 ;  /* 0x000000030209723e */ /* 0x020fe400000000ff */
[----:B------:R-:W3:Y:S04]  /*77830*/  LDL.LU R2, [R1+0x1f78] ;  /* 0x001f780001027983 */ /* 0x000ee80000300800 */
[----:B------:R-:W4:Y:S04]  /*77840*/  LDL.LU R3, [R1+0x1f74] ;  /* 0x001f740001037983 */ /* 0x000f280000300800 */
[----:B------:R-:W-:Y:S04]  /*77850*/  STS.128 [R28+0x600], R24 ;  /* 0x000600181c007388 */ /* 0x000fe80000000c00 */
[----:B------:R0:W-:Y:S04]  /*77860*/  STS.128 [R28+0x680], R4 ;  /* 0x000680041c007388 */ /* 0x0001e80000000c00 */
[----:B------:R-:W-:Y:S04]  /*77870*/  STS.128 [R28+0x700], R8 ;  /* 0x000700081c007388 */ /* 0x000fe80000000c00 */
[----:B------:R-:W-:Y:S04]  /*77880*/  STS.128 [R28+0x780], R12 ;  /* 0x0007800c1c007388 */ /* 0x000fe80000000c00 */
[----:B------:R-:W-:Y:S01]  /*77890*/  BAR.SYNC.DEFER_BLOCKING 0x0 ;  /* 0x0000000000007b1d */ /* 0x000fe20000010000 */
[----:B------:R-:W-:-:S04]  /*778a0*/  MOV R29, c[0x0][0x1c8] ;  /* 0x00007200001d7a02 */ /* 0x000fc80000000f00 */
[----:B------:R-:W-:Y:S01]  /*778b0*/  SHF.L.U32 R18, R29, 0x1, RZ ;  /* 0x000000011d127819 */ /* 0x000fe200000006ff */
[----:B------:R-:W5:Y:S01]  /*778c0*/  LDL.LU R21, [R1+0x10] ;  /* 0x0000100001157983 */ /* 0x000f620000300800 */
[----:B0-----:R-:W-:-:S03]  /*778d0*/  PRMT R6, R20, 0x7632, R6 ;  /* 0x0000763214067816 */ /* 0x001fc60000000006 */
[----:B------:R-:W5:Y:S01]  /*778e0*/  LDL.LU R19, [R1] ;  /* 0x0000000001137983 */ /* 0x000f620000300800 */
[----:B---3--:R-:W-:-:S04]  /*778f0*/  IADD3 R16, P0, R18, R2, RZ ;  /* 0x0000000212107210 */ /* 0x008fc80007f1e0ff */
[CC--:B----4-:R-:W-:Y:S02]  /*77900*/  LEA.HI.X.SX32 R17, R29.reuse, R3.reuse, 0x1, P0 ;  /* 0x000000031d117211 */ /* 0x0d0fe400000f0eff */
[----:B------:R-:W-:Y:S01]  /*77910*/  LEA R4, P0, R29, R2, 0x2 ;  /* 0x000000021d047211 */ /* 0x000fe200078010ff */
[----:B------:R-:W-:Y:S03]  /*77920*/  STG.E.U16 [R2.64], R20 ;  /* 0x0000001402007986 */ /* 0x000fe6000c101506 */
[----:B------:R-:W-:Y:S01]  /*77930*/  LEA.HI.X.SX32 R5, R18, R3, 0x1, P0 ;  /* 0x0000000312057211 */ /* 0x000fe200000f0eff */
[----:B------:R-:W-:Y:S04]  /*77940*/  STG.E.U16 [R16.64], R6 ;  /* 0x0000000610007986 */ /* 0x000fe8000c101506 */
[----:B--2---:R0:W-:Y:S02]  /*77950*/  STG.E.U16 [R4.64], R23 ;  /* 0x0000001704007986 */ /* 0x0041e4000c101506 */
[----:B0-----:R-:W-:-:S02]  /*77960*/  PRMT R5, R23, 0x7632, R5 ;  /* 0x0000763217057816 */ /* 0x001fc40000000005 */
[----:B------:R-:W2:Y:S01]  /*77970*/  LDL.LU R23, [R1+0x30] ;  /* 0x0000300001177983 */ /* 0x000ea20000300800 */
[C---:B------:R-:W-:Y:S02]  /*77980*/  IMAD R10, R29.reuse, 0x6, RZ ;  /* 0x000000061d0a7824 */ /* 0x040fe400078e02ff */
[C---:B------:R-:W-:Y:S01]  /*77990*/  IMAD R6, R29.reuse, 0x3, RZ ;  /* 0x000000031d067824 */ /* 0x040fe200078e02ff */
[C---:B------:R-:W-:Y:S01]  /*779a0*/  SHF.L.U32 R4, R29.reuse, 0x2, RZ ;  /* 0x000000021d047819 */ /* 0x040fe200000006ff */
[C---:B------:R-:W-:Y:S01]  /*779b0*/  IMAD R12, R29.reuse, 0xa, RZ ;  /* 0x0000000a1d0c7824 */ /* 0x040fe200078e02ff */
[----:B------:R-:W-:Y:S01]  /*779c0*/  IADD3 R8, P0, R10, R2, RZ ;  /* 0x000000020a087210 */ /* 0x000fe20007f1e0ff */
[----:B------:R-:W-:Y:S01]  /*779d0*/  IMAD R11, R29, 0x5, RZ ;  /* 0x000000051d0b7824 */ /* 0x000fe200078e02ff */
[----:B------:R-:W3:Y:S02]  /*779e0*/  LDL.LU R20, [R1+0x50] ;  /* 0x0000500001147983 */ /* 0x000ee40000300800 */
[----:B------:R-:W-:-:S02]  /*779f0*/  LEA.HI.X.SX32 R9, R6, R3, 0x1, P0 ;  /* 0x0000000306097211 */ /* 0x000fc400000f0eff */
[C---:B------:R-:W-:Y:S01]  /*77a00*/  LEA R6, P0, R29.reuse, R2, 0x3 ;  /* 0x000000021d067211 */ /* 0x040fe200078018ff */
[----:B------:R-:W-:-:S03]  /*77a10*/  IMAD R13, R29, 0xc, RZ ;  /* 0x0000000c1d0d7824 */ /* 0x000fc600078e02ff */
[----:B------:R-:W-:Y:S02]  /*77a20*/  LEA.HI.X.SX32 R7, R4, R3, 0x1, P0 ;  /* 0x0000000304077211 */ /* 0x000fe400000f0eff */
[----:B------:R-:W-:Y:S01]  /*77a30*/  IADD3 R4, P0, R12, R2, RZ ;  /* 0x000000020c047210 */ /* 0x000fe20007f1e0ff */
[----:B------:R0:W-:Y:S01]  /*77a40*/  STG.E.U16 [R8.64], R5 ;  /* 0x0000000508007986 */ /* 0x0001e2000c101506 */
[----:B------:R-:W-:-:S03]  /*77a50*/  IMAD R14, R29, 0xe, RZ ;  /* 0x0000000e1d0e7824 */ /* 0x000fc600078e02ff */
[----:B-----5:R1:W-:Y:S01]  /*77a60*/  STG.E.U16 [R6.64], R21 ;  /* 0x0000001506007986 */ /* 0x0203e2000c101506 */
[-C--:B0-----:R-:W-:Y:S02]  /*77a70*/  LEA.HI.X.SX32 R5, R11, R3.reuse, 0x1, P0 ;  /* 0x000000030b057211 */ /* 0x081fe400000f0eff */
[-C--:B------:R-:W-:Y:S02]  /*77a80*/  IADD3 R8, P0, R13, R2.reuse, RZ ;  /* 0x000000020d087210 */ /* 0x080fe40007f1e0ff */
[----:B-1----:R-:W-:Y:S01]  /*77a90*/  PRMT R6, R21, 0x7632, R6 ;  /* 0x0000763215067816 */ /* 0x002fe20000000006 */
[----:B------:R-:W-:Y:S01]  /*77aa0*/  IMAD R7, R29, 0x7, RZ ;  /* 0x000000071d077824 */ /* 0x000fe200078e02ff */
[-C--:B------:R-:W-:Y:S02]  /*77ab0*/  LEA.HI.X.SX32 R9, R10, R3.reuse, 0x1, P0 ;  /* 0x000000030a097211 */ /* 0x080fe400000f0eff */
[----:B------:R-:W-:Y:S01]  /*77ac0*/  IADD3 R10, P0, R14, R2, RZ ;  /* 0x000000020e0a7210 */ /* 0x000fe20007f1e0ff */
[----:B------:R-:W-:Y:S01]  /*77ad0*/  IMAD.MOV.U32 R21, RZ, RZ, R22 ;  /* 0x000000ffff157224 */ /* 0x000fe200078e0016 */
[----:B------:R0:W-:Y:S02]  /*77ae0*/  STG.E.U16 [R4.64], R6 ;  /* 0x0000000604007986 */ /* 0x0001e4000c101506 */
[----:B------:R-:W-:-:S02]  /*77af0*/  LEA.HI.X.SX32 R11, R7, R3, 0x1, P0 ;  /* 0x00000003070b7211 */ /* 0x000fc400000f0eff */
[----:B------:R-:W4:Y:S01]  /*77b00*/  LDL.LU R22, [R1+0x60] ;  /* 0x0000600001167983 */ /* 0x000f220000300800 */
[C---:B0-----:R-:W-:Y:S02]  /*77b10*/  SHF.L.U32 R4, R29.reuse, 0x3, RZ ;  /* 0x000000031d047819 */ /* 0x041fe400000006ff */
[----:B------:R-:W-:Y:S02]  /*77b20*/  LEA R6, P0, R29, R2, 0x4 ;  /* 0x000000021d067211 */ /* 0x000fe400078020ff */
[----:B------:R-:W-:Y:S02]  /*77b30*/  PRMT R5, R19, 0x7632, R5 ;  /* 0x0000763213057816 */ /* 0x000fe40000000005 */
[----:B------:R-:W-:Y:S01]  /*77b40*/  LEA.HI.X.SX32 R7, R4, R3, 0x1, P0 ;  /* 0x0000000304077211 */ /* 0x000fe200000f0eff */
[----:B------:R-:W-:Y:S04]  /*77b50*/  STG.E.U16 [R8.64], R19 ;  /* 0x0000001308007986 */ /* 0x000fe8000c101506 */
[----:B------:R2:W-:Y:S02]  /*77b60*/  STG.E.U16 [R10.64], R5 ;  /* 0x000000050a007986 */ /* 0x0005e4000c101506 */
[----:B--2---:R-:W-:-:S02]  /*77b70*/  PRMT R10, R23, 0x7632, R10 ;  /* 0x00007632170a7816 */ /* 0x004fc4000000000a */
[----:B------:R0:W-:Y:S04]  /*77b80*/  STG.E.U16 [R6.64], R23 ;  /* 0x0000001706007986 */ /* 0x0001e8000c101506 */
[----:B0-----:R-:W2:Y:S04]  /*77b90*/  LDL.LU R23, [R1+0x70] ;  /* 0x0000700001177983 */ /* 0x001ea80000300800 */
[----:B------:R-:W5:Y:S04]  /*77ba0*/  LDL.LU R24, [R1+0x80] ;  /* 0x0000800001187983 */ /* 0x000f680000300800 */
[----:B------:R-:W5:Y:S04]  /*77bb0*/  LDL.LU R27, [R1+0x90] ;  /* 0x00009000011b7983 */ /* 0x000f680000300800 */
[----:B------:R-:W5:Y:S01]  /*77bc0*/  LDL.LU R26, [R1+0xa0] ;  /* 0x0000a000011a7983 */ /* 0x000f620000300800 */
[----:B------:R-:W-:-:S02]  /*77bd0*/  IMAD R15, R29, 0x12, RZ ;  /* 0x000000121d0f7824 */ /* 0x000fc400078e02ff */
[C---:B------:R-:W-:Y:S02]  /*77be0*/  IMAD R16, R29.reuse, 0x9, RZ ;  /* 0x000000091d107824 */ /* 0x040fe400078e02ff */
[----:B------:R-:W-:Y:S01]  /*77bf0*/  IMAD R17, R29, 0x14, RZ ;  /* 0x000000141d117824 */ /* 0x000fe200078e02ff */
[----:B------:R-:W-:-:S04]  /*77c00*/  IADD3 R4, P0, R15, R2, RZ ;  /* 0x000000020f047210 */ /* 0x000fc80007f1e0ff */
[----:B------:R-:W-:Y:S01]  /*77c10*/  LEA.HI.X.SX32 R5, R16, R3, 0x1, P0 ;  /* 0x0000000310057211 */ /* 0x000fe200000f0eff */
[----:B------:R-:W-:Y:S01]  /*77c20*/  IMAD R16, R29, 0x16, RZ ;  /* 0x000000161d107824 */ /* 0x000fe200078e02ff */
[----:B------:R-:W-:-:S03]  /*77c30*/  IADD3 R8, P0, R17, R2, RZ ;  /* 0x0000000211087210 */ /* 0x000fc60007f1e0ff */
[----:B------:R0:W-:Y:S01]  /*77c40*/  STG.E.U16 [R4.64], R10 ;  /* 0x0000000a04007986 */ /* 0x0001e2000c101506 */
[-C--:B------:R-:W-:Y:S01]  /*77c50*/  LEA.HI.X.SX32 R9, R12, R3.reuse, 0x1, P0 ;  /* 0x000000030c097211 */ /* 0x080fe200000f0eff */
[C---:B------:R-:W-:Y:S02]  /*77c60*/  IMAD R12, R29.reuse, 0x18, RZ ;  /* 0x000000181d0c7824 */ /* 0x040fe400078e02ff */
[C---:B------:R-:W-:Y:S02]  /*77c70*/  IMAD R18, R29.reuse, 0x1a, RZ ;  /* 0x0000001a1d127824 */ /* 0x040fe400078e02ff */
[----:B0-----:R-:W-:Y:S01]  /*77c80*/  IMAD R5, R29, 0xb, RZ ;  /* 0x0000000b1d057824 */ /* 0x001fe200078e02ff */
[----:B------:R-:W-:Y:S01]  /*77c90*/  IADD3 R4, P0, R16, R2, RZ ;  /* 0x0000000210047210 */ /* 0x000fe20007f1e0ff */
[----:B---3--:R0:W-:Y:S03]  /*77ca0*/  STG.E.U16 [R8.64], R20 ;  /* 0x0000001408007986 */ /* 0x0081e6000c101506 */
[----:B------:R-:W-:-:S02]  /*77cb0*/  LEA.HI.X.SX32 R5, R5, R3, 0x1, P0 ;  /* 0x0000000305057211 */ /* 0x000fc400000f0eff */
[-C--:B------:R-:W-:Y:S01]  /*77cc0*/  IADD3 R6, P0, R12, R2.reuse, RZ ;  /* 0x000000020c067210 */ /* 0x080fe20007f1e0ff */
[C---:B------:R-:W-:Y:S02]  /*77cd0*/  IMAD R10, R29.reuse, 0xd, RZ ;  /* 0x0000000d1d0a7824 */ /* 0x040fe400078e02ff */
[----:B------:R-:W-:Y:S01]  /*77ce0*/  IMAD R19, R29, 0x1c, RZ ;  /* 0x0000001c1d137824 */ /* 0x000fe200078e02ff */
[-C--:B------:R-:W-:Y:S02]  /*77cf0*/  LEA.HI.X.SX32 R7, R13, R3.reuse, 0x1, P0 ;  /* 0x000000030d077211 */ /* 0x080fe400000f0eff */
[----:B0-----:R-:W-:Y:S02]  /*77d00*/  PRMT R9, R20, 0x7632, R9 ;  /* 0x0000763214097816 */ /* 0x001fe40000000009 */
[----:B------:R-:W-:Y:S01]  /*77d10*/  IADD3 R8, P0, R18, R2, RZ ;  /* 0x0000000212087210 */ /* 0x000fe20007f1e0ff */
[----:B------:R-:W-:Y:S02]  /*77d20*/  IMAD R13, R29, 0x1e, RZ ;  /* 0x0000001e1d0d7824 */ /* 0x000fe400078e02ff */
[----:B------:R0:W-:Y:S04]  /*77d30*/  STG.E.U16 [R4.64], R9 ;  /* 0x0000000904007986 */ /* 0x0001e8000c101506 */
[----:B----4-:R1:W-:Y:S01]  /*77d40*/  STG.E.U16 [R6.64], R22 ;  /* 0x0000001606007986 */ /* 0x0103e2000c101506 */
[----:B0-----:R-:W-:-:S02]  /*77d50*/  LEA.HI.X.SX32 R9, R10, R3, 0x1, P0 ;  /* 0x000000030a097211 */ /* 0x001fc400000f0eff */
[-C--:B------:R-:W-:Y:S01]  /*77d60*/  IADD3 R4, P0, R19, R2.reuse, RZ ;  /* 0x0000000213047210 */ /* 0x080fe20007f1e0ff */
[----:B------:R-:W-:Y:S01]  /*77d70*/  IMAD R10, R29, 0xf, RZ ;  /* 0x0000000f1d0a7824 */ /* 0x000fe200078e02ff */
[----:B-1----:R-:W-:Y:S02]  /*77d80*/  PRMT R7, R22, 0x7632, R7 ;  /* 0x0000763216077816 */ /* 0x002fe40000000007 */
[----:B------:R-:W-:Y:S02]  /*77d90*/  LEA.HI.X.SX32 R5, R14, R3, 0x1, P0 ;  /* 0x000000030e057211 */ /* 0x000fe400000f0eff */
[----:B------:R-:W-:Y:S01]  /*77da0*/  IADD3 R6, P0, R13, R2, RZ ;  /* 0x000000020d067210 */ /* 0x000fe20007f1e0ff */
[----:B------:R0:W-:Y:S01]  /*77db0*/  STG.E.U16 [R8.64], R7 ;  /* 0x0000000708007986 */ /* 0x0001e2000c101506 */
[C---:B------:R-:W-:Y:S01]  /*77dc0*/  IMAD R14, R29.reuse, 0x22, RZ ;  /* 0x000000221d0e7824 */ /* 0x040fe200078e02ff */
[----:B------:R-:W-:Y:S01]  /*77dd0*/  MOV R25, R21 ;  /* 0x0000001500197202 */ /* 0x000fe20000000f00 */
[----:B------:R-:W-:-:S02]  /*77de0*/  IMAD R20, R29, 0x11, RZ ;  /* 0x000000111d147824 */ /* 0x000fc400078e02ff */
[C---:B------:R-:W-:Y:S01]  /*77df0*/  IMAD R21, R29.reuse, 0x24, RZ ;  /* 0x000000241d157824 */ /* 0x040fe200078e02ff */
[----:B0-----:R-:W-:Y:S02]  /*77e00*/  LEA.HI.X.SX32 R7, R10, R3, 0x1, P0 ;  /* 0x000000030a077211 */ /* 0x001fe400000f0eff */
[C---:B------:R-:W-:Y:S02]  /*77e10*/  SHF.L.U32 R9, R29.reuse, 0x4, RZ ;  /* 0x000000041d097819 */ /* 0x040fe400000006ff */
[----:B------:R-:W-:-:S04]  /*77e20*/  LEA R8, P0, R29, R2, 0x5 ;  /* 0x000000021d087211 */ /* 0x000fc800078028ff */
[-C--:B------:R-:W-:Y:S02]  /*77e30*/  LEA.HI.X.SX32 R9, R9, R3.reuse, 0x1, P0 ;  /* 0x0000000309097211 */ /* 0x080fe400000f0eff */
[-C--:B------:R-:W-:Y:S01]  /*77e40*/  IADD3 R10, P0, R14, R2.reuse, RZ ;  /* 0x000000020e0a7210 */ /* 0x080fe20007f1e0ff */
[C---:B------:R-:W-:Y:S02]  /*77e50*/  IMAD R22, R29.reuse, 0x28, RZ ;  /* 0x000000281d167824 */ /* 0x040fe400078e02ff */
[----:B------:R-:W-:Y:S02]  /*77e60*/  IMAD.MOV.U32 R14, RZ, RZ, R25 ;  /* 0x000000ffff0e7224 */ /* 0x000fe400078e0019 */
[----:B------:R-:W-:Y:S01]  /*77e70*/  IMAD R25, R29, 0x17, RZ ;  /* 0x000000171d197824 */ /* 0x000fe200078e02ff */
[----:B--2---:R-:W-:Y:S01]  /*77e80*/  PRMT R11, R23, 0x7632, R11 ;  /* 0x00007632170b7816 */ /* 0x004fe2000000000b */
[----:B------:R-:W-:Y:S04]  /*77e90*/  STG.E.U16 [R4.64], R23 ;  /* 0x0000001704007986 */ /* 0x000fe8000c101506 */
[----:B------:R0:W-:Y:S04]  /*77ea0*/  STG.E.U16 [R6.64], R11 ;  /* 0x0000000b06007986 */ /* 0x0001e8000c101506 */
[----:B-----5:R1:W-:Y:S01]  /*77eb0*/  STG.E.U16 [R8.64], R24 ;  /* 0x0000001808007986 */ /* 0x0203e2000c101506 */
[----:B0-----:R-:W-:Y:S01]  /*77ec0*/  LEA.HI.X.SX32 R11, R20, R3, 0x1, P0 ;  /* 0x00000003140b7211 */ /* 0x001fe200000f0eff */
[----:B------:R-:W-:Y:S01]  /*77ed0*/  IMAD R20, R29, 0x26, RZ ;  /* 0x000000261d147824 */ /* 0x000fe200078e02ff */
[----:B------:R-:W-:Y:S01]  /*77ee0*/  IADD3 R4, P0, R21, R2, RZ ;  /* 0x0000000215047210 */ /* 0x000fe20007f1e0ff */
[----:B------:R-:W-:Y:S01]  /*77ef0*/  IMAD R23, R29, 0x13, RZ ;  /* 0x000000131d177824 */ /* 0x000fe200078e02ff */
[----:B------:R-:W-:-:S02]  /*77f00*/  PRMT R7, R24, 0x7632, R7 ;  /* 0x0000763218077816 */ /* 0x000fc40000000007 */
[-C--:B------:R-:W-:Y:S02]  /*77f10*/  LEA.HI.X.SX32 R5, R15, R3.reuse, 0x1, P0 ;  /* 0x000000030f057211 */ /* 0x080fe400000f0eff */
[-C--:B------:R-:W-:Y:S01]  /*77f20*/  IADD3 R6, P0, R20, R2.reuse, RZ ;  /* 0x0000000214067210 */ /* 0x080fe20007f1e0ff */
[----:B------:R0:W-:Y:S01]  /*77f30*/  STG.E.U16 [R10.64], R7 ;  /* 0x000000070a007986 */ /* 0x0001e2000c101506 */
[----:B------:R-:W-:Y:S01]  /*77f40*/  IMAD R15, R29, 0x2a, RZ ;  /* 0x0000002a1d0f7824 */ /* 0x000fe200078e02ff */
[----:B-1----:R-:W-:Y:S01]  /*77f50*/  PRMT R9, R27, 0x7632, R9 ;  /* 0x000076321b097816 */ /* 0x002fe20000000009 */
[----:B------:R-:W-:Y:S01]  /*77f60*/  IMAD R24, R29, 0x15, RZ ;  /* 0x000000151d187824 */ /* 0x000fe200078e02ff */
[----:B------:R1:W-:Y:S01]  /*77f70*/  STG.E.U16 [R4.64], R27 ;  /* 0x0000001b04007986 */ /* 0x0003e2000c101506 */
[-C--:B0-----:R-:W-:Y:S02]  /*77f80*/  LEA.HI.X.SX32 R7, R23, R3.reuse, 0x1, P0 ;  /* 0x0000000317077211 */ /* 0x081fe400000f0eff */
[----:B------:R-:W-:Y:S01]  /*77f90*/  IADD3 R10, P0, R22, R2, RZ ;  /* 0x00000002160a7210 */ /* 0x000fe20007f1e0ff */
[----:B------:R-:W-:Y:S01]  /*77fa0*/  IMAD R23, R29, 0x2c, RZ ;  /* 0x0000002c1d177824 */ /* 0x000fe200078e02ff */
[----:B-1----:R-:W-:Y:S01]  /*77fb0*/  PRMT R5, R26, 0x7632, R5 ;  /* 0x000076321a057816 */ /* 0x002fe20000000005 */
[----:B------:R0:W-:Y:S01]  /*77fc0*/  STG.E.U16 [R6.64], R9 ;  /* 0x0000000906007986 */ /* 0x0001e2000c101506 */
[----:B------:R-:W-:-:S02]  /*77fd0*/  LEA.HI.X.SX32 R11, R17, R3, 0x1, P0 ;  /* 0x00000003110b7211 */ /* 0x000fc400000f0eff */
[----:B------:R-:W-:Y:S01]  /*77fe0*/  IADD3 R8, P0, R15, R2, RZ ;  /* 0x000000020f087210 */ /* 0x000fe20007f1e0ff */
[----:B------:R-:W-:Y:S01]  /*77ff0*/  IMAD R17, R29, 0x2e, RZ ;  /* 0x0000002e1d117824 */ /* 0x000fe200078e02ff */
[----:B------:R-:W2:Y:S04]  /*78000*/  LDL.LU R22, [R1+0xc0] ;  /* 0x0000c00001167983 */ /* 0x000ea80000300800 */
[----:B------:R-:W-:Y:S01]  /*78010*/  STG.E.U16 [R10.64], R26 ;  /* 0x0000001a0a007986 */ /* 0x000fe2000c101506 */
[----:B0-----:R-:W-:-:S03]  /*78020*/  LEA.HI.X.SX32 R9, R24, R3, 0x1, P0 ;  /* 0x0000000318097211 */ /* 0x001fc600000f0eff */
[----:B------:R-:W3:Y:S01]  /*78030*/  LDL.LU R27, [R1+0xd0] ;  /* 0x0000d000011b7983 */ /* 0x000ee20000300800 */
[-C--:B------:R-:W-:Y:S01]  /*78040*/  IADD3 R6, P0, R23, R2.reuse, RZ ;  /* 0x0000000217067210 */ /* 0x080fe20007f1e0ff */
[----:B------:R-:W-:Y:S02]  /*78050*/  IMAD R24, R29, 0x30, RZ ;  /* 0x000000301d187824 */ /* 0x000fe400078e02ff */
[----:B------:R0:W-:Y:S01]  /*78060*/  STG.E.U16 [R8.64], R5 ;  /* 0x0000000508007986 */ /* 0x0001e2000c101506 */
[-C--:B------:R-:W-:Y:S02]  /*78070*/  LEA.HI.X.SX32 R7, R16, R3.reuse, 0x1, P0 ;  /* 0x0000000310077211 */ /* 0x080fe400000f0eff */
[----:B------:R-:W-:Y:S01]  /*78080*/  IADD3 R4, P0, R17, R2, RZ ;  /* 0x0000000211047210 */ /* 0x000fe20007f1e0ff */
[----:B------:R-:W4:Y:S03]  /*78090*/  LDL.LU R28, [R1+0xe0] ;  /* 0x0000e000011c7983 */ /* 0x000f260000300800 */
[----:B0-----:R-:W-:-:S02]  /*780a0*/  LEA.HI.X.SX32 R5, R25, R3, 0x1, P0 ;  /* 0x0000000319057211 */ /* 0x001fc400000f0eff */
[----:B------:R-:W-:-:S04]  /*780b0*/  IADD3 R10, P0, R24, R2, RZ ;  /* 0x00000002180a7210 */ /* 0x000fc80007f1e0ff */
[----:B------:R-:W-:Y:S02]  /*780c0*/  LEA.HI.X.SX32 R11, R12, R3, 0x1, P0 ;  /* 0x000000030c0b7211 */ /* 0x000fe400000f0eff */
[----:B------:R-:W5:Y:S01]  /*780d0*/  LDL.LU R12, [R1+0xb0] ;  /* 0x0000b000010c7983 */ /* 0x000f620000300800 */
[C---:B------:R-:W-:Y:S02]  /*780e0*/  IMAD R16, R29.reuse, 0x32, RZ ;  /* 0x000000321d107824 */ /* 0x040fe400078e02ff */
[C---:B------:R-:W-:Y:S02]  /*780f0*/  IMAD R26, R29.reuse, 0x19, RZ ;  /* 0x000000191d1a7824 */ /* 0x040fe400078e02ff */
[----:B------:R-:W-:Y:S01]  /*78100*/  IMAD R25, R29, 0x34, RZ ;  /* 0x000000341d197824 */ /* 0x000fe200078e02ff */
[----:B------:R-:W-:Y:S02]  /*78110*/  IADD3 R8, P0, R16, R2, RZ ;  /* 0x0000000210087210 */ /* 0x000fe40007f1e0ff */
[----:B-----5:R-:W-:Y:S01]  /*78120*/  PRMT R9, R12, 0x7632, R9 ;  /* 0x000076320c097816 */ /* 0x020fe20000000009 */
[----:B------:R0:W-:Y:S04]  /*78130*/  STG.E.U16 [R6.64], R12 ;  /* 0x0000000c06007986 */ /* 0x0001e8000c101506 */
[----:B------:R-:W-:Y:S04]  /*78140*/  STG.E.U16 [R4.64], R9 ;  /* 0x0000000904007986 */ /* 0x000fe8000c101506 */
[----:B--2---:R1:W-:Y:S01]  /*78150*/  STG.E.U16 [R10.64], R22 ;  /* 0x000000160a007986 */ /* 0x0043e2000c101506 */
[----:B0-----:R-:W-:-:S02]  /*78160*/  PRMT R6, R22, 0x7632, R6 ;  /* 0x0000763216067816 */ /* 0x001fc40000000006 */
[----:B-1----:R-:W-:Y:S02]  /*78170*/  MOV R22, R14 ;  /* 0x0000000e00167202 */ /* 0x002fe40000000f00 */
[----:B------:R-:W2:Y:S01]  /*78180*/  LDL.LU R14, [R1+0xf0] ;  /* 0x0000f000010e7983 */ /* 0x000ea20000300800 */
[-C--:B------:R-:W-:Y:S01]  /*78190*/  LEA.HI.X.SX32 R9, R26, R3.reuse, 0x1, P0 ;  /* 0x000000031a097211 */ /* 0x080fe200000f0eff */
[----:B------:R-:W-:Y:S01]  /*781a0*/  IMAD R12, R29, 0x36, RZ ;  /* 0x000000361d0c7824 */ /* 0x000fe200078e02ff */
[----:B------:R-:W-:Y:S01]  /*781b0*/  IADD3 R4, P0, R25, R2, RZ ;  /* 0x0000000219047210 */ /* 0x000fe20007f1e0ff */
[C---:B------:R-:W-:Y:S02]  /*781c0*/  IMAD R7, R29.reuse, 0x1b, RZ ;  /* 0x0000001b1d077824 */ /* 0x040fe400078e02ff */
[----:B------:R0:W-:Y:S01]  /*781d0*/  STG.E.U16 [R8.64], R6 ;  /* 0x0000000608007986 */ /* 0x0001e2000c101506 */
[----:B------:R-:W-:Y:S01]  /*781e0*/  LEA.HI.X.SX32 R5, R18, R3, 0x1, P0 ;  /* 0x0000000312057211 */ /* 0x000fe200000f0eff */
[----:B------:R-:W-:-:S02]  /*781f0*/  IMAD R18, R29, 0x38, RZ ;  /* 0x000000381d127824 */ /* 0x000fc400078e02ff */
[----:B------:R-:W-:Y:S01]  /*78200*/  IMAD R26, R29, 0x3a, RZ ;  /* 0x0000003a1d1a7824 */ /* 0x000fe200078e02ff */
[-C--:B0-----:R-:W-:Y:S01]  /*78210*/  IADD3 R6, P0, R12, R2.reuse, RZ ;  /* 0x000000020c067210 */ /* 0x081fe20007f1e0ff */
[----:B---3--:R0:W-:Y:S03]  /*78220*/  STG.E.U16 [R4.64], R27 ;  /* 0x0000001b04007986 */ /* 0x0081e6000c101506 */
[----:B------:R-:W-:Y:S02]  /*78230*/  LEA.HI.X.SX32 R7, R7, R3, 0x1, P0 ;  /* 0x0000000307077211 */ /* 0x000fe400000f0eff */
[----:B------:R-:W-:Y:S01]  /*78240*/  IADD3 R10, P0, R18, R2, RZ ;  /* 0x00000002120a7210 */ /* 0x000fe20007f1e0ff */
[----:B------:R-:W-:-:S03]  /*78250*/  IMAD R8, R29, 0x1d, RZ ;  /* 0x0000001d1d087824 */ /* 0x000fc600078e02ff */
[-C--:B------:R-:W-:Y:S02]  /*78260*/  LEA.HI.X.SX32 R11, R19, R3.reuse, 0x1, P0 ;  /* 0x00000003130b7211 */ /* 0x080fe400000f0eff */
[----:B0-----:R-:W-:Y:S01]  /*78270*/  PRMT R5, R27, 0x7632, R5 ;  /* 0x000076321b057816 */ /* 0x001fe20000000005 */
[C---:B------:R-:W-:Y:S01]  /*78280*/  IMAD R27, R29.reuse, 0x3c, RZ ;  /* 0x0000003c1d1b7824 */ /* 0x040fe200078e02ff */
[----:B------:R-:W-:Y:S01]  /*78290*/  IADD3 R4, P0, R26, R2, RZ ;  /* 0x000000021a047210 */ /* 0x000fe20007f1e0ff */
[----:B------:R-:W-:Y:S02]  /*782a0*/  IMAD R19, R29, 0x3e, RZ ;  /* 0x0000003e1d137824 */ /* 0x000fe400078e02ff */
[----:B------:R0:W-:Y:S04]  /*782b0*/  STG.E.U16 [R6.64], R5 ;  /* 0x0000000506007986 */ /* 0x0001e8000c101506 */
[----:B----4-:R1:W-:Y:S01]  /*782c0*/  STG.E.U16 [R10.64], R28 ;  /* 0x0000001c0a007986 */ /* 0x0103e2000c101506 */
[----:B0-----:R-:W-:-:S02]  /*782d0*/  LEA.HI.X.SX32 R5, R8, R3, 0x1, P0 ;  /* 0x0000000308057211 */ /* 0x001fc400000f0eff */
[-C--:B------:R-:W-:Y:S01]  /*782e0*/  IADD3 R8, P0, R27, R2.reuse, RZ ;  /* 0x000000021b087210 */ /* 0x080fe20007f1e0ff */
[----:B------:R-:W-:Y:S01]  /*782f0*/  IMAD R7, R29, 0x1f, RZ ;  /* 0x0000001f1d077824 */ /* 0x000fe200078e02ff */
[----:B------:R-:W-:Y:S02]  /*78300*/  PRMT R6, R28, 0x7632, R6 ;  /* 0x000076321c067816 */ /* 0x000fe40000000006 */
[-C--:B------:R-:W-:Y:S02]  /*78310*/  LEA.HI.X.SX32 R9, R13, R3.reuse, 0x1, P0 ;  /* 0x000000030d097211 */ /* 0x080fe400000f0eff */
[----:B-1----:R-:W-:Y:S01]  /*78320*/  IADD3 R10, P0, R19, R2, RZ ;  /* 0x00000002130a7210 */ /* 0x002fe20007f1e0ff */
[----:B------:R0:W-:Y:S01]  /*78330*/  STG.E.U16 [R4.64], R6 ;  /* 0x0000000604007986 */ /* 0x0001e2000c101506 */
[----:B------:R-:W-:Y:S02]  /*78340*/  IMAD R28, R29, 0x42, RZ ;  /* 0x000000421d1c7824 */ /* 0x000fe400078e02ff */
[----:B------:R-:W-:Y:S01]  /*78350*/  LEA.HI.X.SX32 R11, R7, R3, 0x1, P0 ;  /* 0x00000003070b7211 */ /* 0x000fe200000f0eff */
[C---:B------:R-:W-:Y:S01]  /*78360*/  IMAD R13, R29.reuse, 0x21, RZ ;  /* 0x000000211d0d7824 */ /* 0x040fe200078e02ff */
[----:B0-----:R-:W-:-:S02]  /*78370*/  SHF.L.U32 R5, R29, 0x5, RZ ;  /* 0x000000051d057819 */ /* 0x001fc400000006ff */
[C---:B------:R-:W-:Y:S01]  /*78380*/  LEA R4, P0, R29.reuse, R2, 0x6 ;  /* 0x000000021d047211 */ /* 0x040fe200078030ff */
[----:B------:R-:W-:-:S03]  /*78390*/  IMAD R29, R29, 0x44, RZ ;  /* 0x000000441d1d7824 */ /* 0x000fc600078e02ff */
[----:B------:R-:W-:Y:S02]  /*783a0*/  LEA.HI.X.SX32 R5, R5, R3, 0x1, P0 ;  /* 0x0000000305057211 */ /* 0x000fe400000f0eff */
[----:B------:R-:W-:Y:S02]  /*783b0*/  IADD3 R6, P0, R28, R2, RZ ;  /* 0x000000021c067210 */ /* 0x000fe40007f1e0ff */
[----:B------:R-:W-:Y:S02]  /*783c0*/  MOV R28, c[0x0][0x1c8] ;  /* 0x00007200001c7a02 */ /* 0x000fe40000000f00 */
[----:B--2---:R-:W-:Y:S01]  /*783d0*/  PRMT R7, R14, 0x7632, R7 ;  /* 0x000076320e077816 */ /* 0x004fe20000000007 */
[----:B------:R0:W-:Y:S04]  /*783e0*/  STG.E.U16 [R8.64], R14 ;  /* 0x0000000e08007986 */ /* 0x0001e8000c101506 */
[----:B------:R1:W-:Y:S01]  /*783f0*/  STG.E.U16 [R10.64], R7 ;  /* 0x000000070a007986 */ /* 0x0003e2000c101506 */
[----:B0-----:R-:W-:Y:S01]  /*78400*/  MOV R14, c[0x0][0x1c8] ;  /* 0x00007200000e7a02 */ /* 0x001fe20000000f00 */
[----:B------:R-:W-:-:S02]  /*78410*/  IMAD.MOV.U32 R9, RZ, RZ, R22 ;  /* 0x000000ffff097224 */ /* 0x000fc400078e0016 */
[----:B------:R-:W2:Y:S01]  /*78420*/  LDL.LU R22, [R1+0x14] ;  /* 0x0000140001167983 */ /* 0x000ea20000300800 */
[----:B-1----:R-:W-:Y:S01]  /*78430*/  LEA.HI.X.SX32 R7, R13, R3, 0x1, P0 ;  /* 0x000000030d077211 */ /* 0x002fe200000f0eff */
[----:B------:R-:W-:Y:S01]  /*78440*/  IMAD R14, R14, 0x22, RZ ;  /* 0x000000220e0e7824 */ /* 0x000fe200078e02ff */
[----:B------:R-:W-:Y:S02]  /*78450*/  IADD3 R8, P0, R29, R2, RZ ;  /* 0x000000021d087210 */ /* 0x000fe40007f1e0ff */
[----:B------:R-:W-:Y:S01]  /*78460*/  MOV R10, R9 ;  /* 0x00000009000a7202 */ /* 0x000fe20000000f00 */
[----:B------:R-:W-:Y:S01]  /*78470*/  IMAD R29, R28, 0x46, RZ ;  /* 0x000000461c1d7824 */ /* 0x000fe200078e02ff */
[----:B------:R-:W-:Y:S02]  /*78480*/  LEA.HI.X.SX32 R9, R14, R3, 0x1, P0 ;  /* 0x000000030e097211 */ /* 0x000fe400000f0eff */
[----:B------:R-:W-:Y:S02]  /*78490*/  MOV R14, R10 ;  /* 0x0000000a000e7202 */ /* 0x000fe40000000f00 */
[----:B------:R-:W-:Y:S01]  /*784a0*/  IADD3 R10, P0, R29, R2, RZ ;  /* 0x000000021d0a7210 */ /* 0x000fe20007f1e0ff */
[----:B------:R-:W-:Y:S01]  /*784b0*/  IMAD R13, R28, 0x23, RZ ;  /* 0x000000231c0d7824 */ /* 0x000fe200078e02ff */
[----:B------:R-:W-:Y:S01]  /*784c0*/  PRMT R11, R14, 0x7632, R11 ;  /* 0x000076320e0b7816 */ /* 0x000fe2000000000b */
[----:B------:R-:W-:-:S02]  /*784d0*/  IMAD.MOV.U32 R29, RZ, RZ, R14 ;  /* 0x000000ffff1d7224 */ /* 0x000fc400078e000e */
[----:B------:R-:W-:-:S03]  /*784e0*/  IMAD R14, R28, 0x48, RZ ;  /* 0x000000481c0e7824 */ /* 0x000fc600078e02ff */
[----:B------:R0:W-:Y:S04]  /*784f0*/  STG.E.U16 [R4.64], R29 ;  /* 0x0000001d04007986 */ /* 0x0001e8000c101506 */
[----:B------:R1:W-:Y:S04]  /*78500*/  STG.E.U16 [R6.64], R11 ;  /* 0x0000000b06007986 */ /* 0x0003e8000c101506 */
[----:B0-----:R-:W3:Y:S01]  /*78510*/  LDL.LU R29, [R1+0x34] ;  /* 0x00003400011d7983 */ /* 0x001ee20000300800 */
[----:B-1----:R-:W-:Y:S02]  /*78520*/  LEA.HI.X.SX32 R11, R13, R3, 0x1, P0 ;  /* 0x000000030d0b7211 */ /* 0x002fe400000f0eff */
[----:B------:R-:W-:-:S04]  /*78530*/  IADD3 R4, P0, R14, R2, RZ ;  /* 0x000000020e047210 */ /* 0x000fc80007f1e0ff */
[----:B------:R-:W-:Y:S02]  /*78540*/  LEA.HI.X.SX32 R5, R21, R3, 0x1, P0 ;  /* 0x0000000315057211 */ /* 0x000fe400000f0eff */
[----:B------:R-:W4:Y:S01]  /*78550*/  LDL.LU R21, [R1+0x24] ;  /* 0x0000240001157983 */ /* 0x000f220000300800 */
[C---:B------:R-:W-:Y:S02]  /*78560*/  IMAD R14, R28.reuse, 0x4a, RZ ;  /* 0x0000004a1c0e7824 */ /* 0x040fe400078e02ff */
[C---:B------:R-:W-:Y:S02]  /*78570*/  IMAD R13, R28.reuse, 0x25, RZ ;  /* 0x000000251c0d7824 */ /* 0x040fe400078e02ff */
[----:B------:R-:W-:Y:S01]  /*78580*/  IMAD R28, R28, 0x4c, RZ ;  /* 0x0000004c1c1c7824 */ /* 0x000fe200078e02ff */
[----:B------:R-:W-:Y:S02]  /*78590*/  IADD3 R6, P0, R14, R2, RZ ;  /* 0x000000020e067210 */ /* 0x000fe40007f1e0ff */
[----:B------:R-:W-:-:S02]  /*785a0*/  MOV R14, c[0x0][0x1c8] ;  /* 0x00007200000e7a02 */ /* 0x000fc40000000f00 */
[----:B----4-:R-:W-:Y:S01]  /*785b0*/  PRMT R7, R21, 0x7632, R7 ;  /* 0x0000763215077816 */ /* 0x010fe20000000007 */
[----:B------:R0:W-:Y:S04]  /*785c0*/  STG.E.U16 [R8.64], R21 ;  /* 0x0000001508007986 */ /* 0x0001e8000c101506 */
[----:B------:R1:W-:Y:S04]  /*785d0*/  STG.E.U16 [R10.64], R7 ;  /* 0x000000070a007986 */ /* 0x0003e8000c101506 */
[----:B--2---:R2:W-:Y:S01]  /*785e0*/  STG.E.U16 [R4.64], R22 ;  /* 0x0000001604007986 */ /* 0x0045e2000c101506 */
[----:B0-----:R-:W-:Y:S01]  /*785f0*/  IMAD R21, R14, 0x4e, RZ ;  /* 0x0000004e0e157824 */ /* 0x001fe200078e02ff */
[----:B-1----:R-:W-:-:S02]  /*78600*/  LEA.HI.X.SX32 R7, R13, R3, 0x1, P0 ;  /* 0x000000030d077211 */ /* 0x002fc400000f0eff */
[-C--:B------:R-:W-:Y:S01]  /*78610*/  IADD3 R8, P0, R28, R2.reuse, RZ ;  /* 0x000000021c087210 */ /* 0x080fe20007f1e0ff */
[----:B------:R-:W-:Y:S01]  /*78620*/  IMAD R13, R14, 0x27, RZ ;  /* 0x000000270e0d7824 */ /* 0x000fe200078e02ff */
[----:B------:R-:W-:Y:S01]  /*78630*/  PRMT R11, R22, 0x7632, R11 ;  /* 0x00007632160b7816 */ /* 0x000fe2000000000b */
[----:B------:R-:W4:Y:S01]  /*78640*/  LDL.LU R28, [R1+0x54] ;  /* 0x00005400011c7983 */ /* 0x000f220000300800 */
[-C--:B------:R-:W-:Y:S01]  /*78650*/  LEA.HI.X.SX32 R9, R20, R3.reuse, 0x1, P0 ;  /* 0x0000000314097211 */ /* 0x080fe200000f0eff */
[----:B------:R-:W-:Y:S01]  /*78660*/  IMAD R20, R14, 0x50, RZ ;  /* 0x000000500e147824 */ /* 0x000fe200078e02ff */
[----:B--2---:R-:W-:Y:S02]  /*78670*/  MOV R22, c[0x0][0x1c8] ;  /* 0x0000720000167a02 */ /* 0x004fe40000000f00 */
[----:B------:R-:W-:Y:S01]  /*78680*/  IADD3 R10, P0, R21, R2, RZ ;  /* 0x00000002150a7210 */ /* 0x000fe20007f1e0ff */
[----:B------:R0:W-:Y:S02]  /*78690*/  STG.E.U16 [R6.64], R11 ;  /* 0x0000000b06007986 */ /* 0x0001e4000c101506 */
[----:B------:R-:W-:Y:S01]  /*786a0*/  IMAD R22, R22, 0x28, RZ ;  /* 0x0000002816167824 */ /* 0x000fe200078e02ff */
[----:B0-----:R-:W-:-:S02]  /*786b0*/  LEA.HI.X.SX32 R11, R13, R3, 0x1, P0 ;  /* 0x000000030d0b7211 */ /* 0x001fc400000f0eff */
[----:B------:R-:W-:-:S04]  /*786c0*/  IADD3 R4, P0, R20, R2, RZ ;  /* 0x0000000214047210 */ /* 0x000fc80007f1e0ff */
[----:B------:R-:W-:Y:S02]  /*786d0*/  LEA.HI.X.SX32 R5, R22, R3, 0x1, P0 ;  /* 0x0000000316057211 */ /* 0x000fe400000f0eff */
[----:B------:R-:W2:Y:S01]  /*786e0*/  LDL.LU R22, [R1+0x4] ;  /* 0x0000040001167983 */ /* 0x000ea20000300800 */
[C---:B------:R-:W-:Y:S02]  /*786f0*/  IMAD R20, R14.reuse, 0x52, RZ ;  /* 0x000000520e147824 */ /* 0x040fe400078e02ff */
[C---:B------:R-:W-:Y:S02]  /*78700*/  IMAD R13, R14.reuse, 0x29, RZ ;  /* 0x000000290e0d7824 */ /* 0x040fe400078e02ff */
[----:B------:R-:W-:Y:S01]  /*78710*/  IMAD R14, R14, 0x54, RZ ;  /* 0x000000540e0e7824 */ /* 0x000fe200078e02ff */
[----:B------:R-:W-:Y:S02]  /*78720*/  IADD3 R6, P0, R20, R2, RZ ;  /* 0x0000000214067210 */ /* 0x000fe40007f1e0ff */
[----:B------:R-:W-:-:S02]  /*78730*/  MOV R20, c[0x0][0x1c8] ;  /* 0x0000720000147a02 */ /* 0x000fc40000000f00 */
[----:B--2---:R-:W-:Y:S01]  /*78740*/  PRMT R7, R22, 0x7632, R7 ;  /* 0x0000763216077816 */ /* 0x004fe20000000007 */
[----:B------:R0:W-:Y:S04]  /*78750*/  STG.E.U16 [R8.64], R22 ;  /* 0x0000001608007986 */ /* 0x0001e8000c101506 */
[----:B------:R1:W-:Y:S01]  /*78760*/  STG.E.U16 [R10.64], R7 ;  /* 0x000000070a007986 */ /* 0x0003e2000c101506 */
[----:B0-----:R-:W-:Y:S01]  /*78770*/  IMAD R22, R20, 0x56, RZ ;  /* 0x0000005614167824 */ /* 0x001fe200078e02ff */
[-C--:B-1----:R-:W-:Y:S02]  /*78780*/  LEA.HI.X.SX32 R7, R13, R3.reuse, 0x1, P0 ;  /* 0x000000030d077211 */ /* 0x082fe400000f0eff */
[----:B------:R-:W-:Y:S01]  /*78790*/  IADD3 R8, P0, R14, R2, RZ ;  /* 0x000000020e087210 */ /* 0x000fe20007f1e0ff */
[C---:B------:R-:W-:Y:S01]  /*787a0*/  IMAD R13, R20.reuse, 0x2b, RZ ;  /* 0x0000002b140d7824 */ /* 0x040fe200078e02ff */
[----:B---3--:R-:W-:Y:S01]  /*787b0*/  PRMT R11, R29, 0x7632, R11 ;  /* 0x000076321d0b7816 */ /* 0x008fe2000000000b */
[----:B------:R-:W-:Y:S01]  /*787c0*/  IMAD R14, R20, 0x58, RZ ;  /* 0x00000058140e7824 */ /* 0x000fe200078e02ff */
[----:B------:R-:W-:-:S02]  /*787d0*/  LEA.HI.X.SX32 R9, R15, R3, 0x1, P0 ;  /* 0x000000030f097211 */ /* 0x000fc400000f0eff */
[----:B------:R-:W-:Y:S01]  /*787e0*/  IADD3 R10, P0, R22, R2, RZ ;  /* 0x00000002160a7210 */ /* 0x000fe20007f1e0ff */
[----:B------:R0:W-:Y:S01]  /*787f0*/  STG.E.U16 [R4.64], R29 ;  /* 0x0000001d04007986 */ /* 0x0001e2000c101506 */
[----:B------:R-:W-:-:S03]  /*78800*/  IMAD R15, R20, 0x5a, RZ ;  /* 0x0000005a140f7824 */ /* 0x000fc600078e02ff */
[----:B------:R1:W-:Y:S04]  /*78810*/  STG.E.U16 [R6.64], R11 ;  /* 0x0000000b06007986 */ /* 0x0003e8000c101506 */
[----:B0-----:R-:W2:Y:S01]  /*78820*/  LDL.LU R29, [R1+0x74] ;  /* 0x00007400011d7983 */ /* 0x001ea20000300800 */
[----:B-1----:R-:W-:Y:S02]  /*78830*/  LEA.HI.X.SX32 R11, R13, R3, 0x1, P0 ;  /* 0x000000030d0b7211 */ /* 0x002fe400000f0eff */
[----:B------:R-:W-:-:S04]  /*78840*/  IADD3 R6, P0, R14, R2, RZ ;  /* 0x000000020e067210 */ /* 0x000fc80007f1e0ff */
[----:B------:R-:W-:Y:S02]  /*78850*/  LEA.HI.X.SX32 R7, R23, R3, 0x1, P0 ;  /* 0x0000000317077211 */ /* 0x000fe400000f0eff */
[----:B------:R-:W-:Y:S02]  /*78860*/  IADD3 R4, P0, R15, R2, RZ ;  /* 0x000000020f047210 */ /* 0x000fe40007f1e0ff */
[----:B------:R-:W3:Y:S01]  /*78870*/  LDL.LU R15, [R1+0x64] ;  /* 0x00006400010f7983 */ /* 0x000ee20000300800 */
[----:B----4-:R-:W-:-:S03]  /*78880*/  PRMT R5, R28, 0x7632, R5 ;  /* 0x000076321c057816 */ /* 0x010fc60000000005 */
[----:B------:R0:W-:Y:S04]  /*78890*/  STG.E.U16 [R8.64], R28 ;  /* 0x0000001c08007986 */ /* 0x0001e8000c101506 */
[----:B0-----:R-:W4:Y:S01]  /*788a0*/  LDL.LU R28, [R1+0x84] ;  /* 0x00008400011c7983 */ /* 0x001f220000300800 */
[----:B------:R-:W-:-:S03]  /*788b0*/  IMAD R13, R20, 0x2d, RZ ;  /* 0x0000002d140d7824 */ /* 0x000fc600078e02ff */
[----:B------:R0:W-:Y:S01]  /*788c0*/  STG.E.U16 [R10.64], R5 ;  /* 0x000000050a007986 */ /* 0x0001e2000c101506 */
[C---:B------:R-:W-:Y:S02]  /*788d0*/  IMAD R14, R20.reuse, 0x5c, RZ ;  /* 0x0000005c140e7824 */ /* 0x040fe400078e02ff */
[----:B------:R-:W-:Y:S01]  /*788e0*/  IMAD R23, R20, 0x5e, RZ ;  /* 0x0000005e14177824 */ /* 0x000fe200078e02ff */
[----:B0-----:R-:W-:Y:S02]  /*788f0*/  LEA.HI.X.SX32 R5, R13, R3, 0x1, P0 ;  /* 0x000000030d057211 */ /* 0x001fe400000f0eff */
[----:B------:R-:W-:-:S04]  /*78900*/  IADD3 R10, P0, R14, R2, RZ ;  /* 0x000000020e0a7210 */ /* 0x000fc80007f1e0ff */
[----:B------:R-:W-:Y:S01]  /*78910*/  LEA.HI.X.SX32 R11, R17, R3, 0x1, P0 ;  /* 0x00000003110b7211 */ /* 0x000fe200000f0eff */
[C---:B------:R-:W-:Y:S01]  /*78920*/  IMAD R13, R20.reuse, 0x2f, RZ ;  /* 0x0000002f140d7824 */ /* 0x040fe200078e02ff */
[----:B------:R-:W-:Y:S01]  /*78930*/  IADD3 R8, P0, R23, R2, RZ ;  /* 0x0000000217087210 */ /* 0x000fe20007f1e0ff */
[----:B------:R-:W-:Y:S02]  /*78940*/  IMAD R14, R20, 0x60, RZ ;  /* 0x00000060140e7824 */ /* 0x000fe400078e02ff */
[----:B------:R-:W-:-:S04]  /*78950*/  IMAD.MOV.U32 R23, RZ, RZ, c[0x0][0x1c8] ;  /* 0x00007200ff177624 */ /* 0x000fc800078e00ff */
[----:B------:R-:W-:Y:S01]  /*78960*/  IMAD R17, R23, 0x62, RZ ;  /* 0x0000006217117824 */ /* 0x000fe200078e02ff */
[----:B---3--:R-:W-:Y:S01]  /*78970*/  PRMT R9, R15, 0x7632, R9 ;  /* 0x000076320f097816 */ /* 0x008fe20000000009 */
[----:B------:R0:W-:Y:S04]  /*78980*/  STG.E.U16 [R6.64], R15 ;  /* 0x0000000f06007986 */ /* 0x0001e8000c101506 */
[----:B0-----:R-:W3:Y:S04]  /*78990*/  LDL.LU R15, [R1+0x94] ;  /* 0x00009400010f7983 */ /* 0x001ee80000300800 */
[----:B------:R0:W-:Y:S04]  /*789a0*/  STG.E.U16 [R4.64], R9 ;  /* 0x0000000904007986 */ /* 0x0001e8000c101506 */
[----:B--2---:R1:W-:Y:S01]  /*789b0*/  STG.E.U16 [R10.64], R29 ;  /* 0x0000001d0a007986 */ /* 0x0043e2000c101506 */
[----:B0-----:R-:W-:-:S03]  /*789c0*/  PRMT R5, R29, 0x7632, R5 ;  /* 0x000076321d057816 */ /* 0x001fc60000000005 */
[----:B-1----:R-:W2:Y:S01]  /*789d0*/  LDL.LU R29, [R1+0xa4] ;  /* 0x0000a400011d7983 */ /* 0x002ea20000300800 */
[----:B------:R-:W-:Y:S02]  /*789e0*/  LEA.HI.X.SX32 R9, R13, R3, 0x1, P0 ;  /* 0x000000030d097211 */ /* 0x000fe400000f0eff */
[----:B------:R-:W-:-:S04]  /*789f0*/  IADD3 R6, P0, R14, R2, RZ ;  /* 0x000000020e067210 */ /* 0x000fc80007f1e0ff */
[----:B------:R-:W-:Y:S02]  /*78a00*/  LEA.HI.X.SX32 R7, R24, R3, 0x1, P0 ;  /* 0x0000000318077211 */ /* 0x000fe400000f0eff */
[----:B------:R-:W-:Y:S02]  /*78a10*/  IADD3 R4, P0, R17, R2, RZ ;  /* 0x0000000211047210 */ /* 0x000fe40007f1e0ff */
[----:B------:R-:W5:Y:S04]  /*78a20*/  LDL.LU R17, [R1+0xb4] ;  /* 0x0000b40001117983 */ /* 0x000f680000300800 */
[----:B------:R0:W-:Y:S04]  /*78a30*/  STG.E.U16 [R8.64], R5 ;  /* 0x0000000508007986 */ /* 0x0001e8000c101506 */
[----:B----4-:R1:W-:Y:S01]  /*78a40*/  STG.E.U16 [R6.64], R28 ;  /* 0x0000001c06007986 */ /* 0x0103e2000c101506 */
[----:B0-----:R-:W-:-:S03]  /*78a50*/  PRMT R9, R28, 0x7632, R9 ;  /* 0x000076321c097816 */ /* 0x001fc60000000009 */
[----:B-1----:R-:W4:Y:S01]  /*78a60*/  LDL.LU R28, [R1+0xc4] ;  /* 0x0000c400011c7983 */ /* 0x002f220000300800 */
[C---:B------:R-:W-:Y:S02]  /*78a70*/  IMAD R13, R23.reuse, 0x31, RZ ;  /* 0x00000031170d7824 */ /* 0x040fe400078e02ff */
[C---:B------:R-:W-:Y:S02]  /*78a80*/  IMAD R14, R23.reuse, 0x64, RZ ;  /* 0x00000064170e7824 */ /* 0x040fe400078e02ff */
[----:B------:R-:W-:Y:S01]  /*78a90*/  IMAD R24, R23, 0x66, RZ ;  /* 0x0000006617187824 */ /* 0x000fe200078e02ff */
[-C--:B------:R-:W-:Y:S02]  /*78aa0*/  LEA.HI.X.SX32 R5, R13, R3.reuse, 0x1, P0 ;  /* 0x000000030d057211 */ /* 0x080fe400000f0eff */
[----:B------:R-:W-:Y:S01]  /*78ab0*/  IADD3 R10, P0, R14, R2, RZ ;  /* 0x000000020e0a7210 */ /* 0x000fe20007f1e0ff */
[C---:B------:R-:W-:Y:S02]  /*78ac0*/  IMAD R13, R23.reuse, 0x33, RZ ;  /* 0x00000033170d7824 */ /* 0x040fe400078e02ff */
[----:B------:R-:W-:Y:S01]  /*78ad0*/  IMAD R14, R23, 0x68, RZ ;  /* 0x00000068170e7824 */ /* 0x000fe200078e02ff */
[----:B------:R-:W-:-:S02]  /*78ae0*/  LEA.HI.X.SX32 R11, R16, R3, 0x1, P0 ;  /* 0x00000003100b7211 */ /* 0x000fc400000f0eff */
[-C--:B------:R-:W-:Y:S01]  /*78af0*/  IADD3 R8, P0, R24, R2.reuse, RZ ;  /* 0x0000000218087210 */ /* 0x080fe20007f1e0ff */
[----:B------:R0:W-:Y:S01]  /*78b00*/  STG.E.U16 [R4.64], R9 ;  /* 0x0000000904007986 */ /* 0x0001e2000c101506 */
[----:B------:R-:W-:Y:S02]  /*78b10*/  IMAD R16, R23, 0x6a, RZ ;  /* 0x0000006a17107824 */ /* 0x000fe400078e02ff */
[-C--:B0-----:R-:W-:Y:S02]  /*78b20*/  LEA.HI.X.SX32 R9, R13, R3.reuse, 0x1, P0 ;  /* 0x000000030d097211 */ /* 0x081fe400000f0eff */
[----:B------:R-:W-:Y:S01]  /*78b30*/  IADD3 R6, P0, R14, R2, RZ ;  /* 0x000000020e067210 */ /* 0x000fe20007f1e0ff */
[C---:B------:R-:W-:Y:S02]  /*78b40*/  IMAD R13, R23.reuse, 0x35, RZ ;  /* 0x00000035170d7824 */ /* 0x040fe400078e02ff */
[----:B------:R-:W-:Y:S01]  /*78b50*/  IMAD R14, R23, 0x6c, RZ ;  /* 0x0000006c170e7824 */ /* 0x000fe200078e02ff */
[----:B------:R-:W-:-:S02]  /*78b60*/  LEA.HI.X.SX32 R7, R25, R3, 0x1, P0 ;  /* 0x0000000319077211 */ /* 0x000fc400000f0eff */
[-C--:B------:R-:W-:Y:S01]  /*78b70*/  IADD3 R4, P0, R16, R2.reuse, RZ ;  /* 0x0000000210047210 */ /* 0x080fe20007f1e0ff */
[----:B------:R-:W-:Y:S01]  /*78b80*/  IMAD R25, R23, 0x6e, RZ ;  /* 0x0000006e17197824 */ /* 0x000fe200078e02ff */
[----:B---3--:R-:W-:Y:S01]  /*78b90*/  PRMT R5, R15, 0x7632, R5 ;  /* 0x000076320f057816 */ /* 0x008fe20000000005 */
[----:B------:R-:W-:Y:S04]  /*78ba0*/  STG.E.U16 [R10.64], R15 ;  /* 0x0000000f0a007986 */ /* 0x000fe8000c101506 */
[----:B------:R0:W-:Y:S02]  /*78bb0*/  STG.E.U16 [R8.64], R5 ;  /* 0x0000000508007986 */ /* 0x0001e4000c101506 */
[----:B0-----:R-:W-:Y:S02]  /*78bc0*/  LEA.HI.X.SX32 R5, R13, R3, 0x1, P0 ;  /* 0x000000030d057211 */ /* 0x001fe400000f0eff */
[----:B------:R-:W-:-:S02]  /*78bd0*/  IADD3 R10, P0, R14, R2, RZ ;  /* 0x000000020e0a7210 */ /* 0x000fc40007f1e0ff */
[----:B------:R-:W3:Y:S01]  /*78be0*/  LDL.LU R14, [R1+0xd4] ;  /* 0x0000d400010e7983 */ /* 0x000ee20000300800 */
[----:B--2---:R-:W-:Y:S01]  /*78bf0*/  PRMT R9, R29, 0x7632, R9 ;  /* 0x000076321d097816 */ /* 0x004fe20000000009 */
[C---:B------:R-:W-:Y:S01]  /*78c00*/  IMAD R13, R23.reuse, 0x37, RZ ;  /* 0x00000037170d7824 */ /* 0x040fe200078e02ff */
[-C--:B------:R-:W-:Y:S01]  /*78c10*/  LEA.HI.X.SX32 R11, R12, R3.reuse, 0x1, P0 ;  /* 0x000000030c0b7211 */ /* 0x080fe200000f0eff */
[----:B------:R-:W-:Y:S01]  /*78c20*/  IMAD R15, R23, 0x70, RZ ;  /* 0x00000070170f7824 */ /* 0x000fe200078e02ff */
[----:B------:R-:W-:Y:S01]  /*78c30*/  IADD3 R8, P0, R25, R2, RZ ;  /* 0x0000000219087210 */ /* 0x000fe20007f1e0ff */
[----:B------:R0:W-:Y:S04]  /*78c40*/  STG.E.U16 [R6.64], R29 ;  /* 0x0000001d06007986 */ /* 0x0001e8000c101506 */
[----:B------:R1:W-:Y:S04]  /*78c50*/  STG.E.U16 [R4.64], R9 ;  /* 0x0000000904007986 */ /* 0x0003e8000c101506 */
[----:B0-----:R-:W2:Y:S01]  /*78c60*/  LDL.LU R29, [R1+0xe4] ;  /* 0x0000e400011d7983 */ /* 0x001ea20000300800 */
[----:B-1----:R-:W-:-:S02]  /*78c70*/  LEA.HI.X.SX32 R9, R13, R3, 0x1, P0 ;  /* 0x000000030d097211 */ /* 0x002fc400000f0eff */
[----:B------:R-:W-:Y:S02]  /*78c80*/  IADD3 R6, P0, R15, R2, RZ ;  /* 0x000000020f067210 */ /* 0x000fe40007f1e0ff */
[----:B-----5:R-:W-:Y:S02]  /*78c90*/  PRMT R5, R17, 0x7632, R5 ;  /* 0x0000763211057816 */ /* 0x020fe40000000005 */
[----:B------:R-:W-:Y:S01]  /*78ca0*/  LEA.HI.X.SX32 R7, R18, R3, 0x1, P0 ;  /* 0x0000000312077211 */ /* 0x000fe200000f0eff */
[----:B------:R0:W-:Y:S04]  /*78cb0*/  STG.E.U16 [R10.64], R17 ;  /* 0x000000110a007986 */ /* 0x0001e8000c101506 */
[----:B------:R-:W-:Y:S04]  /*78cc0*/  STG.E.U16 [R8.64], R5 ;  /* 0x0000000508007986 */ /* 0x000fe8000c101506 */
[----:B----4-:R1:W-:Y:S01]  /*78cd0*/  STG.E.U16 [R6.64], R28 ;  /* 0x0000001c06007986 */ /* 0x0103e2000c101506 */
[----:B0-----:R-:W-:-:S03]  /*78ce0*/  PRMT R10, R28, 0x7632, R10 ;  /* 0x000076321c0a7816 */ /* 0x001fc6000000000a */
[----:B-1----:R-:W4:Y:S01]  /*78cf0*/  LDL.LU R28, [R1+0xf4] ;  /* 0x0000f400011c7983 */ /* 0x002f220000300800 */
[C---:B------:R-:W-:Y:S02]  /*78d00*/  IMAD R13, R23.reuse, 0x72, RZ ;  /* 0x00000072170d7824 */ /* 0x040fe400078e02ff */
[C---:B------:R-:W-:Y:S02]  /*78d10*/  IMAD R12, R23.reuse, 0x39, RZ ;  /* 0x00000039170c7824 */ /* 0x040fe400078e02ff */
[----:B------:R-:W-:Y:S01]  /*78d20*/  IMAD R15, R23, 0x74, RZ ;  /* 0x00000074170f7824 */ /* 0x000fe200078e02ff */
[----:B------:R-:W-:Y:S01]  /*78d30*/  IADD3 R4, P0, R13, R2, RZ ;  /* 0x000000020d047210 */ /* 0x000fe20007f1e0ff */
[----:B------:R-:W-:-:S03]  /*78d40*/  IMAD R18, R23, 0x76, RZ ;  /* 0x0000007617127824 */ /* 0x000fc600078e02ff */
[----:B------:R-:W-:Y:S02]  /*78d50*/  LEA.HI.X.SX32 R5, R12, R3, 0x1, P0 ;  /* 0x000000030c057211 */ /* 0x000fe400000f0eff */
[----:B------:R-:W-:-:S03]  /*78d60*/  IADD3 R8, P0, R15, R2, RZ ;  /* 0x000000020f087210 */ /* 0x000fc60007f1e0ff */
[----:B------:R0:W-:Y:S01]  /*78d70*/  STG.E.U16 [R4.64], R10 ;  /* 0x0000000a04007986 */ /* 0x0001e2000c101506 */
[----:B------:R-:W-:Y:S01]  /*78d80*/  LEA.HI.X.SX32 R9, R26, R3, 0x1, P0 ;  /* 0x000000031a097211 */ /* 0x000fe200000f0eff */
[C---:B------:R-:W-:Y:S01]  /*78d90*/  IMAD R26, R23.reuse, 0x78, RZ ;  /* 0x00000078171a7824 */ /* 0x040fe200078e02ff */
[----:B------:R-:W-:Y:S01]  /*78da0*/  IADD3 R6, P0, R18, R2, RZ ;  /* 0x0000000212067210 */ /* 0x000fe20007f1e0ff */
[C---:B------:R-:W-:Y:S02]  /*78db0*/  IMAD R12, R23.reuse, 0x7a, RZ ;  /* 0x0000007a170c7824 */ /* 0x040fe400078e02ff */
[----:B0-----:R-:W-:-:S05]  /*78dc0*/  IMAD R4, R23, 0x3b, RZ ;  /* 0x0000003b17047824 */ /* 0x001fca00078e02ff */
[----:B------:R-:W-:Y:S02]  /*78dd0*/  LEA.HI.X.SX32 R7, R4, R3, 0x1, P0 ;  /* 0x0000000304077211 */ /* 0x000fe400000f0eff */
[----:B------:R-:W-:-:S04]  /*78de0*/  IADD3 R10, P0, R26, R2, RZ ;  /* 0x000000021a0a7210 */ /* 0x000fc80007f1e0ff */
[----:B------:R-:W-:Y:S02]  /*78df0*/  LEA.HI.X.SX32 R11, R27, R3, 0x1, P0 ;  /* 0x000000031b0b7211 */ /* 0x000fe400000f0eff */
[----:B------:R-:W-:Y:S01]  /*78e00*/  IADD3 R4, P0, R12, R2, RZ ;  /* 0x000000020c047210 */ /* 0x000fe20007f1e0ff */
[C---:B------:R-:W-:Y:S02]  /*78e10*/  IMAD R27, R23.reuse, 0x7e, RZ ;  /* 0x0000007e171b7824 */ /* 0x040fe400078e02ff */
[C---:B------:R-:W-:Y:S02]  /*78e20*/  IMAD R12, R23.reuse, 0x41, RZ ;  /* 0x00000041170c7824 */ /* 0x040fe400078e02ff */
[----:B------:R-:W-:Y:S01]  /*78e30*/  IMAD R17, R23, 0x84, RZ ;  /* 0x0000008417117824 */ /* 0x000fe200078e02ff */
[----:B---3--:R0:W-:Y:S01]  /*78e40*/  STG.E.U16 [R8.64], R14 ;  /* 0x0000000e08007986 */ /* 0x0081e2000c101506 */
[----:B------:R-:W-:-:S03]  /*78e50*/  PRMT R5, R14, 0x7632, R5 ;  /* 0x000076320e057816 */ /* 0x000fc60000000005 */
[----:B0-----:R-:W3:Y:S01]  /*78e60*/  LDL.LU R14, [R1+0x48] ;  /* 0x00004800010e7983 */ /* 0x001ee20000300800 */
[C---:B------:R-:W-:Y:S02]  /*78e70*/  IMAD R8, R23.reuse, 0x3d, RZ ;  /* 0x0000003d17087824 */ /* 0x040fe400078e02ff */
[----:B------:R-:W-:Y:S01]  /*78e80*/  IMAD R9, R23, 0x7c, RZ ;  /* 0x0000007c17097824 */ /* 0x000fe200078e02ff */
[----:B------:R0:W-:Y:S04]  /*78e90*/  STG.E.U16 [R6.64], R5 ;  /* 0x0000000506007986 */ /* 0x0001e8000c101506 */
[----:B--2---:R1:W-:Y:S01]  /*78ea0*/  STG.E.U16 [R10.64], R29 ;  /* 0x0000001d0a007986 */ /* 0x0043e2000c101506 */
[----:B0-----:R-:W-:Y:S02]  /*78eb0*/  LEA.HI.X.SX32 R5, R8, R3, 0x1, P0 ;  /* 0x0000000308057211 */ /* 0x001fe400000f0eff */
[----:B------:R-:W-:Y:S01]  /*78ec0*/  IADD3 R8, P0, R9, R2, RZ ;  /* 0x0000000209087210 */ /* 0x000fe20007f1e0ff */
[----:B------:R-:W-:Y:S01]  /*78ed0*/  IMAD R7, R23, 0x3f, RZ ;  /* 0x0000003f17077824 */ /* 0x000fe200078e02ff */
[----:B------:R-:W-:-:S02]  /*78ee0*/  PRMT R6, R29, 0x7632, R6 ;  /* 0x000076321d067816 */ /* 0x000fc40000000006 */
[-C--:B------:R-:W-:Y:S01]  /*78ef0*/  LEA.HI.X.SX32 R9, R19, R3.reuse, 0x1, P0 ;  /* 0x0000000313097211 */ /* 0x080fe200000f0eff */
[----:B-1----:R-:W2:Y:S01]  /*78f00*/  LDL.LU R29, [R1+0x28] ;  /* 0x00002800011d7983 */ /* 0x002ea20000300800 */
[----:B------:R-:W-:Y:S01]  /*78f10*/  IADD3 R10, P0, R27, R2, RZ ;  /* 0x000000021b0a7210 */ /* 0x000fe20007f1e0ff */
[----:B------:R-:W-:Y:S02]  /*78f20*/  IMAD R19, R23, 0x82, RZ ;  /* 0x0000008217137824 */ /* 0x000fe400078e02ff */
[----:B------:R0:W-:Y:S01]  /*78f30*/  STG.E.U16 [R4.64], R6 ;  /* 0x0000000604007986 */ /* 0x0001e2000c101506 */
[----:B------:R-:W-:-:S03]  /*78f40*/  LEA.HI.X.SX32 R11, R7, R3, 0x1, P0 ;  /* 0x00000003070b7211 */ /* 0x000fc600000f0eff */
[----:B------:R-:W5:Y:S01]  /*78f50*/  LDL.LU R15, [R1+0x18] ;  /* 0x00001800010f7983 */ /* 0x000f620000300800 */
[C---:B0-----:R-:W-:Y:S02]  /*78f60*/  SHF.L.U32 R5, R23.reuse, 0x6, RZ ;  /* 0x0000000617057819 */ /* 0x041fe400000006ff */
[-C--:B------:R-:W-:Y:S02]  /*78f70*/  LEA R4, P0, R23, R2.reuse, 0x7 ;  /* 0x0000000217047211 */ /* 0x080fe400078038ff */
[----:B----4-:R-:W-:Y:S02]  /*78f80*/  PRMT R7, R28, 0x7632, R7 ;  /* 0x000076321c077816 */ /* 0x010fe40000000007 */
[-C--:B------:R-:W-:Y:S02]  /*78f90*/  LEA.HI.X.SX32 R5, R5, R3.reuse, 0x1, P0 ;  /* 0x0000000305057211 */ /* 0x080fe400000f0eff */
[----:B------:R-:W-:Y:S01]  /*78fa0*/  IADD3 R6, P0, R19, R2, RZ ;  /* 0x0000000213067210 */ /* 0x000fe20007f1e0ff */
[----:B------:R-:W-:Y:S04]  /*78fb0*/  STG.E.U16 [R8.64], R28 ;  /* 0x0000001c08007986 */ /* 0x000fe8000c101506 */
[----:B------:R0:W-:Y:S02]  /*78fc0*/  STG.E.U16 [R10.64], R7 ;  /* 0x000000070a007986 */ /* 0x0001e4000c101506 */
[----:B0-----:R-:W-:-:S02]  /*78fd0*/  LEA.HI.X.SX32 R7, R12, R3, 0x1, P0 ;  /* 0x000000030c077211 */ /* 0x001fc400000f0eff */
[----:B------:R-:W-:Y:S02]  /*78fe0*/  IADD3 R8, P0, R17, R2, RZ ;  /* 0x0000000211087210 */ /* 0x000fe40007f1e0ff */
[----:B------:R-:W4:Y:S01]  /*78ff0*/  LDL.LU R17, [R1+0x8] ;  /* 0x0000080001117983 */ /* 0x000f220000300800 */
[----:B------:R-:W-:Y:S01]  /*79000*/  MOV R28, c[0x0][0x1c8] ;  /* 0x00007200001c7a02 */ /* 0x000fe20000000f00 */
[----:B------:R-:W-:-:S04]  /*79010*/  IMAD R10, R23, 0x86, RZ ;  /* 0x00000086170a7824 */ /* 0x000fc800078e02ff */
[----:B------:R-:W-:Y:S02]  /*79020*/  IMAD R28, R28, 0x42, RZ ;  /* 0x000000421c1c7824 */ /* 0x000fe400078e02ff */
[----:B------:R-:W-:-:S03]  /*79030*/  IMAD R12, R23, 0x43, RZ ;  /* 0x00000043170c7824 */ /* 0x000fc600078e02ff */
[-C--:B------:R-:W-:Y:S01]  /*79040*/  LEA.HI.X.SX32 R9, R28, R3.reuse, 0x1, P0 ;  /* 0x000000031c097211 */ /* 0x080fe200000f0eff */
[----:B------:R-:W-:Y:S01]  /*79050*/  IMAD R28, R23, 0x88, RZ ;  /* 0x00000088171c7824 */ /* 0x000fe200078e02ff */
[----:B------:R-:W-:Y:S01]  /*79060*/  IADD3 R10, P0, R10, R2, RZ ;  /* 0x000000020a0a7210 */ /* 0x000fe20007f1e0ff */
[----:B------:R-:W-:Y:S01]  /*79070*/  IMAD R20, R20, 0x44, RZ ;  /* 0x0000004414147824 */ /* 0x000fe200078e02ff */
[----:B---3--:R-:W-:Y:S01]  /*79080*/  PRMT R11, R14, 0x7632, R11 ;  /* 0x000076320e0b7816 */ /* 0x008fe2000000000b */
[----:B------:R-:W-:Y:S04]  /*79090*/  STG.E.U16 [R4.64], R14 ;  /* 0x0000000e04007986 */ /* 0x000fe8000c101506 */
[----:B------:R0:W-:Y:S02]  /*790a0*/  STG.E.U16 [R6.64], R11 ;  /* 0x0000000b06007986 */ /* 0x0001e4000c101506 */
[----:B0-----:R-:W-:-:S02]  /*790b0*/  LEA.HI.X.SX32 R11, R12, R3, 0x1, P0 ;  /* 0x000000030c0b7211 */ /* 0x001fc400000f0eff */
[----:B------:R-:W-:Y:S01]  /*790c0*/  IADD3 R4, P0, R28, R2, RZ ;  /* 0x000000021c047210 */ /* 0x000fe20007f1e0ff */
[----:B------:R-:W-:-:S03]  /*790d0*/  IMAD R28, R23, 0x8a, RZ ;  /* 0x0000008a171c7824 */ /* 0x000fc600078e02ff */
[----:B------:R-:W-:Y:S02]  /*790e0*/  LEA.HI.X.SX32 R5, R20, R3, 0x1, P0 ;  /* 0x0000000314057211 */ /* 0x000fe400000f0eff */
[----:B------:R-:W3:Y:S01]  /*790f0*/  LDL.LU R20, [R1+0x38] ;  /* 0x0000380001147983 */ /* 0x000ee20000300800 */
[----:B--2---:R-:W-:Y:S01]  /*79100*/  PRMT R7, R29, 0x7632, R7 ;  /* 0x000076321d077816 */ /* 0x004fe20000000007 */
[----:B------:R-:W-:Y:S01]  /*79110*/  IMAD R12, R23, 0x45, RZ ;  /* 0x00000045170c7824 */ /* 0x000fe200078e02ff */
[----:B------:R-:W-:Y:S01]  /*79120*/  IADD3 R6, P0, R28, R2, RZ ;  /* 0x000000021c067210 */ /* 0x000fe20007f1e0ff */
[----:B------:R0:W-:Y:S04]  /*79130*/  STG.E.U16 [R8.64], R29 ;  /* 0x0000001d08007986 */ /* 0x0001e8000c101506 */
[----:B------:R1:W-:Y:S01]  /*79140*/  STG.E.U16 [R10.64], R7 ;  /* 0x000000070a007986 */ /* 0x0003e2000c101506 */
[----:B0-----:R-:W-:-:S02]  /*79150*/  IMAD.MOV.U32 R29, RZ, RZ, c[0x0][0x1c8] ;  /* 0x00007200ff1d7624 */ /* 0x001fc400078e00ff */
[----:B------:R-:W-:Y:S02]  /*79160*/  IMAD R9, R23, 0x8c, RZ ;  /* 0x0000008c17097824 */ /* 0x000fe400078e02ff */
[----:B------:R-:W-:Y:S01]  /*79170*/  IMAD R29, R29, 0x46, RZ ;  /* 0x000000461d1d7824 */ /* 0x000fe200078e02ff */
[-C--:B-1----:R-:W-:Y:S02]  /*79180*/  LEA.HI.X.SX32 R7, R12, R3.reuse, 0x1, P0 ;  /* 0x000000030c077211 */ /* 0x082fe400000f0eff */
[----:B------:R-:W-:Y:S01]  /*79190*/  IADD3 R8, P0, R9, R2, RZ ;  /* 0x0000000209087210 */ /* 0x000fe20007f1e0ff */
[----:B-----5:R0:W-:Y:S01]  /*791a0*/  STG.E.U16 [R4.64], R15 ;  /* 0x0000000f04007986 */ /* 0x0201e2000c101506 */
[----:B------:R-:W-:Y:S02]  /*791b0*/  PRMT R11, R15, 0x7632, R11 ;  /* 0x000076320f0b7816 */ /* 0x000fe4000000000b */
[----:B------:R-:W-:-:S03]  /*791c0*/  LEA.HI.X.SX32 R9, R29, R3, 0x1, P0 ;  /* 0x000000031d097211 */ /* 0x000fc600000f0eff */
[----:B------:R4:W-:Y:S04]  /*791d0*/  STG.E.U16 [R6.64], R11 ;  /* 0x0000000b06007986 */ /* 0x0009e8000c101506 */
[----:B0-----:R-:W2:Y:S01]  /*791e0*/  LDL.LU R15, [R1+0x58] ;  /* 0x00005800010f7983 */ /* 0x001ea20000300800 */
[----:B----4-:R-:W-:-:S03]  /*791f0*/  PRMT R7, R17, 0x7632, R7 ;  /* 0x0000763211077816 */ /* 0x010fc60000000007 */
[----:B------:R0:W-:Y:S04]  /*79200*/  STG.E.U16 [R8.64], R17 ;  /* 0x0000001108007986 */ /* 0x0001e8000c101506 */
[----:B0-----:R-:W4:Y:S01]  /*79210*/  LDL.LU R17, [R1+0x68] ;  /* 0x0000680001117983 */ /* 0x001f220000300800 */
[C---:B------:R-:W-:Y:S01]  /*79220*/  IMAD R10, R23.reuse, 0x8e, RZ ;  /* 0x0000008e170a7824 */ /* 0x040fe200078e02ff */
[----:B------:R-:W-:Y:S01]  /*79230*/  MOV R29, c[0x0][0x1c8] ;  /* 0x00007200001d7a02 */ /* 0x000fe20000000f00 */
[C---:B------:R-:W-:Y:S02]  /*79240*/  IMAD R12, R23.reuse, 0x47, RZ ;  /* 0x00000047170c7824 */ /* 0x040fe400078e02ff */
[----:B------:R-:W-:Y:S01]  /*79250*/  IMAD R5, R23, 0x90, RZ ;  /* 0x0000009017057824 */ /* 0x000fe200078e02ff */
[----:B------:R-:W-:Y:S01]  /*79260*/  IADD3 R10, P0, R10, R2, RZ ;  /* 0x000000020a0a7210 */ /* 0x000fe20007f1e0ff */
[----:B------:R-:W-:-:S02]  /*79270*/  IMAD R6, R29, 0x48, RZ ;  /* 0x000000481d067824 */ /* 0x000fc400078e02ff */
[----:B------:R-:W-:Y:S01]  /*79280*/  IMAD R29, R23, 0x92, RZ ;  /* 0x00000092171d7824 */ /* 0x000fe200078e02ff */
[-C--:B------:R-:W-:Y:S02]  /*79290*/  LEA.HI.X.SX32 R11, R12, R3.reuse, 0x1, P0 ;  /* 0x000000030c0b7211 */ /* 0x080fe400000f0eff */
[-C--:B------:R-:W-:Y:S01]  /*792a0*/  IADD3 R4, P0, R5, R2.reuse, RZ ;  /* 0x0000000205047210 */ /* 0x080fe20007f1e0ff */
[C---:B------:R-:W-:Y:S01]  /*792b0*/  IMAD R12, R23.reuse, 0x49, RZ ;  /* 0x00000049170c7824 */ /* 0x040fe200078e02ff */
[----:B------:R-:W-:Y:S01]  /*792c0*/  MOV R14, c[0x0][0x1c8] ;  /* 0x00007200000e7a02 */ /* 0x000fe20000000f00 */
[----:B------:R-:W-:Y:S01]  /*792d0*/  IMAD R9, R23, 0x94, RZ ;  /* 0x0000009417097824 */ /* 0x000fe200078e02ff */
[----:B------:R-:W-:Y:S02]  /*792e0*/  LEA.HI.X.SX32 R5, R6, R3, 0x1, P0 ;  /* 0x0000000306057211 */ /* 0x000fe400000f0eff */
[----:B------:R-:W-:Y:S01]  /*792f0*/  IADD3 R6, P0, R29, R2, RZ ;  /* 0x000000021d067210 */ /* 0x000fe20007f1e0ff */
[----:B------:R0:W-:Y:S01]  /*79300*/  STG.E.U16 [R10.64], R7 ;  /* 0x000000070a007986 */ /* 0x0001e2000c101506 */
[----:B------:R-:W-:-:S02]  /*79310*/  IMAD R14, R14, 0x4a, RZ ;  /* 0x0000004a0e0e7824 */ /* 0x000fc400078e02ff */
[----:B0-----:R-:W-:Y:S01]  /*79320*/  LEA.HI.X.SX32 R7, R12, R3, 0x1, P0 ;  /* 0x000000030c077211 */ /* 0x001fe200000f0eff */
[----:B------:R-:W-:Y:S01]  /*79330*/  IMAD R10, R23, 0x96, RZ ;  /* 0x00000096170a7824 */ /* 0x000fe200078e02ff */
[----:B------:R-:W-:Y:S01]  /*79340*/  IADD3 R8, P0, R9, R2, RZ ;  /* 0x0000000209087210 */ /* 0x000fe20007f1e0ff */
[----:B------:R-:W-:-:S03]  /*79350*/  IMAD R12, R23, 0x4b, RZ ;  /* 0x0000004b170c7824 */ /* 0x000fc600078e02ff */
[----:B------:R-:W-:Y:S02]  /*79360*/  LEA.HI.X.SX32 R9, R14, R3, 0x1, P0 ;  /* 0x000000030e097211 */ /* 0x000fe400000f0eff */
[----:B------:R-:W-:Y:S02]  /*79370*/  IADD3 R10, P0, R10, R2, RZ ;  /* 0x000000020a0a7210 */ /* 0x000fe40007f1e0ff */
[----:B------:R-:W-:Y:S02]  /*79380*/  MOV R14, c[0x0][0x1c8] ;  /* 0x00007200000e7a02 */ /* 0x000fe40000000f00 */
[----:B---3--:R-:W-:Y:S01]  /*79390*/  PRMT R11, R20, 0x7632, R11 ;  /* 0x00007632140b7816 */ /* 0x008fe2000000000b */
[----:B------:R0:W-:Y:S04]  /*793a0*/  STG.E.U16 [R4.64], R20 ;  /* 0x0000001404007986 */ /* 0x0001e8000c101506 */
[----:B------:R1:W-:Y:S01]  /*793b0*/  STG.E.U16 [R6.64], R11 ;  /* 0x0000000b06007986 */ /* 0x0003e2000c101506 */
[----:B0-----:R-:W-:-:S03]  /*793c0*/  IMAD R5, R23, 0x98, RZ ;  /* 0x0000009817057824 */ /* 0x001fc600078e02ff */
[----:B------:R-:W3:Y:S01]  /*793d0*/  LDL.LU R20, [R1+0x78] ;  /* 0x0000780001147983 */ /* 0x000ee20000300800 */
[----:B-1----:R-:W-:Y:S02]  /*793e0*/  MOV R6, c[0x0][0x1c8] ;  /* 0x0000720000067a02 */ /* 0x002fe40000000f00 */
[-C--:B------:R-:W-:Y:S02]  /*793f0*/  LEA.HI.X.SX32 R11, R12, R3.reuse, 0x1, P0 ;  /* 0x000000030c0b7211 */ /* 0x080fe400000f0eff */
[----:B------:R-:W-:Y:S01]  /*79400*/  IADD3 R4, P0, R5, R2, RZ ;  /* 0x0000000205047210 */ /* 0x000fe20007f1e0ff */
[----:B------:R-:W-:Y:S02]  /*79410*/  IMAD R5, R6, 0x4c, RZ ;  /* 0x0000004c06057824 */ /* 0x000fe400078e02ff */
[C---:B------:R-:W-:Y:S02]  /*79420*/  IMAD R6, R14.reuse, 0x9a, RZ ;  /* 0x0000009a0e067824 */ /* 0x040fe400078e02ff */
[----:B------:R-:W-:Y:S01]  /*79430*/  IMAD R12, R14, 0x4d, RZ ;  /* 0x0000004d0e0c7824 */ /* 0x000fe200078e02ff */
[----:B------:R-:W-:-:S02]  /*79440*/  LEA.HI.X.SX32 R5, R5, R3, 0x1, P0 ;  /* 0x0000000305057211 */ /* 0x000fc400000f0eff */
[----:B------:R-:W-:Y:S02]  /*79450*/  IADD3 R6, P0, R6, R2, RZ ;  /* 0x0000000206067210 */ /* 0x000fe40007f1e0ff */
[----:B--2---:R-:W-:Y:S01]  /*79460*/  PRMT R7, R15, 0x7632, R7 ;  /* 0x000076320f077816 */ /* 0x004fe20000000007 */
[----:B------:R0:W-:Y:S04]  /*79470*/  STG.E.U16 [R8.64], R15 ;  /* 0x0000000f08007986 */ /* 0x0001e8000c101506 */
[----:B------:R1:W-:Y:S04]  /*79480*/  STG.E.U16 [R10.64], R7 ;  /* 0x000000070a007986 */ /* 0x0003e8000c101506 */
[----:B0-----:R-:W2:Y:S01]  /*79490*/  LDL.LU R15, [R1+0x88] ;  /* 0x00008800010f7983 */ /* 0x001ea20000300800 */
[----:B------:R-:W-:Y:S01]  /*794a0*/  IMAD R9, R14, 0x9c, RZ ;  /* 0x0000009c0e097824 */ /* 0x000fe200078e02ff */
[----:B-1----:R-:W-:Y:S01]  /*794b0*/  LEA.HI.X.SX32 R7, R12, R3, 0x1, P0 ;  /* 0x000000030c077211 */ /* 0x002fe200000f0eff */
[----:B------:R-:W-:-:S03]  /*794c0*/  IMAD R10, R14, 0x9e, RZ ;  /* 0x0000009e0e0a7824 */ /* 0x000fc600078e02ff */
[-C--:B------:R-:W-:Y:S01]  /*794d0*/  IADD3 R8, P0, R9, R2.reuse, RZ ;  /* 0x0000000209087210 */ /* 0x080fe20007f1e0ff */
[----:B----4-:R0:W-:Y:S01]  /*794e0*/  STG.E.U16 [R4.64], R17 ;  /* 0x0000001104007986 */ /* 0x0101e2000c101506 */
[----:B------:R-:W-:Y:S01]  /*794f0*/  PRMT R11, R17, 0x7632, R11 ;  /* 0x00007632110b7816 */ /* 0x000fe2000000000b */
[----:B------:R-:W-:Y:S01]  /*79500*/  IMAD R12, R14, 0x4f, RZ ;  /* 0x0000004f0e0c7824 */ /* 0x000fe200078e02ff */
[-C--:B------:R-:W-:Y:S02]  /*79510*/  LEA.HI.X.SX32 R9, R21, R3.reuse, 0x1, P0 ;  /* 0x0000000315097211 */ /* 0x080fe400000f0eff */
[----:B------:R-:W-:Y:S01]  /*79520*/  IADD3 R10, P0, R10, R2, RZ ;  /* 0x000000020a0a7210 */ /* 0x000fe20007f1e0ff */
[----:B0-----:R-:W4:Y:S01]  /*79530*/  LDL.LU R17, [R1+0x98] ;  /* 0x0000980001117983 */ /* 0x001f220000300800 */
[----:B------:R-:W-:Y:S02]  /*79540*/  IMAD R5, R14, 0xa0, RZ ;  /* 0x000000a00e057824 */ /* 0x000fe400078e02ff */
[----:B------:R-:W-:Y:S01]  /*79550*/  IMAD R23, R23, 0x50, RZ ;  /* 0x0000005017177824 */ /* 0x000fe200078e02ff */
[----:B------:R0:W-:Y:S02]  /*79560*/  STG.E.U16 [R6.64], R11 ;  /* 0x0000000b06007986 */ /* 0x0001e4000c101506 */
[----:B0-----:R-:W-:-:S02]  /*79570*/  LEA.HI.X.SX32 R11, R12, R3, 0x1, P0 ;  /* 0x000000030c0b7211 */ /* 0x001fc400000f0eff */
[----:B------:R-:W-:-:S04]  /*79580*/  IADD3 R4, P0, R5, R2, RZ ;  /* 0x0000000205047210 */ /* 0x000fc80007f1e0ff */
[----:B------:R-:W-:Y:S02]  /*79590*/  LEA.HI.X.SX32 R5, R23, R3, 0x1, P0 ;  /* 0x0000000317057211 */ /* 0x000fe400000f0eff */
[----:B------:R-:W5:Y:S01]  /*795a0*/  LDL.LU R23, [R1+0xa8] ;  /* 0x0000a80001177983 */ /* 0x000f620000300800 */
[----:B------:R-:W-:-:S04]  /*795b0*/  IMAD.MOV.U32 R21, RZ, RZ, c[0x0][0x1c8] ;  /* 0x00007200ff157624 */ /* 0x000fc800078e00ff */
[C---:B------:R-:W-:Y:S02]  /*795c0*/  IMAD R6, R21.reuse, 0xa2, RZ ;  /* 0x000000a215067824 */ /* 0x040fe400078e02ff */
[----:B------:R-:W-:-:S03]  /*795d0*/  IMAD R12, R21, 0x51, RZ ;  /* 0x00000051150c7824 */ /* 0x000fc600078e02ff */
[----:B------:R-:W-:Y:S02]  /*795e0*/  IADD3 R6, P0, R6, R2, RZ ;  /* 0x0000000206067210 */ /* 0x000fe40007f1e0ff */
[----:B---3--:R-:W-:Y:S01]  /*795f0*/  PRMT R7, R20, 0x7632, R7 ;  /* 0x0000763214077816 */ /* 0x008fe20000000007 */
[----:B------:R0:W-:Y:S04]  /*79600*/  STG.E.U16 [R8.64], R20 ;  /* 0x0000001408007986 */ /* 0x0001e8000c101506 */
[----:B------:R1:W-:Y:S01]  /*79610*/  STG.E.U16 [R10.64], R7 ;  /* 0x000000070a007986 */ /* 0x0003e2000c101506 */
[----:B0-----:R-:W-:Y:S01]  /*79620*/  MOV R20, c[0x0][0x1c8] ;  /* 0x0000720000147a02 */ /* 0x001fe20000000f00 */
[----:B------:R-:W-:Y:S01]  /*79630*/  IMAD R9, R21, 0xa4, RZ ;  /* 0x000000a415097824 */ /* 0x000fe200078e02ff */
[----:B-1----:R-:W-:-:S03]  /*79640*/  LEA.HI.X.SX32 R7, R12, R3, 0x1, P0 ;  /* 0x000000030c077211 */ /* 0x002fc600000f0eff */
[----:B------:R-:W-:Y:S01]  /*79650*/  IMAD R20, R20, 0x52, RZ ;  /* 0x0000005214147824 */ /* 0x000fe200078e02ff */
[----:B------:R-:W-:Y:S01]  /*79660*/  IADD3 R8, P0, R9, R2, RZ ;  /* 0x0000000209087210 */ /* 0x000fe20007f1e0ff */
[----:B------:R-:W-:-:S03]  /*79670*/  IMAD R10, R21, 0xa6, RZ ;  /* 0x000000a6150a7824 */ /* 0x000fc600078e02ff */
[----:B------:R-:W-:Y:S01]  /*79680*/  LEA.HI.X.SX32 R9, R20, R3, 0x1, P0 ;  /* 0x0000000314097211 */ /* 0x000fe200000f0eff */
[----:B------:R-:W-:Y:S01]  /*79690*/  IMAD R12, R21, 0x53, RZ ;  /* 0x00000053150c7824 */ /* 0x000fe200078e02ff */
[----:B------:R-:W-:Y:S02]  /*796a0*/  IADD3 R10, P0, R10, R2, RZ ;  /* 0x000000020a0a7210 */ /* 0x000fe40007f1e0ff */
[----:B------:R-:W-:Y:S02]  /*796b0*/  MOV R20, c[0x0][0x1c8] ;  /* 0x0000720000147a02 */ /* 0x000fe40000000f00 */
[----:B--2---:R-:W-:Y:S01]  /*796c0*/  PRMT R11, R15, 0x7632, R11 ;  /* 0x000076320f0b7816 */ /* 0x004fe2000000000b */
[----:B------:R0:W-:Y:S04]  /*796d0*/  STG.E.U16 [R4.64], R15 ;  /* 0x0000000f04007986 */ /* 0x0001e8000c101506 */
[----:B------:R4:W-:Y:S04]  /*796e0*/  STG.E.U16 [R6.64], R11 ;  /* 0x0000000b06007986 */ /* 0x0009e8000c101506 */
[----:B0-----:R-:W2:Y:S01]  /*796f0*/  LDL.LU R15, [R1+0xb8] ;  /* 0x0000b800010f7983 */ /* 0x001ea20000300800 */
[----:B------:R-:W-:Y:S01]  /*79700*/  IMAD R5, R21, 0xa8, RZ ;  /* 0x000000a815057824 */ /* 0x000fe200078e02ff */
[----:B----4-:R-:W-:-:S02]  /*79710*/  PRMT R7, R17, 0x7632, R7 ;  /* 0x0000763211077816 */ /* 0x010fc40000000007 */
[----:B------:R0:W-:Y:S01]  /*79720*/  STG.E.U16 [R8.64], R17 ;  /* 0x0000001108007986 */ /* 0x0001e2000c101506 */
[-C--:B------:R-:W-:Y:S02]  /*79730*/  LEA.HI.X.SX32 R11, R12, R3.reuse, 0x1, P0 ;  /* 0x000000030c0b7211 */ /* 0x080fe400000f0eff */
[----:B------:R-:W-:Y:S01]  /*79740*/  IADD3 R4, P0, R5, R2, RZ ;  /* 0x0000000205047210 */ /* 0x000fe20007f1e0ff */
[----:B------:R-:W-:Y:S01]  /*79750*/  IMAD R5, R20, 0x54, RZ ;  /* 0x0000005414057824 */ /* 0x000fe200078e02ff */
[----:B0-----:R-:W3:Y:S04]  /*79760*/  LDL.LU R17, [R1+0xc8] ;  /* 0x0000c80001117983 */ /* 0x001ee80000300800 */
[----:B------:R-:W-:Y:S01]  /*79770*/  LEA.HI.X.SX32 R5, R5, R3, 0x1, P0 ;  /* 0x0000000305057211 */ /* 0x000fe200000f0eff */
[----:B------:R0:W-:Y:S04]  /*79780*/  STG.E.U16 [R10.64], R7 ;  /* 0x000000070a007986 */ /* 0x0001e8000c101506 */
[----:B-----5:R1:W-:Y:S01]  /*79790*/  STG.E.U16 [R4.64], R23 ;  /* 0x0000001704007986 */ /* 0x0203e2000c101506 */
[----:B0-----:R-:W-:-:S03]  /*797a0*/  PRMT R11, R23, 0x7632, R11 ;  /* 0x00007632170b7816 */ /* 0x001fc6000000000b */
[----:B-1----:R-:W4:Y:S01]  /*797b0*/  LDL.LU R23, [R1+0xd8] ;  /* 0x0000d80001177983 */ /* 0x002f220000300800 */
[C---:B------:R-:W-:Y:S02]  /*797c0*/  IMAD R6, R21.reuse, 0xaa, RZ ;  /* 0x000000aa15067824 */ /* 0x040fe400078e02ff */
[C---:B------:R-:W-:Y:S02]  /*797d0*/  IMAD R12, R21.reuse, 0x55, RZ ;  /* 0x00000055150c7824 */ /* 0x040fe400078e02ff */
[C---:B------:R-:W-:Y:S01]  /*797e0*/  IMAD R20, R21.reuse, 0xac, RZ ;  /* 0x000000ac15147824 */ /* 0x040fe200078e02ff */
[----:B------:R-:W-:Y:S01]  /*797f0*/  IADD3 R6, P0, R6, R2, RZ ;  /* 0x0000000206067210 */ /* 0x000fe20007f1e0ff */
[----:B------:R-:W-:-:S03]  /*79800*/  IMAD R10, R21, 0xae, RZ ;  /* 0x000000ae150a7824 */ /* 0x000fc600078e02ff */
[-C--:B------:R-:W-:Y:S02]  /*79810*/  LEA.HI.X.SX32 R7, R12, R3.reuse, 0x1, P0 ;  /* 0x000000030c077211 */ /* 0x080fe400000f0eff */
[-C--:B------:R-:W-:Y:S01]  /*79820*/  IADD3 R8, P0, R20, R2.reuse, RZ ;  /* 0x0000000214087210 */ /* 0x080fe20007f1e0ff */
[C---:B------:R-:W-:Y:S02]  /*79830*/  IMAD R12, R21.reuse, 0x57, RZ ;  /* 0x00000057150c7824 */ /* 0x040fe400078e02ff */
[----:B------:R-:W-:Y:S01]  /*79840*/  IMAD R5, R21, 0xb0, RZ ;  /* 0x000000b015057824 */ /* 0x000fe200078e02ff */
[-C--:B------:R-:W-:Y:S02]  /*79850*/  LEA.HI.X.SX32 R9, R22, R3.reuse, 0x1, P0 ;  /* 0x0000000316097211 */ /* 0x080fe400000f0eff */
[----:B------:R-:W-:Y:S01]  /*79860*/  IADD3 R10, P0, R10, R2, RZ ;  /* 0x000000020a0a7210 */ /* 0x000fe20007f1e0ff */
[----:B------:R-:W-:Y:S01]  /*79870*/  IMAD.MOV.U32 R20, RZ, RZ, c[0x0][0x1c8] ;  /* 0x00007200ff147624 */ /* 0x000fe200078e00ff */
[----:B------:R-:W-:Y:S01]  /*79880*/  MOV R22, c[0x0][0x1c8] ;  /* 0x0000720000167a02 */ /* 0x000fe20000000f00 */
[----:B------:R0:W-:Y:S02]  /*79890*/  STG.E.U16 [R6.64], R11 ;  /* 0x0000000b06007986 */ /* 0x0001e4000c101506 */
[----:B0-----:R-:W-:-:S02]  /*798a0*/  LEA.HI.X.SX32 R11, R12, R3, 0x1, P0 ;  /* 0x000000030c0b7211 */ /* 0x001fc400000f0eff */
[-C--:B------:R-:W-:Y:S01]  /*798b0*/  IADD3 R4, P0, R5, R2.reuse, RZ ;  /* 0x0000000205047210 */ /* 0x080fe20007f1e0ff */
[----:B------:R-:W-:Y:S02]  /*798c0*/  IMAD R5, R20, 0x58, RZ ;  /* 0x0000005814057824 */ /* 0x000fe400078e02ff */
[C---:B------:R-:W-:Y:S02]  /*798d0*/  IMAD R6, R22.reuse, 0xb2, RZ ;  /* 0x000000b216067824 */ /* 0x040fe400078e02ff */
[C---:B------:R-:W-:Y:S01]  /*798e0*/  IMAD R12, R22.reuse, 0x59, RZ ;  /* 0x00000059160c7824 */ /* 0x040fe200078e02ff */
[----:B------:R-:W-:Y:S01]  /*798f0*/  LEA.HI.X.SX32 R5, R5, R3, 0x1, P0 ;  /* 0x0000000305057211 */ /* 0x000fe200000f0eff */
[----:B------:R-:W-:Y:S01]  /*79900*/  IMAD R20, R22, 0xb4, RZ ;  /* 0x000000b416147824 */ /* 0x000fe200078e02ff */
[----:B------:R-:W-:Y:S02]  /*79910*/  IADD3 R6, P0, R6, R2, RZ ;  /* 0x0000000206067210 */ /* 0x000fe40007f1e0ff */
[----:B--2---:R-:W-:Y:S01]  /*79920*/  PRMT R7, R15, 0x7632, R7 ;  /* 0x000076320f077816 */ /* 0x004fe20000000007 */
[----:B------:R0:W-:Y:S04]  /*79930*/  STG.E.U16 [R8.64], R15 ;  /* 0x0000000f08007986 */ /* 0x0001e8000c101506 */
[----:B------:R1:W-:Y:S01]  /*79940*/  STG.E.U16 [R10.64], R7 ;  /* 0x000000070a007986 */ /* 0x0003e2000c101506 */
[----:B0-----:R-:W-:-:S02]  /*79950*/  MOV R15, c[0x0][0x1c8] ;  /* 0x00007200000f7a02 */ /* 0x001fc40000000f00 */
[----:B-1----:R-:W-:-:S03]  /*79960*/  LEA.HI.X.SX32 R7, R12, R3, 0x1, P0 ;  /* 0x000000030c077211 */ /* 0x002fc600000f0eff */
[----:B------:R-:W-:Y:S01]  /*79970*/  IMAD R15, R15, 0x5a, RZ ;  /* 0x0000005a0f0f7824 */ /* 0x000fe200078e02ff */
[----:B---3--:R-:W-:Y:S01]  /*79980*/  PRMT R11, R17, 0x7632, R11 ;  /* 0x00007632110b7816 */ /* 0x008fe2000000000b */
[----:B------:R-:W-:Y:S01]  /*79990*/  IMAD R10, R22, 0xb6, RZ ;  /* 0x000000b6160a7824 */ /* 0x000fe200078e02ff */
[-C--:B------:R-:W-:Y:S01]  /*799a0*/  IADD3 R8, P0, R20, R2.reuse, RZ ;  /* 0x0000000214087210 */ /* 0x080fe20007f1e0ff */
[----:B------:R-:W-:Y:S01]  /*799b0*/  STG.E.U16 [R4.64], R17 ;  /* 0x0000001104007986 */ /* 0x000fe2000c101506 */
[C---:B------:R-:W-:Y:S02]  /*799c0*/  IMAD R12, R22.reuse, 0x5b, RZ ;  /* 0x0000005b160c7824 */ /* 0x040fe400078e02ff */
[----:B------:R-:W-:Y:S01]  /*799d0*/  LEA.HI.X.SX32 R9, R15, R3, 0x1, P0 ;  /* 0x000000030f097211 */ /* 0x000fe200000f0eff */
[----:B------:R0:W-:Y:S01]  /*799e0*/  STG.E.U16 [R6.64], R11 ;  /* 0x0000000b06007986 */ /* 0x0001e2000c101506 */
[----:B------:R-:W-:Y:S01]  /*799f0*/  IMAD R20, R22, 0xb8, RZ ;  /* 0x000000b816147824 */ /* 0x000fe200078e02ff */
[----:B------:R-:W-:-:S02]  /*79a00*/  IADD3 R10, P0, R10, R2, RZ ;  /* 0x000000020a0a7210 */ /* 0x000fc40007f1e0ff */
[----:B------:R-:W2:Y:S01]  /*79a10*/  LDL.LU R15, [R1+0xe8] ;  /* 0x0000e800010f7983 */ /* 0x000ea20000300800 */
[----:B0-----:R-:W-:Y:S02]  /*79a20*/  MOV R6, c[0x0][0x1c8] ;  /* 0x0000720000067a02 */ /* 0x001fe40000000f00 */
[-C--:B------:R-:W-:Y:S02]  /*79a30*/  LEA.HI.X.SX32 R11, R12, R3.reuse, 0x1, P0 ;  /* 0x000000030c0b7211 */ /* 0x080fe400000f0eff */
[----:B------:R-:W-:Y:S01]  /*79a40*/  IADD3 R4, P0, R20, R2, RZ ;  /* 0x0000000214047210 */ /* 0x000fe20007f1e0ff */
[----:B------:R-:W-:Y:S01]  /*79a50*/  IMAD R5, R6, 0x5c, RZ ;  /* 0x0000005c06057824 */ /* 0x000fe200078e02ff */
[----:B----4-:R-:W-:Y:S01]  /*79a60*/  PRMT R7, R23, 0x7632, R7 ;  /* 0x0000763217077816 */ /* 0x010fe20000000007 */
[C---:B------:R-:W-:Y:S01]  /*79a70*/  IMAD R6, R22.reuse, 0xba, RZ ;  /* 0x000000ba16067824 */ /* 0x040fe200078e02ff */
[----:B------:R-:W-:Y:S01]  /*79a80*/  STG.E.U16 [R8.64], R23 ;  /* 0x0000001708007986 */ /* 0x000fe2000c101506 */
[----:B------:R-:W-:Y:S01]  /*79a90*/  IMAD R12, R22, 0x5d, RZ ;  /* 0x0000005d160c7824 */ /* 0x000fe200078e02ff */
[----:B------:R-:W-:-:S02]  /*79aa0*/  LEA.HI.X.SX32 R5, R5, R3, 0x1, P0 ;  /* 0x0000000305057211 */ /* 0x000fc400000f0eff */
[----:B------:R-:W-:Y:S01]  /*79ab0*/  IADD3 R6, P0, R6, R2, RZ ;  /* 0x0000000206067210 */ /* 0x000fe20007f1e0ff */
[----:B------:R0:W-:Y:S04]  /*79ac0*/  STG.E.U16 [R10.64], R7 ;  /* 0x000000070a007986 */ /* 0x0001e8000c101506 */
[----:B------:R-:W3:Y:S01]  /*79ad0*/  LDL.LU R20, [R1+0x4c] ;  /* 0x00004c0001147983 */ /* 0x000ee20000300800 */
[----:B0-----:R-:W-:-:S03]  /*79ae0*/  LEA.HI.X.SX32 R7, R12, R3, 0x1, P0 ;  /* 0x000000030c077211 */ /* 0x001fc600000f0eff */
[----:B------:R-:W4:Y:S01]  /*79af0*/  LDL.LU R12, [R1+0xf8] ;  /* 0x0000f800010c7983 */ /* 0x000f220000300800 */
[----:B------:R-:W-:Y:S02]  /*79b00*/  IMAD.MOV.U32 R23, RZ, RZ, c[0x0][0x1c8] ;  /* 0x00007200ff177624 */ /* 0x000fe400078e00ff */
[----:B------:R-:W-:Y:S02]  /*79b10*/  IMAD R9, R22, 0xbc, RZ ;  /* 0x000000bc16097824 */ /* 0x000fe400078e02ff */
[----:B------:R-:W-:-:S03]  /*79b20*/  IMAD R23, R23, 0x5e, RZ ;  /* 0x0000005e17177824 */ /* 0x000fc600078e02ff */
[----:B------:R-:W-:-:S04]  /*79b30*/  IADD3 R8, P0, R9, R2, RZ ;  /* 0x0000000209087210 */ /* 0x000fc80007f1e0ff */
[----:B------:R-:W-:Y:S01]  /*79b40*/  LEA.HI.X.SX32 R9, R23, R3, 0x1, P0 ;  /* 0x0000000317097211 */ /* 0x000fe200000f0eff */
[----:B------:R-:W-:Y:S01]  /*79b50*/  IMAD R23, R22, 0xc0, RZ ;  /* 0x000000c016177824 */ /* 0x000fe200078e02ff */
[----:B------:R-:W-:-:S05]  /*79b60*/  MOV R17, c[0x0][0x1c8] ;  /* 0x0000720000117a02 */ /* 0x000fca0000000f00 */
[----:B------:R-:W-:Y:S01]  /*79b70*/  IMAD R17, R17, 0x62, RZ ;  /* 0x0000006211117824 */ /* 0x000fe200078e02ff */
[----:B--2---:R-:W-:Y:S01]  /*79b80*/  PRMT R10, R15, 0x7632, R10 ;  /* 0x000076320f0a7816 */ /* 0x004fe2000000000a */
[----:B------:R0:W-:Y:S02]  /*79b90*/  STG.E.U16 [R4.64], R15 ;  /* 0x0000000f04007986 */ /* 0x0001e4000c101506 */
[C---:B0-----:R-:W-:Y:S02]  /*79ba0*/  IMAD R15, R22.reuse, 0xbe, RZ ;  /* 0x000000be160f7824 */ /* 0x041fe400078e02ff */
[----:B------:R-:W-:-:S03]  /*79bb0*/  IMAD R5, R22, 0x5f, RZ ;  /* 0x0000005f16057824 */ /* 0x000fc600078e02ff */
[-C--:B------:R-:W-:Y:S02]  /*79bc0*/  IADD3 R4, P0, R15, R2.reuse, RZ ;  /* 0x000000020f047210 */ /* 0x080fe40007f1e0ff */
[----:B------:R-:W-:Y:S01]  /*79bd0*/  MOV R15, c[0x0][0x1c8] ;  /* 0x00007200000f7a02 */ /* 0x000fe20000000f00 */
[----:B------:R0:W-:Y:S01]  /*79be0*/  STG.E.U16 [R6.64], R10 ;  /* 0x0000000a06007986 */ /* 0x0001e2000c101506 */
[-C--:B------:R-:W-:Y:S01]  /*79bf0*/  LEA.HI.X.SX32 R5, R5, R3.reuse, 0x1, P0 ;  /* 0x0000000305057211 */ /* 0x080fe200000f0eff */
[----:B0-----:R-:W-:Y:S02]  /*79c00*/  IMAD R6, R22, 0xc2, RZ ;  /* 0x000000c216067824 */ /* 0x001fe400078e02ff */
[----:B----4-:R0:W-:Y:S01]  /*79c10*/  STG.E.U16 [R8.64], R12 ;  /* 0x0000000c08007986 */ /* 0x0101e2000c101506 */
[----:B------:R-:W-:Y:S01]  /*79c20*/  PRMT R7, R12, 0x7632, R7 ;  /* 0x000076320c077816 */ /* 0x000fe20000000007 */
[C---:B------:R-:W-:Y:S02]  /*79c30*/  IMAD R10, R22.reuse, 0x61, RZ ;  /* 0x00000061160a7824 */ /* 0x040fe400078e02ff */
[----:B0-----:R-:W-:Y:S01]  /*79c40*/  IMAD R12, R15, 0x60, RZ ;  /* 0x000000600f0c7824 */ /* 0x001fe200078e02ff */
[----:B------:R-:W-:Y:S01]  /*79c50*/  IADD3 R8, P0, R23, R2, RZ ;  /* 0x0000000217087210 */ /* 0x000fe20007f1e0ff */
[----:B------:R-:W-:Y:S01]  /*79c60*/  IMAD R23, R22, 0xc4, RZ ;  /* 0x000000c416177824 */ /* 0x000fe200078e02ff */
[----:B------:R0:W-:Y:S02]  /*79c70*/  STG.E.U16 [R4.64], R7 ;  /* 0x0000000704007986 */ /* 0x0001e4000c101506 */
[----:B------:R-:W-:-:S02]  /*79c80*/  LEA.HI.X.SX32 R9, R12, R3, 0x1, P0 ;  /* 0x000000030c097211 */ /* 0x000fc400000f0eff */
[-C--:B------:R-:W-:Y:S01]  /*79c90*/  IADD3 R6, P0, R6, R2.reuse, RZ ;  /* 0x0000000206067210 */ /* 0x080fe20007f1e0ff */
[----:B------:R-:W2:Y:S03]  /*79ca0*/  LDL.LU R15, [R1+0x1c] ;  /* 0x00001c00010f7983 */ /* 0x000ea60000300800 */
[-C--:B0-----:R-:W-:Y:S02]  /*79cb0*/  LEA.HI.X.SX32 R7, R10, R3.reuse, 0x1, P0 ;  /* 0x000000030a077211 */ /* 0x081fe400000f0eff */
[----:B------:R-:W-:Y:S02]  /*79cc0*/  IADD3 R4, P0, R23, R2, RZ ;  /* 0x0000000217047210 */ /* 0x000fe40007f1e0ff */
[----:B------:R-:W4:Y:S02]  /*79cd0*/  LDL.LU R23, [R1+0xc] ;  /* 0x00000c0001177983 */ /* 0x000f240000300800 */
[----:B------:R-:W-:-:S02]  /*79ce0*/  LEA.HI.X.SX32 R5, R17, R3, 0x1, P0 ;  /* 0x0000000311057211 */ /* 0x000fc400000f0eff */
[----:B------:R-:W5:Y:S01]  /*79cf0*/  LDL.LU R17, [R1+0x2c] ;  /* 0x00002c0001117983 */ /* 0x000f620000300800 */
[----:B---3--:R-:W-:Y:S01]  /*79d00*/  PRMT R10, R20, 0x7632, R10 ;  /* 0x00007632140a7816 */ /* 0x008fe2000000000a */
[C---:B------:R-:W-:Y:S02]  /*79d10*/  IMAD R12, R22.reuse, 0xc6, RZ ;  /* 0x000000c6160c7824 */ /* 0x040fe400078e02ff */
[----:B------:R0:W-:Y:S04]  /*79d20*/  STG.E.U16 [R8.64], R20 ;  /* 0x0000001408007986 */ /* 0x0001e8000c101506 */
[----:B------:R1:W-:Y:S01]  /*79d30*/  STG.E.U16 [R6.64], R10 ;  /* 0x0000000a06007986 */ /* 0x0003e2000c101506 */
[----:B0-----:R-:W-:Y:S01]  /*79d40*/  IMAD R9, R22, 0x63, RZ ;  /* 0x0000006316097824 */ /* 0x001fe200078e02ff */
[----:B------:R-:W-:-:S02]  /*79d50*/  IADD3 R8, P0, R12, R2, RZ ;  /* 0x000000020c087210 */ /* 0x000fc40007f1e0ff */
[----:B------:R-:W-:Y:S01]  /*79d60*/  MOV R20, c[0x0][0x1c8] ;  /* 0x0000720000147a02 */ /* 0x000fe20000000f00 */
[----:B-1----:R-:W-:Y:S01]  /*79d70*/  IMAD R7, R22, 0xc8, RZ ;  /* 0x000000c816077824 */ /* 0x002fe200078e02ff */
[----:B------:R-:W-:-:S04]  /*79d80*/  LEA.HI.X.SX32 R9, R9, R3, 0x1, P0 ;  /* 0x0000000309097211 */ /* 0x000fc800000f0eff */
[----:B------:R-:W-:Y:S01]  /*79d90*/  IADD3 R6, P0, R7, R2, RZ ;  /* 0x0000000207067210 */ /* 0x000fe20007f1e0ff */
[----:B------:R-:W-:Y:S02]  /*79da0*/  IMAD R7, R20, 0x64, RZ ;  /* 0x0000006414077824 */ /* 0x000fe400078e02ff */
[----:B------:R-:W3:Y:S03]  /*79db0*/  LDL.LU R20, [R1+0x3c] ;  /* 0x00003c0001147983 */ /* 0x000ee60000300800 */
[----:B------:R-:W-:Y:S01]  /*79dc0*/  LEA.HI.X.SX32 R7, R7, R3, 0x1, P0 ;  /* 0x0000000307077211 */ /* 0x000fe200000f0eff */
[----:B------:R-:W-:Y:S01]  /*79dd0*/  IMAD R12, R22, 0xca, RZ ;  /* 0x000000ca160c7824 */ /* 0x000fe200078e02ff */
[----:B-----5:R-:W-:Y:S01]  /*79de0*/  PRMT R10, R17, 0x7632, R10 ;  /* 0x00007632110a7816 */ /* 0x020fe2000000000a */
[----:B------:R-:W-:Y:S04]  /*79df0*/  STG.E.U16 [R4.64], R17 ;  /* 0x0000001104007986 */ /* 0x000fe8000c101506 */
[----:B------:R0:W-:Y:S04]  /*79e00*/  STG.E.U16 [R8.64], R10 ;  /* 0x0000000a08007986 */ /* 0x0001e8000c101506 */
[----:B--2---:R1:W-:Y:S01]  /*79e10*/  STG.E.U16 [R6.64], R15 ;  /* 0x0000000f06007986 */ /* 0x0043e2000c101506 */
[----:B0-----:R-:W-:-:S03]  /*79e20*/  PRMT R10, R15, 0x7632, R10 ;  /* 0x000076320f0a7816 */ /* 0x001fc6000000000a */
[----:B-1----:R-:W2:Y:S01]  /*79e30*/  LDL.LU R15, [R1+0x5c] ;  /* 0x00005c00010f7983 */ /* 0x002ea20000300800 */
[----:B------:R-:W-:Y:S01]  /*79e40*/  IMAD R5, R22, 0x65, RZ ;  /* 0x0000006516057824 */ /* 0x000fe200078e02ff */
[----:B------:R-:W-:Y:S01]  /*79e50*/  IADD3 R4, P0, R12, R2, RZ ;  /* 0x000000020c047210 */ /* 0x000fe20007f1e0ff */
[----:B------:R-:W-:-:S03]  /*79e60*/  IMAD R17, R22, 0xcc, RZ ;  /* 0x000000cc16117824 */ /* 0x000fc600078e02ff */
[----:B------:R-:W-:Y:S02]  /*79e70*/  LEA.HI.X.SX32 R5, R5, R3, 0x1, P0 ;  /* 0x0000000305057211 */ /* 0x000fe400000f0eff */
[----:B------:R-:W-:-:S04]  /*79e80*/  IADD3 R8, P0, R17, R2, RZ ;  /* 0x0000000211087210 */ /* 0x000fc80007f1e0ff */
[----:B------:R-:W-:Y:S01]  /*79e90*/  LEA.HI.X.SX32 R9, R24, R3, 0x1, P0 ;  /* 0x0000000318097211 */ /* 0x000fe200000f0eff */
[----:B------:R0:W-:Y:S04]  /*79ea0*/  STG.E.U16 [R4.64], R10 ;  /* 0x0000000a04007986 */ /* 0x0001e8000c101506 */
[----:B----4-:R1:W-:Y:S01]  /*79eb0*/  STG.E.U16 [R8.64], R23 ;  /* 0x0000001708007986 */ /* 0x0103e2000c101506 */
[----:B0-----:R-:W-:Y:S01]  /*79ec0*/  PRMT R10, R23, 0x7632, R10 ;  /* 0x00007632170a7816 */ /* 0x001fe2000000000a */
[----:B-1----:R-:W-:Y:S02]  /*79ed0*/  IMAD R23, R14, 0x68, RZ ;  /* 0x000000680e177824 */ /* 0x002fe400078e02ff */
[----:B------:R-:W4:Y:S01]  /*79ee0*/  LDL.LU R14, [R1+0x6c] ;  /* 0x00006c00010e7983 */ /* 0x000f220000300800 */
[----:B------:R-:W-:-:S02]  /*79ef0*/  IMAD R12, R22, 0xce, RZ ;  /* 0x000000ce160c7824 */ /* 0x000fc400078e02ff */
[C---:B------:R-:W-:Y:S02]  /*79f00*/  IMAD R7, R22.reuse, 0x67, RZ ;  /* 0x0000006716077824 */ /* 0x040fe400078e02ff */
[----:B------:R-:W-:Y:S01]  /*79f10*/  IMAD R17, R22, 0xd0, RZ ;  /* 0x000000d016117824 */ /* 0x000fe200078e02ff */
[----:B------:R-:W-:Y:S01]  /*79f20*/  IADD3 R6, P0, R12, R2, RZ ;  /* 0x000000020c067210 */ /* 0x000fe20007f1e0ff */
[----:B------:R-:W-:-:S03]  /*79f30*/  IMAD R12, R22, 0xd2, RZ ;  /* 0x000000d2160c7824 */ /* 0x000fc600078e02ff */
[-C--:B------:R-:W-:Y:S02]  /*79f40*/  LEA.HI.X.SX32 R7, R7, R3.reuse, 0x1, P0 ;  /* 0x0000000307077211 */ /* 0x080fe400000f0eff */
[-C--:B------:R-:W-:Y:S01]  /*79f50*/  IADD3 R4, P0, R17, R2.reuse, RZ ;  /* 0x0000000211047210 */ /* 0x080fe20007f1e0ff */
[C---:B------:R-:W-:Y:S02]  /*79f60*/  IMAD R9, R22.reuse, 0x69, RZ ;  /* 0x0000006916097824 */ /* 0x040fe400078e02ff */
[----:B------:R-:W-:Y:S01]  /*79f70*/  IMAD R17, R22, 0xd4, RZ ;  /* 0x000000d416117824 */ /* 0x000fe200078e02ff */
[----:B------:R-:W-:Y:S02]  /*79f80*/  LEA.HI.X.SX32 R5, R23, R3, 0x1, P0 ;  /* 0x0000000317057211 */ /* 0x000fe400000f0eff */
[----:B------:R-:W-:Y:S01]  /*79f90*/  IADD3 R8, P0, R12, R2, RZ ;  /* 0x000000020c087210 */ /* 0x000fe20007f1e0ff */
[----:B------:R0:W-:Y:S01]  /*79fa0*/  STG.E.U16 [R6.64], R10 ;  /* 0x0000000a06007986 */ /* 0x0001e2000c101506 */
[----:B------:R-:W-:-:S02]  /*79fb0*/  IMAD R12, R22, 0xd6, RZ ;  /* 0x000000d6160c7824 */ /* 0x000fc400078e02ff */
[-C--:B------:R-:W-:Y:S01]  /*79fc0*/  LEA.HI.X.SX32 R9, R9, R3.reuse, 0x1, P0 ;  /* 0x0000000309097211 */ /* 0x080fe200000f0eff */
[----:B---3--:R1:W-:Y:S01]  /*79fd0*/  STG.E.U16 [R4.64], R20 ;  /* 0x0000001404007986 */ /* 0x0083e2000c101506 */
[----:B------:R-:W-:Y:S01]  /*79fe0*/  IMAD R23, R22, 0xd8, RZ ;  /* 0x000000d816177824 */ /* 0x000fe200078e02ff */
[-C--:B0-----:R-:W-:Y:S02]  /*79ff0*/  IADD3 R6, P0, R17, R2.reuse, RZ ;  /* 0x0000000211067210 */ /* 0x081fe40007f1e0ff */
[----:B------:R-:W-:Y:S01]  /*7a000*/  PRMT R10, R20, 0x7632, R10 ;  /* 0x00007632140a7816 */ /* 0x000fe2000000000a */
[----:B------:R-:W3:Y:S01]  /*7a010*/  LDL.LU R17, [R1+0x7c] ;  /* 0x00007c0001117983 */ /* 0x000ee20000300800 */
[----:B-1----:R-:W-:Y:S01]  /*7a020*/  IMAD R5, R22, 0x6b, RZ ;  /* 0x0000006b16057824 */ /* 0x002fe200078e02ff */
[----:B------:R-:W-:Y:S02]  /*7a030*/  LEA.HI.X.SX32 R7, R16, R3, 0x1, P0 ;  /* 0x0000000310077211 */ /* 0x000fe400000f0eff */
[----:B------:R-:W-:-:S02]  /*7a040*/  IADD3 R4, P0, R12, R2, RZ ;  /* 0x000000020c047210 */ /* 0x000fc40007f1e0ff */
[----:B------:R-:W-:Y:S01]  /*7a050*/  MOV R20, c[0x0][0x1c8] ;  /* 0x0000720000147a02 */ /* 0x000fe20000000f00 */
[----:B------:R0:W-:Y:S01]  /*7a060*/  STG.E.U16 [R8.64], R10 ;  /* 0x0000000a08007986 */ /* 0x0001e2000c101506 */
[-C--:B------:R-:W-:Y:S01]  /*7a070*/  LEA.HI.X.SX32 R5, R5, R3.reuse, 0x1, P0 ;  /* 0x0000000305057211 */ /* 0x080fe200000f0eff */
[----:B------:R-:W-:Y:S01]  /*7a080*/  IMAD R12, R22, 0xda, RZ ;  /* 0x000000da160c7824 */ /* 0x000fe200078e02ff */
[----:B0-----:R-:W-:Y:S01]  /*7a090*/  IADD3 R8, P0, R23, R2, RZ ;  /* 0x0000000217087210 */ /* 0x001fe20007f1e0ff */
[----:B------:R-:W-:Y:S02]  /*7a0a0*/  IMAD R23, R20, 0x6c, RZ ;  /* 0x0000006c14177824 */ /* 0x000fe400078e02ff */
[----:B------:R-:W5:Y:S03]  /*7a0b0*/  LDL.LU R20, [R1+0x8c] ;  /* 0x00008c0001147983 */ /* 0x000f660000300800 */
[----:B------:R-:W-:Y:S01]  /*7a0c0*/  LEA.HI.X.SX32 R9, R23, R3, 0x1, P0 ;  /* 0x0000000317097211 */ /* 0x000fe200000f0eff */
[----:B--2---:R0:W-:Y:S01]  /*7a0d0*/  STG.E.U16 [R6.64], R15 ;  /* 0x0000000f06007986 */ /* 0x0041e2000c101506 */
[----:B------:R-:W-:-:S05]  /*7a0e0*/  PRMT R10, R15, 0x7632, R10 ;  /* 0x000076320f0a7816 */ /* 0x000fca000000000a */
[----:B------:R1:W-:Y:S01]  /*7a0f0*/  STG.E.U16 [R4.64], R10 ;  /* 0x0000000a04007986 */ /* 0x0003e2000c101506 */
[----:B0-----:R-:W-:Y:S01]  /*7a100*/  IMAD R7, R22, 0x6d, RZ ;  /* 0x0000006d16077824 */ /* 0x001fe200078e02ff */
[----:B------:R-:W-:Y:S01]  /*7a110*/  IADD3 R6, P0, R12, R2, RZ ;  /* 0x000000020c067210 */ /* 0x000fe20007f1e0ff */
[----:B------:R-:W-:-:S03]  /*7a120*/  IMAD R15, R22, 0xdc, RZ ;  /* 0x000000dc160f7824 */ /* 0x000fc600078e02ff */
[-C--:B------:R-:W-:Y:S02]  /*7a130*/  LEA.HI.X.SX32 R7, R7, R3.reuse, 0x1, P0 ;  /* 0x0000000307077211 */ /* 0x080fe400000f0eff */
[----:B-1----:R-:W-:Y:S02]  /*7a140*/  IADD3 R4, P0, R15, R2, RZ ;  /* 0x000000020f047210 */ /* 0x002fe40007f1e0ff */
[----:B------:R-:W2:Y:S01]  /*7a150*/  LDL.LU R15, [R1+0x9c] ;  /* 0x00009c00010f7983 */ /* 0x000ea20000300800 */
[----:B------:R-:W-:Y:S01]  /*7a160*/  IMAD R12, R22, 0xde, RZ ;  /* 0x000000de160c7824 */ /* 0x000fe200078e02ff */
[----:B------:R-:W-:Y:S02]  /*7a170*/  LEA.HI.X.SX32 R5, R25, R3, 0x1, P0 ;  /* 0x0000000319057211 */ /* 0x000fe400000f0eff */
[----:B----4-:R0:W-:Y:S01]  /*7a180*/  STG.E.U16 [R8.64], R14 ;  /* 0x0000000e08007986 */ /* 0x0101e2000c101506 */
[----:B------:R-:W-:-:S05]  /*7a190*/  PRMT R10, R14, 0x7632, R10 ;  /* 0x000076320e0a7816 */ /* 0x000fca000000000a */
[----:B------:R1:W-:Y:S01]  /*7a1a0*/  STG.E.U16 [R6.64], R10 ;  /* 0x0000000a06007986 */ /* 0x0003e2000c101506 */
[----:B0-----:R-:W-:Y:S01]  /*7a1b0*/  IMAD R9, R22, 0x6f, RZ ;  /* 0x0000006f16097824 */ /* 0x001fe200078e02ff */
[----:B------:R-:W-:Y:S01]  /*7a1c0*/  IADD3 R8, P0, R12, R2, RZ ;  /* 0x000000020c087210 */ /* 0x000fe20007f1e0ff */
[----:B------:R-:W-:-:S03]  /*7a1d0*/  IMAD R14, R22, 0xe0, RZ ;  /* 0x000000e0160e7824 */ /* 0x000fc600078e02ff */
[----:B------:R-:W-:Y:S02]  /*7a1e0*/  LEA.HI.X.SX32 R9, R9, R3, 0x1, P0 ;  /* 0x0000000309097211 */ /* 0x000fe400000f0eff */
[----:B-1----:R-:W-:Y:S02]  /*7a1f0*/  IADD3 R6, P0, R14, R2, RZ ;  /* 0x000000020e067210 */ /* 0x002fe40007f1e0ff */
[----:B------:R-:W4:Y:S01]  /*7a200*/  LDL.LU R14, [R1+0xac] ;  /* 0x0000ac00010e7983 */ /* 0x000f220000300800 */
[----:B------:R-:W-:Y:S02]  /*7a210*/  IMAD.MOV.U32 R23, RZ, RZ, c[0x0][0x1c8] ;  /* 0x00007200ff177624 */ /* 0x000fe400078e00ff */
[C---:B------:R-:W-:Y:S02]  /*7a220*/  IMAD R12, R22.reuse, 0xe2, RZ ;  /* 0x000000e2160c7824 */ /* 0x040fe400078e02ff */
[----:B------:R-:W-:Y:S02]  /*7a230*/  IMAD R23, R23, 0x70, RZ ;  /* 0x0000007017177824 */ /* 0x000fe400078e02ff */
[----:B------:R-:W-:-:S03]  /*7a240*/  IMAD R16, R22, 0xe4, RZ ;  /* 0x000000e416107824 */ /* 0x000fc600078e02ff */
[----:B------:R-:W-:Y:S01]  /*7a250*/  LEA.HI.X.SX32 R7, R23, R3, 0x1, P0 ;  /* 0x0000000317077211 */ /* 0x000fe200000f0eff */
[----:B---3--:R0:W-:Y:S01]  /*7a260*/  STG.E.U16 [R4.64], R17 ;  /* 0x0000001104007986 */ /* 0x0081e2000c101506 */
[----:B------:R-:W-:-:S05]  /*7a270*/  PRMT R10, R17, 0x7632, R10 ;  /* 0x00007632110a7816 */ /* 0x000fca000000000a */
[----:B------:R1:W-:Y:S01]  /*7a280*/  STG.E.U16 [R8.64], R10 ;  /* 0x0000000a08007986 */ /* 0x0003e2000c101506 */
[----:B0-----:R-:W-:Y:S01]  /*7a290*/  IMAD R5, R22, 0x71, RZ ;  /* 0x0000007116057824 */ /* 0x001fe200078e02ff */
[----:B------:R-:W-:-:S04]  /*7a2a0*/  IADD3 R4, P0, R12, R2, RZ ;  /* 0x000000020c047210 */ /* 0x000fc80007f1e0ff */
[-C--:B------:R-:W-:Y:S02]  /*7a2b0*/  LEA.HI.X.SX32 R5, R5, R3.reuse, 0x1, P0 ;  /* 0x0000000305057211 */ /* 0x080fe400000f0eff */
[----:B-1----:R-:W-:Y:S02]  /*7a2c0*/  IADD3 R8, P0, R16, R2, RZ ;  /* 0x0000000210087210 */ /* 0x002fe40007f1e0ff */
[----:B-----5:R-:W-:Y:S01]  /*7a2d0*/  PRMT R10, R20, 0x7632, R10 ;  /* 0x00007632140a7816 */ /* 0x020fe2000000000a */
[----:B------:R0:W-:Y:S01]  /*7a2e0*/  STG.E.U16 [R6.64], R20 ;  /* 0x0000001406007986 */ /* 0x0001e2000c101506 */
[----:B------:R-:W-:-:S03]  /*7a2f0*/  LEA.HI.X.SX32 R9, R13, R3, 0x1, P0 ;  /* 0x000000030d097211 */ /* 0x000fc600000f0eff */
[----:B------:R1:W-:Y:S01]  /*7a300*/  STG.E.U16 [R4.64], R10 ;  /* 0x0000000a04007986 */ /* 0x0003e2000c101506 */
[----:B0-----:R-:W-:Y:S01]  /*7a310*/  MOV R20, c[0x0][0x1c8] ;  /* 0x0000720000147a02 */ /* 0x001fe20000000f00 */
[C---:B------:R-:W-:Y:S02]  /*7a320*/  IMAD R12, R22.reuse, 0xe6, RZ ;  /* 0x000000e6160c7824 */ /* 0x040fe400078e02ff */
[C---:B------:R-:W-:Y:S02]  /*7a330*/  IMAD R7, R22.reuse, 0x73, RZ ;  /* 0x0000007316077824 */ /* 0x040fe400078e02ff */
[----:B------:R-:W-:Y:S01]  /*7a340*/  IMAD R16, R22, 0xe8, RZ ;  /* 0x000000e816107824 */ /* 0x000fe200078e02ff */
[----:B------:R-:W-:Y:S01]  /*7a350*/  IADD3 R6, P0, R12, R2, RZ ;  /* 0x000000020c067210 */ /* 0x000fe20007f1e0ff */
[----:B------:R-:W-:-:S03]  /*7a360*/  IMAD R12, R22, 0xea, RZ ;  /* 0x000000ea160c7824 */ /* 0x000fc600078e02ff */
[----:B------:R-:W-:Y:S02]  /*7a370*/  LEA.HI.X.SX32 R7, R7, R3, 0x1, P0 ;  /* 0x0000000307077211 */ /* 0x000fe400000f0eff */
[----:B-1----:R-:W-:Y:S01]  /*7a380*/  IADD3 R4, P0, R16, R2, RZ ;  /* 0x0000000210047210 */ /* 0x002fe20007f1e0ff */
[----:B------:R-:W-:Y:S01]  /*7a390*/  IMAD R13, R22, 0xec, RZ ;  /* 0x000000ec160d7824 */ /* 0x000fe200078e02ff */
[----:B--2---:R-:W-:Y:S01]  /*7a3a0*/  PRMT R10, R15, 0x7632, R10 ;  /* 0x000076320f0a7816 */ /* 0x004fe2000000000a */
[----:B------:R0:W-:Y:S02]  /*7a3b0*/  STG.E.U16 [R8.64], R15 ;  /* 0x0000000f08007986 */ /* 0x0001e4000c101506 */
[----:B0-----:R-:W-:Y:S02]  /*7a3c0*/  IMAD R15, R20, 0x74, RZ ;  /* 0x00000074140f7824 */ /* 0x001fe400078e02ff */
[----:B------:R-:W2:Y:S01]  /*7a3d0*/  LDL.LU R20, [R1+0xcc] ;  /* 0x0000cc0001147983 */ /* 0x000ea20000300800 */
[----:B------:R-:W-:-:S02]  /*7a3e0*/  IMAD R9, R22, 0x75, RZ ;  /* 0x0000007516097824 */ /* 0x000fc400078e02ff */
[----:B------:R-:W-:Y:S01]  /*7a3f0*/  LEA.HI.X.SX32 R5, R15, R3, 0x1, P0 ;  /* 0x000000030f057211 */ /* 0x000fe200000f0eff */
[----:B------:R0:W-:Y:S01]  /*7a400*/  STG.E.U16 [R6.64], R10 ;  /* 0x0000000a06007986 */ /* 0x0001e2000c101506 */
[----:B------:R-:W-:-:S03]  /*7a410*/  IADD3 R8, P0, R12, R2, RZ ;  /* 0x000000020c087210 */ /* 0x000fc60007f1e0ff */
[----:B------:R-:W3:Y:S01]  /*7a420*/  LDL.LU R23, [R1+0xdc] ;  /* 0x0000dc0001177983 */ /* 0x000ee20000300800 */
[-C--:B------:R-:W-:Y:S02]  /*7a430*/  LEA.HI.X.SX32 R9, R9, R3.reuse, 0x1, P0 ;  /* 0x0000000309097211 */ /* 0x080fe400000f0eff */
[----:B0-----:R-:W-:Y:S02]  /*7a440*/  IADD3 R6, P0, R13, R2, RZ ;  /* 0x000000020d067210 */ /* 0x001fe40007f1e0ff */
[----:B----4-:R-:W-:Y:S02]  /*7a450*/  PRMT R10, R14, 0x7632, R10 ;  /* 0x000076320e0a7816 */ /* 0x010fe4000000000a */
[----:B------:R-:W-:Y:S01]  /*7a460*/  LEA.HI.X.SX32 R7, R18, R3, 0x1, P0 ;  /* 0x0000000312077211 */ /* 0x000fe200000f0eff */
[----:B------:R-:W-:Y:S04]  /*7a470*/  STG.E.U16 [R4.64], R14 ;  /* 0x0000000e04007986 */ /* 0x000fe8000c101506 */
[----:B------:R0:W-:Y:S04]  /*7a480*/  STG.E.U16 [R8.64], R10 ;  /* 0x0000000a08007986 */ /* 0x0001e8000c101506 */
[----:B------:R1:W-:Y:S01]  /*7a490*/  STG.E.U16 [R6.64], R0 ;  /* 0x0000000006007986 */ /* 0x0003e2000c101506 */
[----:B0-----:R-:W-:-:S03]  /*7a4a0*/  PRMT R10, R0, 0x7632, R10 ;  /* 0x00007632000a7816 */ /* 0x001fc6000000000a */
[----:B-1----:R-:W4:Y:S01]  /*7a4b0*/  LDL.LU R0, [R1+0x1f70] ;  /* 0x001f700001007983 */ /* 0x002f220000300800 */
[C---:B------:R-:W-:Y:S02]  /*7a4c0*/  IMAD R12, R22.reuse, 0xee, RZ ;  /* 0x000000ee160c7824 */ /* 0x040fe400078e02ff */
[C---:B------:R-:W-:Y:S02]  /*7a4d0*/  IMAD R5, R22.reuse, 0x77, RZ ;  /* 0x0000007716057824 */ /* 0x040fe400078e02ff */
[----:B------:R-:W-:Y:S01]  /*7a4e0*/  IMAD R13, R22, 0xf0, RZ ;  /* 0x000000f0160d7824 */ /* 0x000fe200078e02ff */
[----:B------:R-:W-:-:S04]  /*7a4f0*/  IADD3 R4, P0, R12, R2, RZ ;  /* 0x000000020c047210 */ /* 0x000fc80007f1e0ff */
[----:B------:R-:W-:Y:S02]  /*7a500*/  LEA.HI.X.SX32 R5, R5, R3, 0x1, P0 ;  /* 0x0000000305057211 */ /* 0x000fe400000f0eff */
[----:B------:R-:W-:-:S04]  /*7a510*/  IADD3 R8, P0, R13, R2, RZ ;  /* 0x000000020d087210 */ /* 0x000fc80007f1e0ff */
[----:B------:R-:W-:Y:S01]  /*7a520*/  LEA.HI.X.SX32 R9, R26, R3, 0x1, P0 ;  /* 0x000000031a097211 */ /* 0x000fe200000f0eff */
[----:B------:R0:W-:Y:S01]  /*7a530*/  STG.E.U16 [R4.64], R10 ;  /* 0x0000000a04007986 */ /* 0x0001e2000c101506 */
[C---:B------:R-:W-:Y:S02]  /*7a540*/  IMAD R12, R22.reuse, 0xf2, RZ ;  /* 0x000000f2160c7824 */ /* 0x040fe400078e02ff */
[C---:B------:R-:W-:Y:S02]  /*7a550*/  IMAD R7, R22.reuse, 0x79, RZ ;  /* 0x0000007916077824 */ /* 0x040fe400078e02ff */
[----:B------:R-:W-:Y:S01]  /*7a560*/  IMAD R13, R22, 0xf4, RZ ;  /* 0x000000f4160d7824 */ /* 0x000fe200078e02ff */
[----:B------:R-:W-:Y:S01]  /*7a570*/  IADD3 R6, P0, R12, R2, RZ ;  /* 0x000000020c067210 */ /* 0x000fe20007f1e0ff */
[----:B------:R-:W-:-:S03]  /*7a580*/  IMAD R21, R21, 0x7a, RZ ;  /* 0x0000007a15157824 */ /* 0x000fc600078e02ff */
[----:B------:R-:W-:Y:S02]  /*7a590*/  LEA.HI.X.SX32 R7, R7, R3, 0x1, P0 ;  /* 0x0000000307077211 */ /* 0x000fe400000f0eff */
[----:B0-----:R-:W-:Y:S01]  /*7a5a0*/  IADD3 R4, P0, R13, R2, RZ ;  /* 0x000000020d047210 */ /* 0x001fe20007f1e0ff */
[----:B------:R-:W-:-:S03]  /*7a5b0*/  IMAD R12, R22, 0xf6, RZ ;  /* 0x000000f6160c7824 */ /* 0x000fc600078e02ff */
[----:B------:R-:W-:Y:S01]  /*7a5c0*/  LEA.HI.X.SX32 R5, R21, R3, 0x1, P0 ;  /* 0x0000000315057211 */ /* 0x000fe200000f0eff */
[----:B------:R-:W-:Y:S01]  /*7a5d0*/  STL [R1+0x1f6c], R27 ;  /* 0x001f6c1b01007387 */ /* 0x000fe20000100800 */
[----:B------:R-:W-:-:S03]  /*7a5e0*/  IMAD R15, R22, 0xf8, RZ ;  /* 0x000000f8160f7824 */ /* 0x000fc600078e02ff */
[----:B------:R-:W5:Y:S04]  /*7a5f0*/  LDL.LU R14, [R1+0xec] ;  /* 0x0000ec00010e7983 */ /* 0x000f680000300800 */
[----:B------:R-:W4:Y:S01]  /*7a600*/  LDL.LU R17, [R1+0xfc] ;  /* 0x0000fc0001117983 */ /* 0x000f220000300800 */
[----:B--2---:R-:W-:-:S03]  /*7a610*/  PRMT R10, R20, 0x7632, R10 ;  /* 0x00007632140a7816 */ /* 0x004fc6000000000a */
[----:B------:R0:W-:Y:S04]  /*7a620*/  STG.E.U16 [R8.64], R20 ;  /* 0x0000001408007986 */ /* 0x0001e8000c101506 */
[----:B0-----:R-:W0:Y:S01]  /*7a630*/  S2R R20, SR_TID.X ;  /* 0x0000000000147919 */ /* 0x001e220000002100 */
[----:B------:R-:W-:Y:S02]  /*7a640*/  IADD3 R8, P0, R12, R2, RZ ;  /* 0x000000020c087210 */ /* 0x000fe40007f1e0ff */
[C---:B0-----:R-:W-:Y:S02]  /*7a650*/  SHF.L.U32 R21, R20.reuse, 0xc, RZ ;  /* 0x0000000c14157819 */ /* 0x041fe400000006ff */
[----:B------:R-:W-:Y:S02]  /*7a660*/  LOP3.LUT R12, R20, 0x7f, RZ, 0xc0, !PT ;  /* 0x0000007f140c7812 */ /* 0x000fe400078ec0ff */
[----:B------:R-:W-:-:S04]  /*7a670*/  LOP3.LUT R21, R21, 0x6000, RZ, 0xc0, !PT ;  /* 0x0000600015157812 */ /* 0x000fc800078ec0ff */
[----:B------:R-:W-:-:S05]  /*7a680*/  LEA R21, R12, R21, 0x4 ;  /* 0x000000150c157211 */ /* 0x000fca00078e20ff */
[----:B------:R-:W0:Y:S01]  /*7a690*/  LDS.128 R24, [R21] ;  /* 0x0000000015187984 */ /* 0x000e220000000c00 */
[----:B------:R-:W-:-:S03]  /*7a6a0*/  IMAD R9, R22, 0x7b, RZ ;  /* 0x0000007b16097824 */ /* 0x000fc600078e02ff */
[----:B------:R1:W-:Y:S02]  /*7a6b0*/  STG.E.U16 [R6.64], R10 ;  /* 0x0000000a06007986 */ /* 0x0003e4000c101506 */
[----:B------:R-:W-:Y:S02]  /*7a6c0*/  LEA.HI.X.SX32 R9, R9, R3, 0x1, P0 ;  /* 0x0000000309097211 */ /* 0x000fe400000f0eff */
[----:B---3--:R2:W-:Y:S01]  /*7a6d0*/  STG.E.U16 [R4.64], R23 ;  /* 0x0000001704007986 */ /* 0x0085e2000c101506 */
[----:B-1----:R-:W-:Y:S01]  /*7a6e0*/  IADD3 R6, P0, R15, R2, RZ ;  /* 0x000000020f067210 */ /* 0x002fe20007f1e0ff */
[----:B------:R-:W-:Y:S01]  /*7a6f0*/  IMAD.MOV.U32 R15, RZ, RZ, c[0x0][0x1c8] ;  /* 0x00007200ff0f7624 */ /* 0x000fe200078e00ff */
[----:B------:R-:W-:-:S03]  /*7a700*/  PRMT R10, R23, 0x7632, R10 ;  /* 0x00007632170a7816 */ /* 0x000fc6000000000a */
[----:B--2---:R-:W-:Y:S01]  /*7a710*/  IMAD R23, R15, 0x7c, RZ ;  /* 0x0000007c0f177824 */ /* 0x004fe200078e02ff */
[----:B0-----:R-:W-:Y:S01]  /*7a720*/  STL [R1+0x94], R25 ;  /* 0x0000941901007387 */ /* 0x001fe20000100800 */
[----:B------:R-:W-:-:S03]  /*7a730*/  MOV R15, R24 ;  /* 0x00000018000f7202 */ /* 0x000fc60000000f00 */
[----:B------:R-:W-:Y:S04]  /*7a740*/  STL.64 [R1+0x98], R26 ;  /* 0x0000981a01007387 */ /* 0x000fe80000100a00 */
[----:B----4-:R-:W0:Y:S04]  /*7a750*/  LDS.128 R24, [R0] ;  /* 0x0000000000187984 */ /* 0x010e280000000c00 */
[----:B0-----:R-:W-:Y:S04]  /*7a760*/  STL [R1+0x54], R25 ;  /* 0x0000541901007387 */ /* 0x001fe80000100800 */
[----:B------:R0:W-:Y:S04]  /*7a770*/  STL.64 [R1+0x58], R26 ;  /* 0x0000581a01007387 */ /* 0x0001e80000100a00 */
[----:B0-----:R-:W2:Y:S01]  /*7a780*/  LDL.LU R27, [R1+0x1f6c] ;  /* 0x001f6c00011b7983 */ /* 0x001ea20000300800 */
[----:B------:R-:W-:-:S02]  /*7a790*/  LEA.HI.X.SX32 R7, R23, R3, 0x1, P0 ;  /* 0x0000000317077211 */ /* 0x000fc400000f0eff */
[----:B------:R-:W-:Y:S01]  /*7a7a0*/  SHF.L.U32 R23, R20, 0xc, RZ ;  /* 0x0000000c14177819 */ /* 0x000fe200000006ff */
[----:B------:R-:W-:-:S03]  /*7a7b0*/  IMAD R13, R22, 0xfa, RZ ;  /* 0x000000fa160d7824 */ /* 0x000fc600078e02ff */
[----:B------:R-:W-:Y:S01]  /*7a7c0*/  LOP3.LUT R23, R23, 0x6000, RZ, 0xc0, !PT ;  /* 0x0000600017177812 */ /* 0x000fe200078ec0ff */
[C---:B------:R-:W-:Y:S01]  /*7a7d0*/  IMAD R5, R22.reuse, 0x7d, RZ ;  /* 0x0000007d16057824 */ /* 0x040fe200078e02ff */
[----:B------:R-:W-:Y:S01]  /*7a7e0*/  IADD3 R4, P0, R13, R2, RZ ;  /* 0x000000020d047210 */ /* 0x000fe20007f1e0ff */
[----:B------:R-:W-:Y:S02]  /*7a7f0*/  IMAD R13, R22, 0xfc, RZ ;  /* 0x000000fc160d7824 */ /* 0x000fe400078e02ff */
[----:B------:R-:W-:Y:S01]  /*7a800*/  IMAD R23, R12, 0x10, R23 ;  /* 0x000000100c177824 */ /* 0x000fe200078e0217 */
[----:B------:R0:W-:Y:S01]  /*7a810*/  STG.E.U16 [R8.64], R10 ;  /* 0x0000000a08007986 */ /* 0x0001e2000c101506 */
[----:B------:R-:W-:-:S03]  /*7a820*/  LEA.HI.X.SX32 R5, R5, R3, 0x1, P0 ;  /* 0x0000000305057211 */ /* 0x000fc600000f0eff */
[----:B------:R-:W-:Y:S01]  /*7a830*/  LOP3.LUT R23, R23, 0x40, RZ, 0x3c, !PT ;  /* 0x0000004017177812 */ /* 0x000fe200078e3cff */
[----:B-----5:R-:W-:Y:S01]  /*7a840*/  STG.E.U16 [R6.64], R14 ;  /* 0x0000000e06007986 */ /* 0x020fe2000c101506 */
[----:B------:R-:W-:Y:S02]  /*7a850*/  MOV R16, R24 ;  /* 0x0000001800107202 */ /* 0x000fe40000000f00 */
[----:B0-----:R-:W-:Y:S02]  /*7a860*/  PRMT R9, R14, 0x7632, R9 ;  /* 0x000076320e097816 */ /* 0x001fe40000000009 */
[----:B------:R-:W-:-:S03]  /*7a870*/  IADD3 R8, P0, R13, R2, RZ ;  /* 0x000000020d087210 */ /* 0x000fc60007f1e0ff */
[----:B------:R0:W-:Y:S01]  /*7a880*/  STG.E.U16 [R4.64], R9 ;  /* 0x0000000904007986 */ /* 0x0001e2000c101506 */
[----:B------:R-:W-:-:S04]  /*7a890*/  SHF.L.U32 R20, R20, 0xc, RZ ;  /* 0x0000000c14147819 */ /* 0x000fc800000006ff */
[----:B------:R-:W-:-:S05]  /*7a8a0*/  LOP3.LUT R20, R20, 0x6000, RZ, 0xc0, !PT ;  /* 0x0000600014147812 */ /* 0x000fca00078ec0ff */
[----:B------:R-:W-:-:S05]  /*7a8b0*/  IMAD R20, R12, 0x10, R20 ;  /* 0x000000100c147824 */ /* 0x000fca00078e0214 */
[----:B------:R-:W-:Y:S01]  /*7a8c0*/  LOP3.LUT R20, R20, 0x60, RZ, 0x3c, !PT ;  /* 0x0000006014147812 */ /* 0x000fe200078e3cff */
[C---:B------:R-:W-:Y:S02]  /*7a8d0*/  IMAD R10, R22.reuse, 0xfe, RZ ;  /* 0x000000fe160a7824 */ /* 0x040fe400078e02ff */
[C---:B0-----:R-:W-:Y:S01]  /*7a8e0*/  IMAD R5, R22.reuse, 0x7f, RZ ;  /* 0x0000007f16057824 */ /* 0x041fe200078e02ff */
[----:B------:R-:W-:Y:S02]  /*7a8f0*/  SHF.L.U32 R7, R22, 0x7, RZ ;  /* 0x0000000716077819 */ /* 0x000fe400000006ff */
[----:B------:R-:W-:Y:S02]  /*7a900*/  PRMT R11, R17, 0x7632, R11 ;  /* 0x00007632110b7816 */ /* 0x000fe4000000000b */
[----:B--2---:R-:W-:Y:S02]  /*7a910*/  LEA.HI.X.SX32 R9, R27, R3, 0x1, P0 ;  /* 0x000000031b097211 */ /* 0x004fe400000f0eff */
[----:B------:R-:W0:Y:S01]  /*7a920*/  LDS.128 R24, [R23] ;  /* 0x0000000017187984 */ /* 0x000e220000000c00 */
[----:B------:R-:W-:Y:S01]  /*7a930*/  IADD3 R4, P0, R10, R2, RZ ;  /* 0x000000020a047210 */ /* 0x000fe20007f1e0ff */
[----:B------:R-:W-:-:S03]  /*7a940*/  IMAD R10, R22, 0x102, RZ ;  /* 0x00000102160a7824 */ /* 0x000fc600078e02ff */
[-C--:B------:R-:W-:Y:S02]  /*7a950*/  LEA.HI.X.SX32 R5, R5, R3.reuse, 0x1, P0 ;  /* 0x0000000305057211 */ /* 0x080fe400000f0eff */
[-C--:B------:R-:W-:Y:S01]  /*7a960*/  LEA R6, P0, R22, R2.reuse, 0x8 ;  /* 0x0000000216067211 */ /* 0x080fe200078040ff */
[----:B------:R1:W-:Y:S03]  /*7a970*/  STG.E.U16 [R8.64], R17 ;  /* 0x0000001108007986 */ /* 0x0003e6000c101506 */
[----:B------:R-:W-:Y:S02]  /*7a980*/  LEA.HI.X.SX32 R7, R7, R3, 0x1, P0 ;  /* 0x0000000307077211 */ /* 0x000fe400000f0eff */
[----:B------:R-:W-:Y:S01]  /*7a990*/  IADD3 R10, P0, R10, R2, RZ ;  /* 0x000000020a0a7210 */ /* 0x000fe20007f1e0ff */
[----:B0-----:R-:W-:Y:S01]  /*7a9a0*/  STL [R1+0x24], R25 ;  /* 0x0000241901007387 */ /* 0x001fe20000100800 */
[----:B------:R-:W-:-:S03]  /*7a9b0*/  MOV R14, R24 ;  /* 0x00000018000e7202 */ /* 0x000fc60000000f00 */
[----:B------:R-:W-:Y:S04]  /*7a9c0*/  STL.64 [R1+0x28], R26 ;  /* 0x0000281a01007387 */ /* 0x000fe80000100a00 */
[----:B------:R-:W0:Y:S01]  /*7a9d0*/  LDS.128 R24, [R20] ;  /* 0x0000000014187984 */ /* 0x000e220000000c00 */
[C---:B-1----:R-:W-:Y:S02]  /*7a9e0*/  IMAD R9, R22.reuse, 0x81, RZ ;  /* 0x0000008116097824 */ /* 0x042fe400078e02ff */
[----:B------:R-:W-:Y:S01]  /*7a9f0*/  IMAD R8, R22, 0x104, RZ ;  /* 0x0000010416087824 */ /* 0x000fe200078e02ff */
[----:B------:R1:W-:Y:S04]  /*7aa00*/  STG.E.U16 [R4.64], R11 ;  /* 0x0000000b04007986 */ /* 0x0003e8000c101506 */
[----:B------:R-:W-:Y:S01]  /*7aa10*/  STG.E.U16 [R6.64], R15 ;  /* 0x0000000f06007986 */ /* 0x000fe2000c101506 */
[----:B-1----:R-:W-:-:S02]  /*7aa20*/  LEA.HI.X.SX32 R11, R9, R3, 0x1, P0 ;  /* 0x00000003090b7211 */ /* 0x002fc400000f0eff */
[----:B------:R-:W-:Y:S02]  /*7aa30*/  IADD3 R8, P0, R8, R2, RZ ;  /* 0x0000000208087210 */ /* 0x000fe40007f1e0ff */
[----:B------:R-:W-:Y:S02]  /*7aa40*/  PRMT R5, R15, 0x7632, R5 ;  /* 0x000076320f057816 */ /* 0x000fe40000000005 */
[----:B------:R-:W-:-:S03]  /*7aa50*/  LEA.HI.X.SX32 R9, R19, R3, 0x1, P0 ;  /* 0x0000000313097211 */ /* 0x000fc600000f0eff */
[----:B------:R-:W-:Y:S04]  /*7aa60*/  STG.E.U16 [R10.64], R5 ;  /* 0x000000050a007986 */ /* 0x000fe8000c101506 */
[----:B------:R1:W-:Y:S04]  /*7aa70*/  STG.E.U16 [R8.64], R16 ;  /* 0x0000001008007986 */ /* 0x0003e8000c101506 */
[----:B0-----:R-:W-:Y:S01]  /*7aa80*/  STL [R1+0x1e20], R27 ;  /* 0x001e201b01007387 */ /* 0x001fe20000100800 */
[----:B-1----:R-:W-:-:S03]  /*7aa90*/  PRMT R8, R16, 0x7632, R8 ;  /* 0x0000763210087816 */ /* 0x002fc60000000008 */
[----:B------:R-:W-:Y:S04]  /*7aaa0*/  STL [R1+0x1f68], R26 ;  /* 0x001f681a01007387 */ /* 0x000fe80000100800 */
[----:B------:R-:W0:Y:S04]  /*7aab0*/  LDS.128 R16, [R21+0x800] ;  /* 0x0008000015107984 */ /* 0x000e280000000c00 */
[----:B------:R-:W-:Y:S04]  /*7aac0*/  STL.64 [R1+0x1f60], R24 ;  /* 0x001f601801007387 */ /* 0x000fe80000100a00 */
[----:B------:R-:W1:Y:S04]  /*7aad0*/  LDS.128 R24, [R0+0x800] ;  /* 0x0008000000187984 */ /* 0x000e680000000c00 */
[----:B0-----:R-:W-:Y:S04]  /*7aae0*/  STL [R1+0x84], R17 ;  /* 0x0000841101007387 */ /* 0x001fe80000100800 */
[----:B------:R-:W-:Y:S04]  /*7aaf0*/  STL.64 [R1+0x88], R18 ;  /* 0x0000881201007387 */ /* 0x000fe80000100a00 */
[----:B-1----:R-:W-:Y:S04]  /*7ab00*/  STL [R1+0x44], R25 ;  /* 0x0000441901007387 */ /* 0x002fe80000100800 */
[----:B------:R0:W-:Y:S02]  /*7ab10*/  STL.64 [R1+0x48], R26 ;  /* 0x0000481a01007387 */ /* 0x0001e40000100a00 */
[----:B0-----:R-:W-:-:S02]  /*7ab20*/  IMAD.MOV.U32 R27, RZ, RZ, R24 ;  /* 0x000000ffff1b7224 */ /* 0x001fc400078e0018 */
[----:B------:R-:W2:Y:S04]  /*7ab30*/  LDL.LU R26, [R1+0x1f68] ;  /* 0x001f6800011a7983 */ /* 0x000ea80000300800 */
[----:B------:R-:W3:Y:S01]  /*7ab40*/  LDL.LU.64 R24, [R1+0x1f60] ;  /* 0x001f600001187983 */ /* 0x000ee20000300a00 */
[C---:B------:R-:W-:Y:S01]  /*7ab50*/  IMAD R4, R22.reuse, 0x106, RZ ;  /* 0x0000010616047824 */ /* 0x040fe200078e02ff */
[----:B------:R-:W-:Y:S01]  /*7ab60*/  MOV R15, c[0x0][0x1c8] ;  /* 0x00007200000f7a02 */ /* 0x000fe20000000f00 */
[C---:B------:R-:W-:Y:S02]  /*7ab70*/  IMAD R13, R22.reuse, 0x83, RZ ;  /* 0x00000083160d7824 */ /* 0x040fe400078e02ff */
[----:B------:R-:W-:Y:S01]  /*7ab80*/  IMAD R12, R22, 0x108, RZ ;  /* 0x00000108160c7824 */ /* 0x000fe200078e02ff */
[----:B------:R-:W-:Y:S01]  /*7ab90*/  IADD3 R4, P0, R4, R2, RZ ;  /* 0x0000000204047210 */ /* 0x000fe20007f1e0ff */
[----:B------:R-:W-:-:S03]  /*7aba0*/  IMAD R15, R15, 0x84, RZ ;  /* 0x000000840f0f7824 */ /* 0x000fc600078e02ff */
[-C--:B------:R-:W-:Y:S01]  /*7abb0*/  LEA.HI.X.SX32 R5, R13, R3.reuse, 0x1, P0 ;  /* 0x000000030d057211 */ /* 0x080fe200000f0eff */
[----:B------:R-:W-:Y:S01]  /*7abc0*/  IMAD R10, R22, 0x10a, RZ ;  /* 0x0000010a160a7824 */ /* 0x000fe200078e02ff */
[----:B------:R-:W-:Y:S01]  /*7abd0*/  IADD3 R6, P0, R12, R2, RZ ;  /* 0x000000020c067210 */ /* 0x000fe20007f1e0ff */
[----:B------:R-:W-:Y:S02]  /*7abe0*/  IMAD R9, R22, 0x10c, RZ ;  /* 0x0000010c16097824 */ /* 0x000fe400078e02ff */
[----:B------:R0:W-:Y:S01]  /*7abf0*/  STG.E.U16 [R4.64], R8 ;  /* 0x0000000804007986 */ /* 0x0001e2000c101506 */
[----:B------:R-:W-:Y:S02]  /*7ac00*/  LEA.HI.X.SX32 R7, R15, R3, 0x1, P0 ;  /* 0x000000030f077211 */ /* 0x000fe400000f0eff */
[----:B------:R-:W-:-:S03]  /*7ac10*/  MOV R15, c[0x0][0x1c8] ;  /* 0x00007200000f7a02 */ /* 0x000fc60000000f00 */
[----:B------:R1:W-:Y:S01]  /*7ac20*/  STG.E.U16 [R6.64], R14 ;  /* 0x0000000e06007986 */ /* 0x0003e2000c101506 */
[----:B0-----:R-:W-:Y:S01]  /*7ac30*/  IMAD R5, R22, 0x85, RZ ;  /* 0x0000008516057824 */ /* 0x001fe200078e02ff */
[-C--:B------:R-:W-:Y:S01]  /*7ac40*/  IADD3 R4, P0, R10, R2.reuse, RZ ;  /* 0x000000020a047210 */ /* 0x080fe20007f1e0ff */
[----:B------:R-:W-:Y:S01]  /*7ac50*/  IMAD R15, R15, 0x86, RZ ;  /* 0x000000860f0f7824 */ /* 0x000fe200078e02ff */
[----:B------:R-:W-:Y:S02]  /*7ac60*/  PRMT R8, R14, 0x7632, R8 ;  /* 0x000076320e087816 */ /* 0x000fe40000000008 */
[----:B------:R-:W-:Y:S01]  /*7ac70*/  LEA.HI.X.SX32 R5, R5, R3, 0x1, P0 ;  /* 0x0000000305057211 */ /* 0x000fe200000f0eff */
[C---:B-1----:R-:W-:Y:S01]  /*7ac80*/  IMAD R14, R22.reuse, 0x10e, RZ ;  /* 0x0000010e160e7824 */ /* 0x042fe200078e02ff */
[----:B------:R-:W-:Y:S01]  /*7ac90*/  IADD3 R6, P0, R9, R2, RZ ;  /* 0x0000000209067210 */ /* 0x000fe20007f1e0ff */
[----:B------:R-:W-:-:S03]  /*7aca0*/  IMAD R9, R22, 0x87, RZ ;  /* 0x0000008716097824 */ /* 0x000fc600078e02ff */
[-C--:B------:R-:W-:Y:S02]  /*7acb0*/  LEA.HI.X.SX32 R7, R15, R3.reuse, 0x1, P0 ;  /* 0x000000030f077211 */ /* 0x080fe400000f0eff */
[----:B------:R-:W-:Y:S01]  /*7acc0*/  IADD3 R14, P0, R14, R2, RZ ;  /* 0x000000020e0e7210 */ /* 0x000fe20007f1e0ff */
[----:B------:R-:W-:Y:S03]  /*7acd0*/  STG.E.U16 [R4.64], R8 ;  /* 0x0000000804007986 */ /* 0x000fe6000c101506 */
[----:B------:R-:W-:Y:S02]  /*7ace0*/  LEA.HI.X.SX32 R15, R9, R3, 0x1, P0 ;  /* 0x00000003090f7211 */ /* 0x000fe400000f0eff */
[----:B------:R-:W0:Y:S04]  /*7acf0*/  LDS.128 R8, [R23+0x800] ;  /* 0x0008000017087984 */ /* 0x000e280000000c00 */
[----:B0-----:R-:W-:Y:S01]  /*7ad00*/  STL [R1+0x14], R9 ;  /* 0x0000140901007387 */ /* 0x001fe20000100800 */
[----:B------:R-:W-:-:S03]  /*7ad10*/  MOV R19, R8 ;  /* 0x0000000800137202 */ /* 0x000fc60000000f00 */
[----:B------:R-:W-:Y:S04]  /*7ad20*/  STL.64 [R1+0x18], R10 ;  /* 0x0000180a01007387 */ /* 0x000fe80000100a00 */
[----:B------:R-:W0:Y:S01]  /*7ad30*/  LDS.128 R8, [R20+0x800] ;  /* 0x0008000014087984 */ /* 0x000e220000000c00 */
[----:B------:R-:W-:Y:S01]  /*7ad40*/  MOV R17, c[0x0][0x1c8] ;  /* 0x0000720000117a02 */ /* 0x000fe20000000f00 */
[C---:B------:R-:W-:Y:S02]  /*7ad50*/  IMAD R12, R22.reuse, 0x110, RZ ;  /* 0x00000110160c7824 */ /* 0x040fe400078e02ff */
[----:B------:R-:W-:Y:S02]  /*7ad60*/  IMAD R4, R22, 0x112, RZ ;  /* 0x0000011216047824 */ /* 0x000fe400078e02ff */
[----:B------:R-:W-:Y:S01]  /*7ad70*/  IMAD R17, R17, 0x88, RZ ;  /* 0x0000008811117824 */ /* 0x000fe200078e02ff */
[----:B------:R-:W-:Y:S01]  /*7ad80*/  IADD3 R12, P0, R12, R2, RZ ;  /* 0x000000020c0c7210 */ /* 0x000fe20007f1e0ff */
[C---:B------:R-:W-:Y:S01]  /*7ad90*/  IMAD R5, R22.reuse, 0x89, RZ ;  /* 0x0000008916057824 */ /* 0x040fe200078e02ff */
[----:B------:R-:W-:Y:S01]  /*7ada0*/  MOV R18, R16 ;  /* 0x0000001000127202 */ /* 0x000fe20000000f00 */
[----:B------:R-:W-:Y:S01]  /*7adb0*/  IMAD R16, R22, 0x114, RZ ;  /* 0x0000011416107824 */ /* 0x000fe200078e02ff */
[----:B------:R-:W-:-:S02]  /*7adc0*/  LEA.HI.X.SX32 R13, R17, R3, 0x1, P0 ;  /* 0x00000003110d7211 */ /* 0x000fc400000f0eff */
[----:B------:R-:W-:Y:S01]  /*7add0*/  IADD3 R4, P0, R4, R2, RZ ;  /* 0x0000000204047210 */ /* 0x000fe20007f1e0ff */
[----:B0-----:R-:W-:Y:S04]  /*7ade0*/  STL [R1+0x1e48], R11 ;  /* 0x001e480b01007387 */ /* 0x001fe80000100800 */
[----:B------:R-:W-:Y:S04]  /*7adf0*/  STL [R1+0x1f58], R10 ;  /* 0x001f580a01007387 */ /* 0x000fe80000100800 */
[----:B------:R-:W-:Y:S04]  /*7ae00*/  STL.64 [R1+0x1f50], R8 ;  /* 0x001f500801007387 */ /* 0x000fe80000100a00 */
[----:B------:R-:W0:Y:S01]  /*7ae10*/  LDS.128 R8, [R21+0x1000] ;  /* 0x0010000015087984 */ /* 0x000e220000000c00 */
[----:B------:R-:W-:-:S02]  /*7ae20*/  LEA.HI.X.SX32 R5, R5, R3, 0x1, P0 ;  /* 0x0000000305057211 */ /* 0x000fc400000f0eff */
[----:B------:R-:W-:-:S04]  /*7ae30*/  IADD3 R16, P0, R16, R2, RZ ;  /* 0x0000000210107210 */ /* 0x000fc80007f1e0ff */
[----:B------:R-:W-:Y:S01]  /*7ae40*/  LEA.HI.X.SX32 R17, R28, R3, 0x1, P0 ;  /* 0x000000031c117211 */ /* 0x000fe200000f0eff */
[----:B0-----:R-:W-:Y:S04]  /*7ae50*/  STL [R1+0x74], R9 ;  /* 0x0000740901007387 */ /* 0x001fe80000100800 */
[----:B------:R-:W-:Y:S04]  /*7ae60*/  STL.64 [R1+0x78], R10 ;  /* 0x0000780a01007387 */ /* 0x000fe80000100a00 */
[----:B------:R-:W-:Y:S04]  /*7ae70*/  STL [R1+0x1f48], R22 ;  /* 0x001f481601007387 */ /* 0x000fe80000100800 */
[----:B------:R-:W-:Y:S04]  /*7ae80*/  STL.64 [R1+0x1f40], R20 ;  /* 0x001f401401007387 */ /* 0x000fe80000100a00 */
[----:B---3--:R0:W-:Y:S02]  /*7ae90*/  STG.E.U16 [R6.64], R24 ;  /* 0x0000001806007986 */ /* 0x0081e4000c101506 */
[----:B0-----:R-:W-:Y:S01]  /*7aea0*/  PRMT R24, R24, 0x7632, R24 ;  /* 0x0000763218187816 */ /* 0x001fe20000000018 */
[----:B------:R-:W-:-:S02]  /*7aeb0*/  IMAD R7, R22, 0x116, RZ ;  /* 0x0000011616077824 */ /* 0x000fc400078e02ff */
[----:B------:R-:W0:Y:S04]  /*7aec0*/  LDS.128 R20, [R23+0x1000] ;  /* 0x0010000017147984 */ /* 0x000e280000000c00 */
[----:B------:R1:W-:Y:S04]  /*7aed0*/  STG.E.U16 [R14.64], R24 ;  /* 0x000000180e007986 */ /* 0x0003e8000c101506 */
[----:B------:R3:W-:Y:S01]  /*7aee0*/  STG.E.U16 [R12.64], R18 ;  /* 0x000000120c007986 */ /* 0x0007e2000c101506 */
[----:B-1----:R-:W-:Y:S02]  /*7aef0*/  MOV R24, c[0x0][0x1c8] ;  /* 0x0000720000187a02 */ /* 0x002fe40000000f00 */
[----:B------:R-:W-:-:S02]  /*7af00*/  IADD3 R14, P0, R7, R2, RZ ;  /* 0x00000002070e7210 */ /* 0x000fc40007f1e0ff */
[----:B------:R-:W-:Y:S01]  /*7af10*/  PRMT R7, R18, 0x7632, R7 ;  /* 0x0000763212077816 */ /* 0x000fe20000000007 */
[C---:B------:R-:W-:Y:S02]  /*7af20*/  IMAD R15, R24.reuse, 0x8b, RZ ;  /* 0x0000008b180f7824 */ /* 0x040fe400078e02ff */
[----:B------:R-:W-:Y:S02]  /*7af30*/  IMAD R6, R24, 0x118, RZ ;  /* 0x0000011818067824 */ /* 0x000fe400078e02ff */
[----:B---3--:R-:W-:Y:S01]  /*7af40*/  IMAD.MOV.U32 R18, RZ, RZ, c[0x0][0x1c8] ;  /* 0x00007200ff127624 */ /* 0x008fe200078e00ff */
[-C--:B------:R-:W-:Y:S02]  /*7af50*/  LEA.HI.X.SX32 R15, R15, R3.reuse, 0x1, P0 ;  /* 0x000000030f0f7211 */ /* 0x080fe400000f0eff */
[----:B------:R-:W-:Y:S01]  /*7af60*/  IADD3 R6, P0, R6, R2, RZ ;  /* 0x0000000206067210 */ /* 0x000fe20007f1e0ff */
[----:B------:R-:W-:Y:S01]  /*7af70*/  IMAD R18, R18, 0x8c, RZ ;  /* 0x0000008c12127824 */ /* 0x000fe200078e02ff */
[----:B------:R1:W-:Y:S04]  /*7af80*/  STG.E.U16 [R4.64], R7 ;  /* 0x0000000704007986 */ /* 0x0003e8000c101506 */
[----:B-1----:R-:W-:-:S02]  /*7af90*/  LEA.HI.X.SX32 R7, R18, R3, 0x1, P0 ;  /* 0x0000000312077211 */ /* 0x002fc400000f0eff */
[----:B------:R-:W-:Y:S02]  /*7afa0*/  MOV R18, R8 ;  /* 0x0000000800127202 */ /* 0x000fe40000000f00 */
[----:B------:R-:W1:Y:S01]  /*7afb0*/  LDS.128 R8, [R0+0x1000] ;  /* 0x0010000000087984 */ /* 0x000e620000000c00 */
[----:B0-----:R-:W-:-:S03]  /*7afc0*/  IMAD.MOV.U32 R28, RZ, RZ, R20 ;  /* 0x000000ffff1c7224 */ /* 0x001fc600078e0014 */
[----:B-1----:R-:W-:Y:S01]  /*7afd0*/  STL [R1+0x34], R9 ;  /* 0x0000340901007387 */ /* 0x002fe20000100800 */
[----:B------:R-:W-:-:S03]  /*7afe0*/  MOV R0, R8 ;  /* 0x0000000800007202 */ /* 0x000fc60000000f00 */
[----:B------:R0:W-:Y:S04]  /*7aff0*/  STL.64 [R1+0x38], R10 ;  /* 0x0000380a01007387 */ /* 0x0001e80000100a00 */
[----:B0-----:R-:W3:Y:S04]  /*7b000*/  LDL.LU R10, [R1+0x1f58] ;  /* 0x001f5800010a7983 */ /* 0x001ee80000300800 */
[----:B------:R-:W4:Y:S01]  /*7b010*/  LDL.LU.64 R8, [R1+0x1f50] ;  /* 0x001f500001087983 */ /* 0x000f220000300a00 */
[----:B------:R-:W-:-:S03]  /*7b020*/  MOV R11, R22 ;  /* 0x00000016000b7202 */ /* 0x000fc60000000f00 */
[----:B------:R0:W-:Y:S04]  /*7b030*/  STL [R1+0x4], R21 ;  /* 0x0000041501007387 */ /* 0x0001e80000100800 */
[----:B------:R-:W-:Y:S04]  /*7b040*/  STL [R1+0xc], R23 ;  /* 0x00000c1701007387 */ /* 0x000fe80000100800 */
[----:B------:R-:W5:Y:S04]  /*7b050*/  LDL.LU R22, [R1+0x1f48] ;  /* 0x001f480001167983 */ /* 0x000f680000300800 */
[----:B0-----:R-:W5:Y:S01]  /*7b060*/  LDL.LU.64 R20, [R1+0x1f40] ;  /* 0x001f400001147983 */ /* 0x001f620000300a00 */
[C---:B------:R-:W-:Y:S01]  /*7b070*/  IMAD R12, R24.reuse, 0x11a, RZ ;  /* 0x0000011a180c7824 */ /* 0x040fe200078e02ff */
[----:B------:R-:W-:Y:S01]  /*7b080*/  PRMT R4, R27, 0x7632, R4 ;  /* 0x000076321b047816 */ /* 0x000fe20000000004 */
[C---:B------:R-:W-:Y:S01]  /*7b090*/  IMAD R13, R24.reuse, 0x8d, RZ ;  /* 0x0000008d180d7824 */ /* 0x040fe200078e02ff */
[----:B------:R0:W-:Y:S01]  /*7b0a0*/  STG.E.U16 [R16.64], R27 ;  /* 0x0000001b10007986 */ /* 0x0001e2000c101506 */
[----:B------:R-:W-:Y:S01]  /*7b0b0*/  IMAD R5, R24, 0x11c, RZ ;  /* 0x0000011c18057824 */ /* 0x000fe200078e02ff */
[----:B------:R-:W-:-:S02]  /*7b0c0*/  IADD3 R12, P0, R12, R2, RZ ;  /* 0x000000020c0c7210 */ /* 0x000fc40007f1e0ff */
[----:B------:R1:W-:Y:S02]  /*7b0d0*/  STG.E.U16 [R14.64], R4 ;  /* 0x000000040e007986 */ /* 0x0003e4000c101506 */
[----:B------:R-:W-:Y:S02]  /*7b0e0*/  LEA.HI.X.SX32 R13, R13, R3, 0x1, P0 ;  /* 0x000000030d0d7211 */ /* 0x000fe400000f0eff */
[----:B------:R2:W-:Y:S01]  /*7b0f0*/  STG.E.U16 [R6.64], R19 ;  /* 0x0000001306007986 */ /* 0x0005e2000c101506 */
[----:B0-----:R-:W-:Y:S02]  /*7b100*/  MOV R27, c[0x0][0x1c8] ;  /* 0x00007200001b7a02 */ /* 0x001fe40000000f00 */
[----:B-1----:R-:W-:-:S03]  /*7b110*/  IADD3 R4, P0, R5, R2, RZ ;  /* 0x0000000205047210 */ /* 0x002fc60007f1e0ff */
[----:B------:R-:W-:Y:S01]  /*7b120*/  IMAD R27, R27, 0x8e, RZ ;  /* 0x0000008e1b1b7824 */ /* 0x000fe200078e02ff */
[----:B--2---:R-:W-:Y:S01]  /*7b130*/  PRMT R6, R19, 0x7632, R6 ;  /* 0x0000763213067816 */ /* 0x004fe20000000006 */
[----:B------:R-:W-:-:S03]  /*7b140*/  IMAD R7, R24, 0x11e, RZ ;  /* 0x0000011e18077824 */ /* 0x000fc600078e02ff */
[----:B------:R-:W-:Y:S01]  /*7b150*/  LEA.HI.X.SX32 R5, R27, R3, 0x1, P0 ;  /* 0x000000031b057211 */ /* 0x000fe200000f0eff */
[----:B------:R0:W-:Y:S02]  /*7b160*/  STG.E.U16 [R12.64], R6 ;  /* 0x000000060c007986 */ /* 0x0001e4000c101506 */
[----:B0-----:R-:W-:Y:S01]  /*7b170*/  IMAD R12, R24, 0x8f, RZ ;  /* 0x0000008f180c7824 */ /* 0x001fe200078e02ff */
[----:B------:R-:W-:-:S04]  /*7b180*/  IADD3 R6, P0, R7, R2, RZ ;  /* 0x0000000207067210 */ /* 0x000fc80007f1e0ff */
[----:B------:R-:W-:Y:S01]  /*7b190*/  LEA.HI.X.SX32 R7, R12, R3, 0x1, P0 ;  /* 0x000000030c077211 */ /* 0x000fe200000f0eff */
[C---:B------:R-:W-:Y:S02]  /*7b1a0*/  IMAD R16, R24.reuse, 0x120, RZ ;  /* 0x0000012018107824 */ /* 0x040fe400078e02ff */
[C---:B------:R-:W-:Y:S02]  /*7b1b0*/  IMAD R14, R24.reuse, 0x122, RZ ;  /* 0x00000122180e7824 */ /* 0x040fe400078e02ff */
[C---:B------:R-:W-:Y:S02]  /*7b1c0*/  IMAD R13, R24.reuse, 0x91, RZ ;  /* 0x00000091180d7824 */ /* 0x040fe400078e02ff */
[----:B------:R-:W-:Y:S01]  /*7b1d0*/  IMAD R12, R24, 0x124, RZ ;  /* 0x00000124180c7824 */ /* 0x000fe200078e02ff */
[----:B----4-:R0:W-:Y:S04]  /*7b1e0*/  STG.E.U16 [R4.64], R8 ;  /* 0x0000000804007986 */ /* 0x0101e8000c101506 */
[----:B---3--:R-:W-:Y:S01]  /*7b1f0*/  STL.64 [R1+0x1e78], R10 ;  /* 0x001e780a01007387 */ /* 0x008fe20000100a00 */
[----:B0-----:R-:W-:-:S03]  /*7b200*/  PRMT R8, R8, 0x7632, R8 ;  /* 0x0000763208087816 */ /* 0x001fc60000000008 */
[----:B------:R-:W-:Y:S04]  /*7b210*/  STL [R1+0x1f38], R26 ;  /* 0x001f381a01007387 */ /* 0x000fe80000100800 */
[----:B------:R-:W-:Y:S04]  /*7b220*/  STG.E.U16 [R6.64], R8 ;  /* 0x0000000806007986 */ /* 0x000fe8000c101506 */
[----:B-----5:R-:W0:Y:S04]  /*7b230*/  LDS.128 R4, [R20+0x1000] ;  /* 0x0010000014047984 */ /* 0x020e280000000c00 */
[----:B------:R-:W-:Y:S04]  /*7b240*/  STL.64 [R1+0x1f30], R24 ;  /* 0x001f301801007387 */ /* 0x000fe80000100a00 */
[----:B------:R-:W1:Y:S04]  /*7b250*/  LDS.128 R24, [R21+0x1800] ;  /* 0x0018000015187984 */ /* 0x000e680000000c00 */
[----:B0-----:R-:W-:Y:S04]  /*7b260*/  STL [R1+0x1dd0], R7 ;  /* 0x001dd00701007387 */ /* 0x001fe80000100800 */
[----:B------:R-:W-:Y:S04]  /*7b270*/  STL [R1+0x1ebc], R6 ;  /* 0x001ebc0601007387 */ /* 0x000fe80000100800 */
[----:B-1----:R-:W-:Y:S04]  /*7b280*/  STL.64 [R1+0x60], R24 ;  /* 0x0000601801007387 */ /* 0x002fe80000100a00 */
[----:B------:R0:W-:Y:S02]  /*7b290*/  STL [R1+0x6c], R27 ;  /* 0x00006c1b01007387 */ /* 0x0001e40000100800 */
[----:B0-----:R-:W-:-:S02]  /*7b2a0*/  IMAD.MOV.U32 R27, RZ, RZ, R26 ;  /* 0x000000ffff1b7224 */ /* 0x001fc400078e001a */
[----:B------:R-:W2:Y:S01]  /*7b2b0*/  LDL.LU R26, [R1+0x1f38] ;  /* 0x001f3800011a7983 */ /* 0x000ea20000300800 */
[----:B------:R-:W-:-:S03]  /*7b2c0*/  MOV R6, R24 ;  /* 0x0000001800067202 */ /* 0x000fc60000000f00 */
[----:B------:R-:W3:Y:S01]  /*7b2d0*/  LDL.LU.64 R24, [R1+0x1f30] ;  /* 0x001f300001187983 */ /* 0x000ee20000300a00 */
[----:B------:R-:W-:Y:S01]  /*7b2e0*/  IMAD R22, R22, 0x90, RZ ;  /* 0x0000009016167824 */ /* 0x000fe200078e02ff */
[-C--:B------:R-:W-:Y:S02]  /*7b2f0*/  IADD3 R16, P0, R16, R2.reuse, RZ ;  /* 0x0000000210107210 */ /* 0x080fe40007f1e0ff */
[----:B------:R-:W-:Y:S02]  /*7b300*/  MOV R7, c[0x0][0x1c8] ;  /* 0x0000720000077a02 */ /* 0x000fe40000000f00 */
[----:B------:R-:W-:Y:S02]  /*7b310*/  LEA.HI.X.SX32 R17, R22, R3, 0x1, P0 ;  /* 0x0000000316117211 */ /* 0x000fe400000f0eff */
[----:B------:R-:W-:Y:S01]  /*7b320*/  IADD3 R14, P0, R14, R2, RZ ;  /* 0x000000020e0e7210 */ /* 0x000fe20007f1e0ff */
[----:B------:R-:W-:-:S03]  /*7b330*/  IMAD R22, R7, 0x126, RZ ;  /* 0x0000012607167824 */ /* 0x000fc600078e02ff */
[-C--:B------:R-:W-:Y:S02]  /*7b340*/  LEA.HI.X.SX32 R15, R13, R3.reuse, 0x1, P0 ;  /* 0x000000030d0f7211 */ /* 0x080fe400000f0eff */
[-C--:B------:R-:W-:Y:S01]  /*7b350*/  IADD3 R12, P0, R12, R2.reuse, RZ ;  /* 0x000000020c0c7210 */ /* 0x080fe20007f1e0ff */
[C---:B------:R-:W-:Y:S01]  /*7b360*/  IMAD R19, R7.reuse, 0x93, RZ ;  /* 0x0000009307137824 */ /* 0x040fe200078e02ff */
[----:B------:R-:W-:Y:S01]  /*7b370*/  MOV R11, c[0x0][0x1c8] ;  /* 0x00007200000b7a02 */ /* 0x000fe20000000f00 */
[----:B------:R-:W-:Y:S01]  /*7b380*/  IMAD R20, R7, 0x128, RZ ;  /* 0x0000012807147824 */ /* 0x000fe200078e02ff */
[-C--:B------:R-:W-:Y:S02]  /*7b390*/  LEA.HI.X.SX32 R13, R29, R3.reuse, 0x1, P0 ;  /* 0x000000031d0d7211 */ /* 0x080fe400000f0eff */
[----:B------:R-:W-:Y:S01]  /*7b3a0*/  IADD3 R22, P0, R22, R2, RZ ;  /* 0x0000000216167210 */ /* 0x000fe20007f1e0ff */
[----:B------:R-:W-:Y:S01]  /*7b3b0*/  IMAD R11, R11, 0x94, RZ ;  /* 0x000000940b0b7824 */ /* 0x000fe200078e02ff */
[----:B------:R-:W-:Y:S01]  /*7b3c0*/  PRMT R8, R18, 0x7632, R8 ;  /* 0x0000763212087816 */ /* 0x000fe20000000008 */
[----:B------:R-:W-:Y:S01]  /*7b3d0*/  STG.E.U16 [R16.64], R18 ;  /* 0x0000001210007986 */ /* 0x000fe2000c101506 */
[----:B------:R-:W-:-:S02]  /*7b3e0*/  LEA.HI.X.SX32 R23, R19, R3, 0x1, P0 ;  /* 0x0000000313177211 */ /* 0x000fc400000f0eff */
[----:B------:R-:W-:Y:S01]  /*7b3f0*/  IADD3 R20, P0, R20, R2, RZ ;  /* 0x0000000214147210 */ /* 0x000fe20007f1e0ff */
[----:B------:R0:W-:Y:S03]  /*7b400*/  STG.E.U16 [R14.64], R8 ;  /* 0x000000080e007986 */ /* 0x0001e6000c101506 */
[----:B------:R-:W-:Y:S02]  /*7b410*/  LEA.HI.X.SX32 R21, R11, R3, 0x1, P0 ;  /* 0x000000030b157211 */ /* 0x000fe400000f0eff */
[----:B------:R-:W-:Y:S01]  /*7b420*/  MOV R11, c[0x0][0x1c8] ;  /* 0x00007200000b7a02 */ /* 0x000fe20000000f00 */
[----:B------:R-:W-:Y:S01]  /*7b430*/  STG.E.U16 [R12.64], R0 ;  /* 0x000000000c007986 */ /* 0x000fe2000c101506 */
[----:B0-----:R-:W-:-:S03]  /*7b440*/  PRMT R8, R0, 0x7632, R8 ;  /* 0x0000763200087816 */ /* 0x001fc60000000008 */
[----:B------:R-:W-:Y:S02]  /*7b450*/  IMAD R11, R11, 0x96, RZ ;  /* 0x000000960b0b7824 */ /* 0x000fe400078e02ff */
[----:B------:R0:W-:Y:S04]  /*7b460*/  STG.E.U16 [R22.64], R8 ;  /* 0x0000000816007986 */ /* 0x0001e8000c101506 */
[----:B------:R-:W-:Y:S01]  /*7b470*/  STG.E.U16 [R20.64], R28 ;  /* 0x0000001c14007986 */ /* 0x000fe2000c101506 */
[----:B0-----:R-:W-:-:S03]  /*7b480*/  PRMT R8, R28, 0x7632, R8 ;  /* 0x000076321c087816 */ /* 0x001fc60000000008 */
[----:B--2---:R0:W-:Y:S01]  /*7b490*/  STL.64 [R1+0x1e80], R26 ;  /* 0x001e801a01007387 */ /* 0x0041e20000100a00 */
[----:B---3--:R-:W-:-:S03]  /*7b4a0*/  IMAD R24, R24, 0x98, RZ ;  /* 0x0000009818187824 */ /* 0x008fc600078e02ff */
[----:B------:R-:W2:Y:S01]  /*7b4b0*/  LDL.LU R0, [R1+0x1f28] ;  /* 0x001f280001007983 */ /* 0x000ea20000300800 */
[----:B0-----:R-:W-:-:S05]  /*7b4c0*/  MOV R27, c[0x0][0x1c8] ;  /* 0x00007200001b7a02 */ /* 0x001fca0000000f00 */
        /* <DEDUP_REMOVED lines=14> */
[C---:B------:R-:W-:Y:S01]  /*7b5b0*/  IMAD R21, R27.reuse, 0x142, RZ ;  /* 0x000001421b157824 */ /* 0x040fe200078e02ff */
[----:B------:R-:W-:Y:S01]  /*7b5c0*/  IADD3 R12, P0, R12, R2, RZ ;  /* 0x000000020c0c7210 */ /* 0x000fe20007f1e0ff */
[C---:B0-----:R-:W-:Y:S02]  /*7b5d0*/  IMAD R19, R27.reuse, 0x9d, RZ ;  /* 0x0000009d1b137824 */ /* 0x041fe400078e02ff */
[----:B------:R-:W-:Y:S01]  /*7b5e0*/  IMAD R18, R27, 0x13e, RZ ;  /* 0x0000013e1b127824 */ /* 0x000fe200078e02ff */
[----:B------:R-:W-:-:S04]  /*7b5f0*/  LEA.HI.X.SX32 R13, R24, R3, 0x1, P0 ;  /* 0x00000003180d7211 */ /* 0x000fc800000f0eff */
[----:B------:R-:W-:Y:S04]  /*7b600*/  STL.64 [R1+0x1f20], R18 ;  /* 0x001f201201007387 */ /* 0x000fe80000100a00 */
[----:B------:R-:W-:Y:S04]  /*7b610*/  STL.64 [R1+0x1f18], R20 ;  /* 0x001f181401007387 */ /* 0x000fe80000100a00 */
[----:B------:R-:W3:Y:S01]  /*7b620*/  LDL.LU R24, [R1+0x500] ;  /* 0x0005000001187983 */ /* 0x000ee20000300800 */
[----:B------:R-:W-:-:S03]  /*7b630*/  PRMT R8, R4, 0x7632, R8 ;  /* 0x0000763204087816 */ /* 0x000fc60000000008 */
[----:B------:R0:W-:Y:S04]  /*7b640*/  STG.E.U16 [R16.64], R4 ;  /* 0x0000000410007986 */ /* 0x0001e8000c101506 */
[----:B------:R-:W-:Y:S04]  /*7b650*/  STG.E.U16 [R14.64], R8 ;  /* 0x000000080e007986 */ /* 0x000fe8000c101506 */
[----:B------:R1:W-:Y:S01]  /*7b660*/  STG.E.U16 [R12.64], R6 ;  /* 0x000000060c007986 */ /* 0x0003e2000c101506 */
[----:B0-----:R-:W-:Y:S01]  /*7b670*/  IMAD R4, R27, 0x132, RZ ;  /* 0x000001321b047824 */ /* 0x001fe200078e02ff */
[----:B------:R-:W-:-:S04]  /*7b680*/  MOV R21, c[0x0][0x1c8] ;  /* 0x0000720000157a02 */ /* 0x000fc80000000f00 */
[----:B------:R-:W-:Y:S01]  /*7b690*/  IADD3 R18, P0, R4, R2, RZ ;  /* 0x0000000204127210 */ /* 0x000fe20007f1e0ff */
[C---:B-1----:R-:W-:Y:S02]  /*7b6a0*/  IMAD R13, R27.reuse, 0x99, RZ ;  /* 0x000000991b0d7824 */ /* 0x042fe400078e02ff */
[C---:B------:R-:W-:Y:S02]  /*7b6b0*/  IMAD R8, R27.reuse, 0x134, RZ ;  /* 0x000001341b087824 */ /* 0x040fe400078e02ff */
[----:B------:R-:W-:Y:S01]  /*7b6c0*/  IMAD R12, R27, 0x136, RZ ;  /* 0x000001361b0c7824 */ /* 0x000fe200078e02ff */
[----:B------:R-:W-:Y:S01]  /*7b6d0*/  LEA.HI.X.SX32 R19, R13, R3, 0x1, P0 ;  /* 0x000000030d137211 */ /* 0x000fe200000f0eff */
[----:B------:R-:W-:Y:S02]  /*7b6e0*/  IMAD R20, R21, 0x9a, RZ ;  /* 0x0000009a15147824 */ /* 0x000fe400078e02ff */
[----:B------:R-:W-:Y:S01]  /*7b6f0*/  IMAD R16, R27, 0x9b, RZ ;  /* 0x0000009b1b107824 */ /* 0x000fe200078e02ff */
[----:B---3--:R-:W-:-:S05]  /*7b700*/  FSEL R24, R24, -INF , P1 ;  /* 0xff80000018187808 */ /* 0x008fca0000800000 */
[----:B------:R0:W-:Y:S04]  /*7b710*/  STL [R1+0x1d6c], R24 ;  /* 0x001d6c1801007387 */ /* 0x0001e80000100800 */
[----:B------:R1:W-:Y:S04]  /*7b720*/  STL [R1+0x1ef8], R25 ;  /* 0x001ef81901007387 */ /* 0x0003e80000100800 */
[----:B------:R3:W-:Y:S01]  /*7b730*/  STL.64 [R1+0x308], R18 ;  /* 0x0003081201007387 */ /* 0x0007e20000100a00 */
[----:B0-----:R-:W-:-:S04]  /*7b740*/  IADD3 R24, P1, R8, R2, RZ ;  /* 0x0000000208187210 */ /* 0x001fc80007f3e0ff */
[----:B-1----:R-:W-:Y:S02]  /*7b750*/  LEA.HI.X.SX32 R25, R20, R3, 0x1, P1 ;  /* 0x0000000314197211 */ /* 0x002fe400008f0eff */
[----:B---3--:R-:W-:-:S04]  /*7b760*/  IADD3 R18, P0, R12, R2, RZ ;  /* 0x000000020c127210 */ /* 0x008fc80007f1e0ff */
[----:B------:R-:W-:Y:S01]  /*7b770*/  LEA.HI.X.SX32 R19, R16, R3, 0x1, P0 ;  /* 0x0000000310137211 */ /* 0x000fe200000f0eff */
[----:B------:R-:W-:Y:S04]  /*7b780*/  STL.64 [R1+0x300], R24 ;  /* 0x0003001801007387 */ /* 0x000fe80000100a00 */
[----:B------:R0:W-:Y:S04]  /*7b790*/  STL.64 [R1+0x2f8], R18 ;  /* 0x0002f81201007387 */ /* 0x0001e80000100a00 */
[----:B0-----:R-:W3:Y:S01]  /*7b7a0*/  LDL.LU.64 R18, [R1+0x1f20] ;  /* 0x001f200001127983 */ /* 0x001ee20000300a00 */
[----:B------:R-:W-:-:S02]  /*7b7b0*/  IMAD R14, R27, 0x138, RZ ;  /* 0x000001381b0e7824 */ /* 0x000fc400078e02ff */
[----:B------:R-:W-:Y:S01]  /*7b7c0*/  IMAD R15, R27, 0x13a, RZ ;  /* 0x0000013a1b0f7824 */ /* 0x000fe200078e02ff */
[C---:B--2---:R-:W-:Y:S02]  /*7b7d0*/  LOP3.LUT P6, RZ, R0.reuse, 0x200000, RZ, 0xc0, !PT ;  /* 0x0020000000ff7812 */ /* 0x044fe400078cc0ff */
[C---:B------:R-:W-:Y:S02]  /*7b7e0*/  LOP3.LUT P5, RZ, R0.reuse, 0x40000, RZ, 0xc0, !PT ;  /* 0x0004000000ff7812 */ /* 0x040fe400078ac0ff */
[C---:B------:R-:W-:Y:S02]  /*7b7f0*/  LOP3.LUT P4, RZ, R0.reuse, 0x80000, RZ, 0xc0, !PT ;  /* 0x0008000000ff7812 */ /* 0x040fe4000788c0ff */
[C---:B------:R-:W-:Y:S02]  /*7b800*/  LOP3.LUT P3, RZ, R0.reuse, 0x20000, RZ, 0xc0, !PT ;  /* 0x0002000000ff7812 */ /* 0x040fe4000786c0ff */
[----:B------:R-:W-:Y:S01]  /*7b810*/  LOP3.LUT P2, RZ, R0, 0x10000, RZ, 0xc0, !PT ;  /* 0x0001000000ff7812 */ /* 0x000fe2000784c0ff */
[----:B------:R-:W-:Y:S01]  /*7b820*/  IMAD R0, R21, 0x9c, RZ ;  /* 0x0000009c15007824 */ /* 0x000fe200078e02ff */
[----:B------:R-:W-:-:S02]  /*7b830*/  IADD3 R24, P1, R14, R2, RZ ;  /* 0x000000020e187210 */ /* 0x000fc40007f3e0ff */
[----:B------:R-:W-:Y:S02]  /*7b840*/  IADD3 R20, P0, R15, R2, RZ ;  /* 0x000000020f147210 */ /* 0x000fe40007f1e0ff */
[----:B------:R-:W-:-:S05]  /*7b850*/  LEA.HI.X.SX32 R25, R0, R3, 0x1, P1 ;  /* 0x0000000300197211 */ /* 0x000fca00008f0eff */
[----:B------:R-:W-:Y:S01]  /*7b860*/  STL.64 [R1+0x1f00], R24 ;  /* 0x001f001801007387 */ /* 0x000fe20000100a00 */
[----:B---3--:R-:W-:-:S05]  /*7b870*/  LEA.HI.X.SX32 R21, R19, R3, 0x1, P0 ;  /* 0x0000000313157211 */ /* 0x008fca00000f0eff */
[----:B------:R0:W-:Y:S04]  /*7b880*/  STL.64 [R1+0x2e8], R20 ;  /* 0x0002e81401007387 */ /* 0x0001e80000100a00 */
[----:B0-----:R-:W2:Y:S01]  /*7b890*/  LDL.LU.64 R20, [R1+0x1f18] ;  /* 0x001f180001147983 */ /* 0x001ea20000300a00 */
[----:B------:R-:W-:Y:S02]  /*7b8a0*/  IMAD R17, R27, 0x13c, RZ ;  /* 0x0000013c1b117824 */ /* 0x000fe400078e02ff */
[----:B------:R-:W-:-:S03]  /*7b8b0*/  IMAD.MOV.U32 R0, RZ, RZ, c[0x0][0x1c8] ;  /* 0x00007200ff007624 */ /* 0x000fc600078e00ff */
[----:B------:R-:W-:Y:S01]  /*7b8c0*/  IADD3 R14, P1, R17, R2, RZ ;  /* 0x00000002110e7210 */ /* 0x000fe20007f3e0ff */
[----:B------:R-:W-:-:S05]  /*7b8d0*/  IMAD R8, R0, 0x9e, RZ ;  /* 0x0000009e00087824 */ /* 0x000fca00078e02ff */
[-C--:B------:R-:W-:Y:S01]  /*7b8e0*/  LEA.HI.X.SX32 R15, R8, R3.reuse, 0x1, P1 ;  /* 0x00000003080f7211 */ /* 0x080fe200008f0eff */
[C---:B------:R-:W-:Y:S01]  /*7b8f0*/  IMAD R22, R27.reuse, 0x9f, RZ ;  /* 0x0000009f1b167824 */ /* 0x040fe200078e02ff */
[----:B------:R-:W-:Y:S01]  /*7b900*/  IADD3 R18, P0, R18, R2, RZ ;  /* 0x0000000212127210 */ /* 0x000fe20007f1e0ff */
[----:B------:R-:W-:Y:S02]  /*7b910*/  IMAD R8, R0, 0xa0, RZ ;  /* 0x000000a000087824 */ /* 0x000fe400078e02ff */
[----:B------:R2:W-:Y:S01]  /*7b920*/  STL.64 [R1+0x2e0], R14 ;  /* 0x0002e00e01007387 */ /* 0x0005e20000100a00 */
[----:B------:R-:W-:Y:S01]  /*7b930*/  LEA.HI.X.SX32 R19, R22, R3, 0x1, P0 ;  /* 0x0000000316137211 */ /* 0x000fe200000f0eff */
[C---:B------:R-:W-:Y:S02]  /*7b940*/  IMAD R23, R27.reuse, 0x144, RZ ;  /* 0x000001441b177824 */ /* 0x040fe400078e02ff */
[----:B------:R-:W-:Y:S02]  /*7b950*/  IMAD R29, R27, 0xa1, RZ ;  /* 0x000000a11b1d7824 */ /* 0x000fe400078e02ff */
[----:B------:R-:W-:Y:S01]  /*7b960*/  STL.64 [R1+0x2d8], R18 ;  /* 0x0002d81201007387 */ /* 0x000fe20000100a00 */
[----:B------:R-:W-:-:S02]  /*7b970*/  IMAD R0, R0, 0xa2, RZ ;  /* 0x000000a200007824 */ /* 0x000fc400078e02ff */
[C---:B------:R-:W-:Y:S02]  /*7b980*/  IMAD R28, R27.reuse, 0x146, RZ ;  /* 0x000001461b1c7824 */ /* 0x040fe400078e02ff */
[C---:B------:R-:W-:Y:S02]  /*7b990*/  IMAD R13, R27.reuse, 0xa3, RZ ;  /* 0x000000a31b0d7824 */ /* 0x040fe400078e02ff */
[C---:B------:R-:W-:Y:S01]  /*7b9a0*/  IMAD R6, R27.reuse, 0x166, RZ ;  /* 0x000001661b067824 */ /* 0x040fe200078e02ff */
[----:B------:R-:W-:Y:S01]  /*7b9b0*/  MOV R25, c[0x0][0x1c8] ;  /* 0x0000720000197a02 */ /* 0x000fe20000000f00 */
[C---:B------:R-:W-:Y:S02]  /*7b9c0*/  IMAD R26, R27.reuse, 0x180, RZ ;  /* 0x000001801b1a7824 */ /* 0x040fe400078e02ff */
[C---:B------:R-:W-:Y:S02]  /*7b9d0*/  IMAD R11, R27.reuse, 0xc7, RZ ;  /* 0x000000c71b0b7824 */ /* 0x040fe400078e02ff */
[----:B------:R-:W-:Y:S01]  /*7b9e0*/  IMAD R10, R27, 0x192, RZ ;  /* 0x000001921b0a7824 */ /* 0x000fe200078e02ff */
[----:B--2---:R-:W-:-:S04]  /*7b9f0*/  IADD3 R14, P1, R20, R2, RZ ;  /* 0x00000002140e7210 */ /* 0x004fc80007f3e0ff */
[----:B------:R-:W-:Y:S02]  /*7ba00*/  LEA.HI.X.SX32 R15, R8, R3, 0x1, P1 ;  /* 0x00000003080f7211 */ /* 0x000fe400008f0eff */
[----:B------:R-:W-:-:S03]  /*7ba10*/  IADD3 R20, P0, R21, R2, RZ ;  /* 0x0000000215147210 */ /* 0x000fc60007f1e0ff */
[----:B------:R0:W-:Y:S01]  /*7ba20*/  STL.64 [R1+0x2d0], R14 ;  /* 0x0002d00e01007387 */ /* 0x0001e20000100a00 */
[----:B------:R-:W-:Y:S02]  /*7ba30*/  LEA.HI.X.SX32 R21, R29, R3, 0x1, P0 ;  /* 0x000000031d157211 */ /* 0x000fe400000f0eff */
[----:B0-----:R-:W-:-:S04]  /*7ba40*/  IADD3 R14, P1, R23, R2, RZ ;  /* 0x00000002170e7210 */ /* 0x001fc80007f3e0ff */
[----:B------:R-:W-:Y:S01]  /*7ba50*/  LEA.HI.X.SX32 R15, R0, R3, 0x1, P1 ;  /* 0x00000003000f7211 */ /* 0x000fe200008f0eff */
[----:B------:R0:W-:Y:S01]  /*7ba60*/  STL.64 [R1+0x2c8], R20 ;  /* 0x0002c81401007387 */ /* 0x0001e20000100a00 */
[----:B------:R-:W-:-:S03]  /*7ba70*/  MOV R0, c[0x0][0x1c8] ;  /* 0x0000720000007a02 */ /* 0x000fc60000000f00 */
[----:B------:R1:W-:Y:S02]  /*7ba80*/  STL.64 [R1+0x2c0], R14 ;  /* 0x0002c00e01007387 */ /* 0x0003e40000100a00 */
[----:B------:R-:W-:Y:S01]  /*7ba90*/  IMAD R0, R0, 0xa4, RZ ;  /* 0x000000a400007824 */ /* 0x000fe200078e02ff */
[----:B0-----:R-:W-:Y:S01]  /*7baa0*/  IADD3 R20, P0, R28, R2, RZ ;  /* 0x000000021c147210 */ /* 0x001fe20007f1e0ff */
[----:B-1----:R-:W-:-:S03]  /*7bab0*/  IMAD R14, R27, 0x148, RZ ;  /* 0x000001481b0e7824 */ /* 0x002fc600078e02ff */
[----:B------:R-:W-:Y:S02]  /*7bac0*/  LEA.HI.X.SX32 R21, R13, R3, 0x1, P0 ;  /* 0x000000030d157211 */ /* 0x000fe400000f0eff */
[----:B------:R-:W-:-:S04]  /*7bad0*/  IADD3 R14, P1, R14, R2, RZ ;  /* 0x000000020e0e7210 */ /* 0x000fc80007f3e0ff */
[----:B------:R-:W-:Y:S01]  /*7bae0*/  LEA.HI.X.SX32 R15, R0, R3, 0x1, P1 ;  /* 0x00000003000f7211 */ /* 0x000fe200008f0eff */
[----:B------:R0:W-:Y:S01]  /*7baf0*/  STL.64 [R1+0x2b8], R20 ;  /* 0x0002b81401007387 */ /* 0x0001e20000100a00 */
[C---:B------:R-:W-:Y:S01]  /*7bb00*/  IMAD R8, R27.reuse, 0x14a, RZ ;  /* 0x0000014a1b087824 */ /* 0x040fe200078e02ff */
[----:B------:R-:W-:Y:S02]  /*7bb10*/  MOV R0, c[0x0][0x1c8] ;  /* 0x0000720000007a02 */ /* 0x000fe40000000f00 */
[----:B------:R1:W-:Y:S01]  /*7bb20*/  STL.64 [R1+0x2b0], R14 ;  /* 0x0002b00e01007387 */ /* 0x0003e20000100a00 */
[C---:B------:R-:W-:Y:S02]  /*7bb30*/  IMAD R13, R27.reuse, 0xa5, RZ ;  /* 0x000000a51b0d7824 */ /* 0x040fe400078e02ff */
[----:B------:R-:W-:Y:S01]  /*7bb40*/  IMAD R0, R0, 0xa6, RZ ;  /* 0x000000a600007824 */ /* 0x000fe200078e02ff */
[----:B0-----:R-:W-:Y:S01]  /*7bb50*/  IADD3 R20, P0, R8, R2, RZ ;  /* 0x0000000208147210 */ /* 0x001fe20007f1e0ff */
[----:B-1----:R-:W-:-:S03]  /*7bb60*/  IMAD R14, R27, 0x14c, RZ ;  /* 0x0000014c1b0e7824 */ /* 0x002fc600078e02ff */
[----:B------:R-:W-:Y:S02]  /*7bb70*/  LEA.HI.X.SX32 R21, R13, R3, 0x1, P0 ;  /* 0x000000030d157211 */ /* 0x000fe400000f0eff */
[----:B------:R-:W-:-:S04]  /*7bb80*/  IADD3 R14, P1, R14, R2, RZ ;  /* 0x000000020e0e7210 */ /* 0x000fc80007f3e0ff */
[----:B------:R-:W-:Y:S01]  /*7bb90*/  LEA.HI.X.SX32 R15, R0, R3, 0x1, P1 ;  /* 0x00000003000f7211 */ /* 0x000fe200008f0eff */
[----:B------:R0:W-:Y:S01]  /*7bba0*/  STL.64 [R1+0x2a8], R20 ;  /* 0x0002a81401007387 */ /* 0x0001e20000100a00 */
[C---:B------:R-:W-:Y:S02]  /*7bbb0*/  IMAD R8, R27.reuse, 0x14e, RZ ;  /* 0x0000014e1b087824 */ /* 0x040fe400078e02ff */
[----:B------:R-:W-:Y:S01]  /*7bbc0*/  IMAD.MOV.U32 R0, RZ, RZ, c[0x0][0x1c8] ;  /* 0x00007200ff007624 */ /* 0x000fe200078e00ff */
        /* <DEDUP_REMOVED lines=39> */
[----:B------:R-:W-:Y:S01]  /*7be40*/  IADD3 R14, P1, R14, R2, RZ ;  /* 0x000000020e0e7210 */ /* 0x000fe20007f3e0ff */
[----:B------:R-:W-:-:S03]  /*7be50*/  IMAD R8, R27, 0x15e, RZ ;  /* 0x0000015e1b087824 */ /* 0x000fc600078e02ff */
[----:B------:R-:W-:Y:S01]  /*7be60*/  LEA.HI.X.SX32 R15, R0, R3, 0x1, P1 ;  /* 0x00000003000f7211 */ /* 0x000fe200008f0eff */
[----:B------:R0:W-:Y:S01]  /*7be70*/  STL.64 [R1+0x268], R20 ;  /* 0x0002681401007387 */ /* 0x0001e20000100a00 */
[C---:B------:R-:W-:Y:S02]  /*7be80*/  IMAD R13, R27.reuse, 0xaf, RZ ;  /* 0x000000af1b0d7824 */ /* 0x040fe400078e02ff */
[----:B------:R-:W-:Y:S01]  /*7be90*/  IMAD.MOV.U32 R0, RZ, RZ, c[0x0][0x1c8] ;  /* 0x00007200ff007624 */ /* 0x000fe200078e00ff */
[----:B------:R1:W-:Y:S01]  /*7bea0*/  STL.64 [R1+0x260], R14 ;  /* 0x0002600e01007387 */ /* 0x0003e20000100a00 */
[----:B0-----:R-:W-:Y:S01]  /*7beb0*/  IADD3 R20, P0, R8, R2, RZ ;  /* 0x0000000208147210 */ /* 0x001fe20007f1e0ff */
[----:B-1----:R-:W-:-:S03]  /*7bec0*/  IMAD R14, R27, 0x160, RZ ;  /* 0x000001601b0e7824 */ /* 0x002fc600078e02ff */
[-C--:B------:R-:W-:Y:S01]  /*7bed0*/  LEA.HI.X.SX32 R21, R13, R3.reuse, 0x1, P0 ;  /* 0x000000030d157211 */ /* 0x080fe200000f0eff */
[C---:B------:R-:W-:Y:S02]  /*7bee0*/  IMAD R8, R27.reuse, 0x162, RZ ;  /* 0x000001621b087824 */ /* 0x040fe400078e02ff */
[----:B------:R-:W-:Y:S01]  /*7bef0*/  IMAD R13, R0, 0xb0, RZ ;  /* 0x000000b0000d7824 */ /* 0x000fe200078e02ff */
[-C--:B------:R-:W-:Y:S01]  /*7bf00*/  IADD3 R14, P1, R14, R2.reuse, RZ ;  /* 0x000000020e0e7210 */ /* 0x080fe20007f3e0ff */
[----:B------:R0:W-:Y:S01]  /*7bf10*/  STL.64 [R1+0x258], R20 ;  /* 0x0002581401007387 */ /* 0x0001e20000100a00 */
[----:B------:R-:W-:Y:S02]  /*7bf20*/  IMAD R0, R27, 0xb1, RZ ;  /* 0x000000b11b007824 */ /* 0x000fe400078e02ff */
[----:B------:R-:W-:Y:S02]  /*7bf30*/  LEA.HI.X.SX32 R15, R13, R3, 0x1, P1 ;  /* 0x000000030d0f7211 */ /* 0x000fe400008f0eff */
[----:B0-----:R-:W-:Y:S01]  /*7bf40*/  IADD3 R20, P0, R8, R2, RZ ;  /* 0x0000000208147210 */ /* 0x001fe20007f1e0ff */
[----:B------:R-:W-:-:S02]  /*7bf50*/  IMAD R8, R27, 0x164, RZ ;  /* 0x000001641b087824 */ /* 0x000fc400078e02ff */
[----:B------:R0:W-:Y:S01]  /*7bf60*/  STL.64 [R1+0x250], R14 ;  /* 0x0002500e01007387 */ /* 0x0001e20000100a00 */
[----:B------:R-:W-:Y:S01]  /*7bf70*/  LEA.HI.X.SX32 R21, R0, R3, 0x1, P0 ;  /* 0x0000000300157211 */ /* 0x000fe200000f0eff */
[----:B------:R-:W-:Y:S01]  /*7bf80*/  IMAD R0, R7, 0xb2, RZ ;  /* 0x000000b207007824 */ /* 0x000fe200078e02ff */
[----:B0-----:R-:W-:Y:S01]  /*7bf90*/  IADD3 R14, P1, R8, R2, RZ ;  /* 0x00000002080e7210 */ /* 0x001fe20007f3e0ff */
[----:B------:R-:W-:-:S03]  /*7bfa0*/  IMAD R8, R27, 0x168, RZ ;  /* 0x000001681b087824 */ /* 0x000fc600078e02ff */
[-C--:B------:R-:W-:Y:S02]  /*7bfb0*/  LEA.HI.X.SX32 R15, R0, R3.reuse, 0x1, P1 ;  /* 0x00000003000f7211 */ /* 0x080fe400008f0eff */
[----:B------:R-:W-:Y:S01]  /*7bfc0*/  MOV R0, c[0x0][0x1c8] ;  /* 0x0000720000007a02 */ /* 0x000fe20000000f00 */
[----:B------:R-:W-:Y:S01]  /*7bfd0*/  STL.64 [R1+0x248], R20 ;  /* 0x0002481401007387 */ /* 0x000fe20000100a00 */
[----:B------:R-:W-:Y:S01]  /*7bfe0*/  IMAD R13, R27, 0xb3, RZ ;  /* 0x000000b31b0d7824 */ /* 0x000fe200078e02ff */
[-C--:B------:R-:W-:Y:S02]  /*7bff0*/  IADD3 R6, P0, R6, R2.reuse, RZ ;  /* 0x0000000206067210 */ /* 0x080fe40007f1e0ff */
[----:B------:R0:W-:Y:S01]  /*7c000*/  STL.64 [R1+0x240], R14 ;  /* 0x0002400e01007387 */ /* 0x0001e20000100a00 */
[----:B------:R-:W-:Y:S01]  /*7c010*/  IMAD R0, R0, 0xb4, RZ ;  /* 0x000000b400007824 */ /* 0x000fe200078e02ff */
[----:B------:R-:W-:Y:S02]  /*7c020*/  LEA.HI.X.SX32 R7, R13, R3, 0x1, P0 ;  /* 0x000000030d077211 */ /* 0x000fe400000f0eff */
[----:B0-----:R-:W-:-:S04]  /*7c030*/  IADD3 R14, P1, R8, R2, RZ ;  /* 0x00000002080e7210 */ /* 0x001fc80007f3e0ff */
[----:B------:R-:W-:Y:S01]  /*7c040*/  LEA.HI.X.SX32 R15, R0, R3, 0x1, P1 ;  /* 0x00000003000f7211 */ /* 0x000fe200008f0eff */
[----:B------:R-:W-:Y:S01]  /*7c050*/  STL.64 [R1+0x1ec0], R6 ;  /* 0x001ec00601007387 */ /* 0x000fe20000100a00 */
[----:B------:R-:W-:-:S03]  /*7c060*/  MOV R0, c[0x0][0x1c8] ;  /* 0x0000720000007a02 */ /* 0x000fc60000000f00 */
[----:B------:R0:W-:Y:S02]  /*7c070*/  STL.64 [R1+0x230], R14 ;  /* 0x0002300e01007387 */ /* 0x0001e40000100a00 */
[----:B------:R-:W-:Y:S02]  /*7c080*/  IMAD R0, R0, 0xb6, RZ ;  /* 0x000000b600007824 */ /* 0x000fe400078e02ff */
[C---:B------:R-:W-:Y:S02]  /*7c090*/  IMAD R8, R27.reuse, 0x16a, RZ ;  /* 0x0000016a1b087824 */ /* 0x040fe400078e02ff */
[----:B0-----:R-:W-:-:S05]  /*7c0a0*/  IMAD R14, R27, 0x16c, RZ ;  /* 0x0000016c1b0e7824 */ /* 0x001fca00078e02ff */
[----:B------:R-:W-:Y:S01]  /*7c0b0*/  IADD3 R14, P1, R14, R2, RZ ;  /* 0x000000020e0e7210 */ /* 0x000fe20007f3e0ff */
[----:B------:R-:W-:-:S03]  /*7c0c0*/  IMAD R13, R27, 0xb5, RZ ;  /* 0x000000b51b0d7824 */ /* 0x000fc600078e02ff */
[-C--:B------:R-:W-:Y:S02]  /*7c0d0*/  LEA.HI.X.SX32 R15, R0, R3.reuse, 0x1, P1 ;  /* 0x00000003000f7211 */ /* 0x080fe400008f0eff */
[-C--:B------:R-:W-:Y:S01]  /*7c0e0*/  IADD3 R22, P0, R8, R2.reuse, RZ ;  /* 0x0000000208167210 */ /* 0x080fe20007f1e0ff */
[----:B------:R-:W-:Y:S01]  /*7c0f0*/  IMAD R8, R27, 0x16e, RZ ;  /* 0x0000016e1b087824 */ /* 0x000fe200078e02ff */
[----:B------:R-:W-:Y:S01]  /*7c100*/  MOV R0, c[0x0][0x1c8] ;  /* 0x0000720000007a02 */ /* 0x000fe20000000f00 */
[----:B------:R0:W-:Y:S01]  /*7c110*/  STL.64 [R1+0x220], R14 ;  /* 0x0002200e01007387 */ /* 0x0001e20000100a00 */
[-C--:B------:R-:W-:Y:S01]  /*7c120*/  LEA.HI.X.SX32 R23, R13, R3.reuse, 0x1, P0 ;  /* 0x000000030d177211 */ /* 0x080fe200000f0eff */
[C---:B------:R-:W-:Y:S01]  /*7c130*/  IMAD R13, R27.reuse, 0xb7, RZ ;  /* 0x000000b71b0d7824 */ /* 0x040fe200078e02ff */
[----:B------:R-:W-:Y:S01]  /*7c140*/  IADD3 R6, P0, R8, R2, RZ ;  /* 0x0000000208067210 */ /* 0x000fe20007f1e0ff */
[----:B------:R-:W-:Y:S02]  /*7c150*/  IMAD R0, R0, 0xb8, RZ ;  /* 0x000000b800007824 */ /* 0x000fe400078e02ff */
[----:B0-----:R-:W-:Y:S01]  /*7c160*/  IMAD R14, R27, 0x170, RZ ;  /* 0x000001701b0e7824 */ /* 0x001fe200078e02ff */
[----:B------:R-:W-:-:S04]  /*7c170*/  LEA.HI.X.SX32 R7, R13, R3, 0x1, P0 ;  /* 0x000000030d077211 */ /* 0x000fc800000f0eff */
[----:B------:R-:W-:Y:S01]  /*7c180*/  IADD3 R14, P1, R14, R2, RZ ;  /* 0x000000020e0e7210 */ /* 0x000fe20007f3e0ff */
[----:B------:R-:W-:-:S03]  /*7c190*/  IMAD R8, R27, 0x172, RZ ;  /* 0x000001721b087824 */ /* 0x000fc600078e02ff */
[----:B------:R-:W-:Y:S01]  /*7c1a0*/  LEA.HI.X.SX32 R15, R0, R3, 0x1, P1 ;  /* 0x00000003000f7211 */ /* 0x000fe200008f0eff */
[----:B------:R-:W-:Y:S01]  /*7c1b0*/  STL.64 [R1+0x228], R22 ;  /* 0x0002281601007387 */ /* 0x000fe20000100a00 */
[----:B------:R-:W-:-:S03]  /*7c1c0*/  IMAD R13, R27, 0xb9, RZ ;  /* 0x000000b91b0d7824 */ /* 0x000fc600078e02ff */
[----:B------:R0:W-:Y:S01]  /*7c1d0*/  STL.64 [R1+0x218], R6 ;  /* 0x0002180601007387 */ /* 0x0001e20000100a00 */
[----:B------:R-:W-:-:S03]  /*7c1e0*/  IMAD.MOV.U32 R0, RZ, RZ, c[0x0][0x1c8] ;  /* 0x00007200ff007624 */ /* 0x000fc600078e00ff */
[----:B------:R1:W-:Y:S01]  /*7c1f0*/  STL.64 [R1+0x210], R14 ;  /* 0x0002100e01007387 */ /* 0x0003e20000100a00 */
[----:B------:R-:W-:Y:S01]  /*7c200*/  IMAD R0, R0, 0xba, RZ ;  /* 0x000000ba00007824 */ /* 0x000fe200078e02ff */
[----:B0-----:R-:W-:Y:S01]  /*7c210*/  IADD3 R6, P0, R8, R2, RZ ;  /* 0x0000000208067210 */ /* 0x001fe20007f1e0ff */
[----:B-1----:R-:W-:-:S03]  /*7c220*/  IMAD R14, R27, 0x174, RZ ;  /* 0x000001741b0e7824 */ /* 0x002fc600078e02ff */
[-C--:B------:R-:W-:Y:S01]  /*7c230*/  LEA.HI.X.SX32 R7, R13, R3.reuse, 0x1, P0 ;  /* 0x000000030d077211 */ /* 0x080fe200000f0eff */
[----:B------:R-:W-:Y:S01]  /*7c240*/  IMAD R8, R27, 0x176, RZ ;  /* 0x000001761b087824 */ /* 0x000fe200078e02ff */
[-C--:B------:R-:W-:Y:S01]  /*7c250*/  IADD3 R14, P1, R14, R2.reuse, RZ ;  /* 0x000000020e0e7210 */ /* 0x080fe20007f3e0ff */
[C---:B------:R-:W-:Y:S02]  /*7c260*/  IMAD R28, R25.reuse, 0x1ce, RZ ;  /* 0x000001ce191c7824 */ /* 0x040fe400078e02ff */
[----:B------:R0:W-:Y:S01]  /*7c270*/  STL.64 [R1+0x208], R6 ;  /* 0x0002080601007387 */ /* 0x0001e20000100a00 */
[----:B------:R-:W-:Y:S01]  /*7c280*/  IMAD R29, R25, 0x1d0, RZ ;  /* 0x000001d0191d7824 */ /* 0x000fe200078e02ff */
[----:B------:R-:W-:Y:S01]  /*7c290*/  LEA.HI.X.SX32 R15, R0, R3, 0x1, P1 ;  /* 0x00000003000f7211 */ /* 0x000fe200008f0eff */
[----:B------:R-:W-:Y:S01]  /*7c2a0*/  IMAD R13, R27, 0xbb, RZ ;  /* 0x000000bb1b0d7824 */ /* 0x000fe200078e02ff */
[----:B------:R-:W-:Y:S02]  /*7c2b0*/  MOV R0, c[0x0][0x1c8] ;  /* 0x0000720000007a02 */ /* 0x000fe40000000f00 */
[----:B------:R-:W-:Y:S01]  /*7c2c0*/  STL.64 [R1+0x1f10], R28 ;  /* 0x001f101c01007387 */ /* 0x000fe20000100a00 */
[----:B0-----:R-:W-:-:S03]  /*7c2d0*/  IADD3 R6, P0, R8, R2, RZ ;  /* 0x0000000208067210 */ /* 0x001fc60007f1e0ff */
[----:B------:R0:W-:Y:S01]  /*7c2e0*/  STL.64 [R1+0x200], R14 ;  /* 0x0002000e01007387 */ /* 0x0001e20000100a00 */
[----:B------:R-:W-:Y:S01]  /*7c2f0*/  IMAD R8, R27, 0x17a, RZ ;  /* 0x0000017a1b087824 */ /* 0x000fe200078e02ff */
[----:B------:R-:W-:Y:S01]  /*7c300*/  LEA.HI.X.SX32 R7, R13, R3, 0x1, P0 ;  /* 0x000000030d077211 */ /* 0x000fe200000f0eff */
[----:B------:R-:W-:Y:S02]  /*7c310*/  IMAD R13, R0, 0xbc, RZ ;  /* 0x000000bc000d7824 */ /* 0x000fe400078e02ff */
[C---:B------:R-:W-:Y:S02]  /*7c320*/  IMAD R0, R27.reuse, 0xbd, RZ ;  /* 0x000000bd1b007824 */ /* 0x040fe400078e02ff */
[----:B------:R1:W-:Y:S01]  /*7c330*/  STL.64 [R1+0x1f8], R6 ;  /* 0x0001f80601007387 */ /* 0x0003e20000100a00 */
[----:B0-----:R-:W-:-:S05]  /*7c340*/  IMAD R14, R27, 0x178, RZ ;  /* 0x000001781b0e7824 */ /* 0x001fca00078e02ff */
[-C--:B------:R-:W-:Y:S02]  /*7c350*/  IADD3 R14, P1, R14, R2.reuse, RZ ;  /* 0x000000020e0e7210 */ /* 0x080fe40007f3e0ff */
[-C--:B-1----:R-:W-:Y:S01]  /*7c360*/  IADD3 R6, P0, R8, R2.reuse, RZ ;  /* 0x0000000208067210 */ /* 0x082fe20007f1e0ff */
[----:B------:R-:W-:Y:S01]  /*7c370*/  IMAD R8, R27, 0x17c, RZ ;  /* 0x0000017c1b087824 */ /* 0x000fe200078e02ff */
[-C--:B------:R-:W-:Y:S02]  /*7c380*/  LEA.HI.X.SX32 R15, R13, R3.reuse, 0x1, P1 ;  /* 0x000000030d0f7211 */ /* 0x080fe400008f0eff */
[-C--:B------:R-:W-:Y:S02]  /*7c390*/  LEA.HI.X.SX32 R7, R0, R3.reuse, 0x1, P0 ;  /* 0x0000000300077211 */ /* 0x080fe400000f0eff */
[-C--:B------:R-:W-:Y:S01]  /*7c3a0*/  IADD3 R22, P1, R8, R2.reuse, RZ ;  /* 0x0000000208167210 */ /* 0x080fe20007f3e0ff */
[C---:B------:R-:W-:Y:S01]  /*7c3b0*/  IMAD R8, R27.reuse, 0x17e, RZ ;  /* 0x0000017e1b087824 */ /* 0x040fe200078e02ff */
[----:B------:R-:W-:Y:S01]  /*7c3c0*/  MOV R0, c[0x0][0x1c8] ;  /* 0x0000720000007a02 */ /* 0x000fe20000000f00 */
[----:B------:R-:W-:Y:S01]  /*7c3d0*/  IMAD R27, R27, 0xbe, RZ ;  /* 0x000000be1b1b7824 */ /* 0x000fe200078e02ff */
[----:B------:R0:W-:Y:S03]  /*7c3e0*/  STL.64 [R1+0x1f0], R14 ;  /* 0x0001f00e01007387 */ /* 0x0001e60000100a00 */
[----:B------:R-:W-:Y:S01]  /*7c3f0*/  IMAD R13, R0, 0xbf, RZ ;  /* 0x000000bf000d7824 */ /* 0x000fe200078e02ff */
[----:B------:R-:W-:Y:S01]  /*7c400*/  LEA.HI.X.SX32 R23, R27, R3, 0x1, P1 ;  /* 0x000000031b177211 */ /* 0x000fe200008f0eff */
[----:B------:R-:W-:Y:S01]  /*7c410*/  STL.64 [R1+0x1e8], R6 ;  /* 0x0001e80601007387 */ /* 0x000fe20000100a00 */
[----:B0-----:R-:W-:Y:S01]  /*7c420*/  IADD3 R14, P0, R8, R2, RZ ;  /* 0x00000002080e7210 */ /* 0x001fe20007f1e0ff */
[----:B------:R-:W-:-:S03]  /*7c430*/  IMAD R8, R0, 0x182, RZ ;  /* 0x0000018200087824 */ /* 0x000fc600078e02ff */
[----:B------:R-:W-:Y:S02]  /*7c440*/  LEA.HI.X.SX32 R15, R13, R3, 0x1, P0 ;  /* 0x000000030d0f7211 */ /* 0x000fe400000f0eff */
[----:B------:R-:W-:Y:S01]  /*7c450*/  MOV R13, c[0x0][0x1c8] ;  /* 0x00007200000d7a02 */ /* 0x000fe20000000f00 */
[----:B------:R-:W-:Y:S01]  /*7c460*/  STL.64 [R1+0x1e0], R22 ;  /* 0x0001e01601007387 */ /* 0x000fe20000100a00 */
[-C--:B------:R-:W-:Y:S01]  /*7c470*/  IADD3 R28, P0, R8, R2.reuse, RZ ;  /* 0x00000002081c7210 */ /* 0x080fe20007f1e0ff */
[----:B------:R-:W-:Y:S02]  /*7c480*/  IMAD.MOV.U32 R8, RZ, RZ, c[0x0][0x1c8] ;  /* 0x00007200ff087624 */ /* 0x000fe400078e00ff */
[----:B------:R0:W-:Y:S01]  /*7c490*/  STL.64 [R1+0x1d8], R14 ;  /* 0x0001d80e01007387 */ /* 0x0001e20000100a00 */
[----:B------:R-:W-:Y:S01]  /*7c4a0*/  IADD3 R26, P1, R26, R2, RZ ;  /* 0x000000021a1a7210 */ /* 0x000fe20007f3e0ff */
[----:B------:R-:W-:Y:S02]  /*7c4b0*/  IMAD R24, R13, 0xc1, RZ ;  /* 0x000000c10d187824 */ /* 0x000fe400078e02ff */
[----:B0-----:R-:W-:-:S02]  /*7c4c0*/  IMAD R14, R0, 0xc0, RZ ;  /* 0x000000c0000e7824 */ /* 0x001fc400078e02ff */
[----:B------:R-:W-:Y:S02]  /*7c4d0*/  IMAD R0, R13, 0x184, RZ ;  /* 0x000001840d007824 */ /* 0x000fe400078e02ff */
[----:B------:R-:W-:Y:S01]  /*7c4e0*/  IMAD R13, R8, 0x186, RZ ;  /* 0x00000186080d7824 */ /* 0x000fe200078e02ff */
[-C--:B------:R-:W-:Y:S01]  /*7c4f0*/  LEA.HI.X.SX32 R27, R14, R3.reuse, 0x1, P1 ;  /* 0x000000030e1b7211 */ /* 0x080fe200008f0eff */
[----:B------:R-:W-:Y:S01]  /*7c500*/  IMAD R8, R8, 0xc2, RZ ;  /* 0x000000c208087824 */ /* 0x000fe200078e02ff */
[----:B------:R-:W-:Y:S02]  /*7c510*/  IADD3 R14, P1, R0, R2, RZ ;  /* 0x00000002000e7210 */ /* 0x000fe40007f3e0ff */
[----:B------:R-:W-:Y:S01]  /*7c520*/  MOV R0, c[0x0][0x1c8] ;  /* 0x0000720000007a02 */ /* 0x000fe20000000f00 */
[----:B------:R0:W-:Y:S01]  /*7c530*/  STL.64 [R1+0x1e88], R26 ;  /* 0x001e881a01007387 */ /* 0x0001e20000100a00 */
[-C--:B------:R-:W-:Y:S02]  /*7c540*/  LEA.HI.X.SX32 R15, R8, R3.reuse, 0x1, P1 ;  /* 0x00000003080f7211 */ /* 0x080fe400008f0eff */
[----:B------:R-:W-:Y:S01]  /*7c550*/  LEA.HI.X.SX32 R29, R24, R3, 0x1, P0 ;  /* 0x00000003181d7211 */ /* 0x000fe200000f0eff */
[----:B------:R-:W-:Y:S01]  /*7c560*/  IMAD R8, R0, 0xc3, RZ ;  /* 0x000000c300087824 */ /* 0x000fe200078e02ff */
[----:B------:R-:W-:-:S03]  /*7c570*/  MOV R24, c[0x0][0x1c8] ;  /* 0x0000720000187a02 */ /* 0x000fc60000000f00 */
[----:B------:R-:W-:Y:S01]  /*7c580*/  STL.64 [R1+0x1c8], R28 ;  /* 0x0001c81c01007387 */ /* 0x000fe20000100a00 */
[-C--:B0-----:R-:W-:Y:S01]  /*7c590*/  IADD3 R26, P0, R13, R2.reuse, RZ ;  /* 0x000000020d1a7210 */ /* 0x081fe20007f1e0ff */
[C---:B------:R-:W-:Y:S02]  /*7c5a0*/  IMAD R13, R0.reuse, 0x188, RZ ;  /* 0x00000188000d7824 */ /* 0x040fe400078e02ff */
[----:B------:R0:W-:Y:S01]  /*7c5b0*/  STL.64 [R1+0x1c0], R14 ;  /* 0x0001c00e01007387 */ /* 0x0001e20000100a00 */
[----:B------:R-:W-:Y:S01]  /*7c5c0*/  IMAD R0, R0, 0x18a, RZ ;  /* 0x0000018a00007824 */ /* 0x000fe200078e02ff */
[----:B------:R-:W-:Y:S01]  /*7c5d0*/  LEA.HI.X.SX32 R27, R8, R3, 0x1, P0 ;  /* 0x00000003081b7211 */ /* 0x000fe200000f0eff */
[C---:B------:R-:W-:Y:S02]  /*7c5e0*/  IMAD R17, R24.reuse, 0xc4, RZ ;  /* 0x000000c418117824 */ /* 0x040fe400078e02ff */
[C---:B------:R-:W-:Y:S02]  /*7c5f0*/  IMAD R8, R24.reuse, 0x18c, RZ ;  /* 0x0000018c18087824 */ /* 0x040fe400078e02ff */
[----:B------:R1:W-:Y:S01]  /*7c600*/  STL.64 [R1+0x1b8], R26 ;  /* 0x0001b81a01007387 */ /* 0x0003e20000100a00 */
[----:B------:R-:W-:Y:S01]  /*7c610*/  IMAD R24, R24, 0xc5, RZ ;  /* 0x000000c518187824 */ /* 0x000fe200078e02ff */
[----:B0-----:R-:W-:-:S02]  /*7c620*/  IADD3 R14, P1, R13, R2, RZ ;  /* 0x000000020d0e7210 */ /* 0x001fc40007f3e0ff */
[----:B------:R-:W-:Y:S02]  /*7c630*/  MOV R13, c[0x0][0x1c8] ;  /* 0x00007200000d7a02 */ /* 0x000fe40000000f00 */
[----:B------:R-:W-:Y:S02]  /*7c640*/  LEA.HI.X.SX32 R15, R17, R3, 0x1, P1 ;  /* 0x00000003110f7211 */ /* 0x000fe400008f0eff */
[----:B-1----:R-:W-:-:S03]  /*7c650*/  IADD3 R26, P0, R0, R2, RZ ;  /* 0x00000002001a7210 */ /* 0x002fc60007f1e0ff */
[----:B------:R0:W-:Y:S01]  /*7c660*/  STL.64 [R1+0x1b0], R14 ;  /* 0x0001b00e01007387 */ /* 0x0001e20000100a00 */
[----:B------:R-:W-:Y:S01]  /*7c670*/  LEA.HI.X.SX32 R27, R24, R3, 0x1, P0 ;  /* 0x00000003181b7211 */ /* 0x000fe200000f0eff */
[----:B------:R-:W-:Y:S01]  /*7c680*/  IMAD R24, R13, 0xc6, RZ ;  /* 0x000000c60d187824 */ /* 0x000fe200078e02ff */
[----:B0-----:R-:W-:-:S04]  /*7c690*/  IADD3 R14, P1, R8, R2, RZ ;  /* 0x00000002080e7210 */ /* 0x001fc80007f3e0ff */
[----:B------:R-:W-:Y:S01]  /*7c6a0*/  LEA.HI.X.SX32 R15, R24, R3, 0x1, P1 ;  /* 0x00000003180f7211 */ /* 0x000fe200008f0eff */
[----:B------:R-:W-:Y:S01]  /*7c6b0*/  STL.64 [R1+0x1a8], R26 ;  /* 0x0001a81a01007387 */ /* 0x000fe20000100a00 */
[C---:B------:R-:W-:Y:S02]  /*7c6c0*/  IMAD R8, R13.reuse, 0x18e, RZ ;  /* 0x0000018e0d087824 */ /* 0x040fe400078e02ff */
[----:B------:R-:W-:Y:S01]  /*7c6d0*/  IMAD R13, R13, 0x190, RZ ;  /* 0x000001900d0d7824 */ /* 0x000fe200078e02ff */
[----:B------:R0:W-:Y:S02]  /*7c6e0*/  STL.64 [R1+0x1a0], R14 ;  /* 0x0001a00e01007387 */ /* 0x0001e40000100a00 */
[-C--:B------:R-:W-:Y:S01]  /*7c6f0*/  IADD3 R28, P0, R8, R2.reuse, RZ ;  /* 0x00000002081c7210 */ /* 0x080fe20007f1e0ff */
[----:B0-----:R-:W-:Y:S01]  /*7c700*/  IMAD.MOV.U32 R14, RZ, RZ, c[0x0][0x1c8] ;  /* 0x00007200ff0e7624 */ /* 0x001fe200078e00ff */
[----:B------:R-:W-:-:S03]  /*7c710*/  IADD3 R26, P1, R13, R2, RZ ;  /* 0x000000020d1a7210 */ /* 0x000fc60007f3e0ff */
[C---:B------:R-:W-:Y:S01]  /*7c720*/  IMAD R24, R14.reuse, 0xc8, RZ ;  /* 0x000000c80e187824 */ /* 0x040fe200078e02ff */
[-C--:B------:R-:W-:Y:S01]  /*7c730*/  LEA.HI.X.SX32 R29, R11, R3.reuse, 0x1, P0 ;  /* 0x000000030b1d7211 */ /* 0x080fe200000f0eff */
[----:B------:R-:W-:Y:S01]  /*7c740*/  IMAD R15, R14, 0x194, RZ ;  /* 0x000001940e0f7824 */ /* 0x000fe200078e02ff */
[----:B------:R-:W-:Y:S02]  /*7c750*/  MOV R13, c[0x0][0x1c8] ;  /* 0x00007200000d7a02 */ /* 0x000fe40000000f00 */
[----:B------:R-:W-:Y:S01]  /*7c760*/  LEA.HI.X.SX32 R27, R24, R3, 0x1, P1 ;  /* 0x00000003181b7211 */ /* 0x000fe200008f0eff */
[----:B------:R-:W-:Y:S01]  /*7c770*/  IMAD.MOV.U32 R4, RZ, RZ, c[0x0][0x1c8] ;  /* 0x00007200ff047624 */ /* 0x000fe200078e00ff */
[----:B------:R-:W-:Y:S01]  /*7c780*/  STL.64 [R1+0x198], R28 ;  /* 0x0001981c01007387 */ /* 0x000fe20000100a00 */
[C---:B------:R-:W-:Y:S02]  /*7c790*/  IMAD R14, R13.reuse, 0xc9, RZ ;  /* 0x000000c90d0e7824 */ /* 0x040fe400078e02ff */
[----:B------:R-:W-:Y:S01]  /*7c7a0*/  IMAD R24, R4, 0xca, RZ ;  /* 0x000000ca04187824 */ /* 0x000fe200078e02ff */
[----:B------:R0:W-:Y:S01]  /*7c7b0*/  STL.64 [R1+0x190], R26 ;  /* 0x0001901a01007387 */ /* 0x0001e20000100a00 */
[----:B------:R-:W-:Y:S01]  /*7c7c0*/  IADD3 R10, P0, R10, R2, RZ ;  /* 0x000000020a0a7210 */ /* 0x000fe20007f1e0ff */
[----:B------:R-:W-:-:S03]  /*7c7d0*/  IMAD R13, R13, 0x196, RZ ;  /* 0x000001960d0d7824 */ /* 0x000fc600078e02ff */
[-C--:B------:R-:W-:Y:S02]  /*7c7e0*/  LEA.HI.X.SX32 R11, R14, R3.reuse, 0x1, P0 ;  /* 0x000000030e0b7211 */ /* 0x080fe400000f0eff */
[-C--:B0-----:R-:W-:Y:S02]  /*7c7f0*/  IADD3 R26, P1, R15, R2.reuse, RZ ;  /* 0x000000020f1a7210 */ /* 0x081fe40007f3e0ff */
[----:B------:R-:W-:Y:S02]  /*7c800*/  MOV R15, c[0x0][0x1c8] ;  /* 0x00007200000f7a02 */ /* 0x000fe40000000f00 */
[-C--:B------:R-:W-:Y:S02]  /*7c810*/  LEA.HI.X.SX32 R27, R24, R3.reuse, 0x1, P1 ;  /* 0x00000003181b7211 */ /* 0x080fe400008f0eff */
[-C--:B------:R-:W-:Y:S01]  /*7c820*/  IADD3 R28, P0, R13, R2.reuse, RZ ;  /* 0x000000020d1c7210 */ /* 0x080fe20007f1e0ff */
[C---:B------:R-:W-:Y:S01]  /*7c830*/  IMAD R24, R15.reuse, 0xcb, RZ ;  /* 0x000000cb0f187824 */ /* 0x040fe200078e02ff */
[----:B------:R-:W-:Y:S01]  /*7c840*/  MOV R14, c[0x0][0x1c8] ;  /* 0x00007200000e7a02 */ /* 0x000fe20000000f00 */
[----:B------:R-:W-:Y:S01]  /*7c850*/  IMAD R13, R15, 0x198, RZ ;  /* 0x000001980f0d7824 */ /* 0x000fe200078e02ff */
[----:B------:R-:W-:Y:S02]  /*7c860*/  STL.64 [R1+0x1e90], R10 ;  /* 0x001e900a01007387 */ /* 0x000fe40000100a00 */
[----:B------:R-:W-:Y:S01]  /*7c870*/  LEA.HI.X.SX32 R29, R24, R3, 0x1, P0 ;  /* 0x00000003181d7211 */ /* 0x000fe200000f0eff */
[C---:B------:R-:W-:Y:S01]  /*7c880*/  IMAD R24, R14.reuse, 0xcc, RZ ;  /* 0x000000cc0e187824 */ /* 0x040fe200078e02ff */
[----:B------:R0:W-:Y:S02]  /*7c890*/  STL.64 [R1+0x180], R26 ;  /* 0x0001801a01007387 */ /* 0x0001e40000100a00 */
[----:B0-----:R-:W-:Y:S01]  /*7c8a0*/  IADD3 R26, P1, R13, R2, RZ ;  /* 0x000000020d1a7210 */ /* 0x001fe20007f3e0ff */
[----:B------:R-:W-:-:S03]  /*7c8b0*/  IMAD R13, R14, 0x19a, RZ ;  /* 0x0000019a0e0d7824 */ /* 0x000fc600078e02ff */
[-C--:B------:R-:W-:Y:S01]  /*7c8c0*/  LEA.HI.X.SX32 R27, R24, R3.reuse, 0x1, P1 ;  /* 0x00000003181b7211 */ /* 0x080fe200008f0eff */
[----:B------:R-:W-:Y:S01]  /*7c8d0*/  IMAD R24, R15, 0xcd, RZ ;  /* 0x000000cd0f187824 */ /* 0x000fe200078e02ff */
[-C--:B------:R-:W-:Y:S01]  /*7c8e0*/  IADD3 R10, P0, R13, R2.reuse, RZ ;  /* 0x000000020d0a7210 */ /* 0x080fe20007f1e0ff */
[C---:B------:R-:W-:Y:S01]  /*7c8f0*/  IMAD R14, R15.reuse, 0x19c, RZ ;  /* 0x0000019c0f0e7824 */ /* 0x040fe200078e02ff */
[----:B------:R-:W-:Y:S01]  /*7c900*/  STL.64 [R1+0x178], R28 ;  /* 0x0001781c01007387 */ /* 0x000fe20000100a00 */
[----:B------:R-:W-:Y:S01]  /*7c910*/  IMAD R15, R15, 0x19e, RZ ;  /* 0x0000019e0f0f7824 */ /* 0x000fe200078e02ff */
[----:B------:R-:W-:Y:S02]  /*7c920*/  LEA.HI.X.SX32 R11, R24, R3, 0x1, P0 ;  /* 0x00000003180b7211 */ /* 0x000fe400000f0eff */
[----:B------:R0:W-:Y:S04]  /*7c930*/  STL.64 [R1+0x170], R26 ;  /* 0x0001701a01007387 */ /* 0x0001e80000100a00 */
[----:B------:R1:W-:Y:S01]  /*7c940*/  STL.64 [R1+0x168], R10 ;  /* 0x0001680a01007387 */ /* 0x0003e20000100a00 */
[-C--:B0-----:R-:W-:Y:S01]  /*7c950*/  IADD3 R26, P1, R14, R2.reuse, RZ ;  /* 0x000000020e1a7210 */ /* 0x081fe20007f3e0ff */
[----:B------:R-:W-:Y:S01]  /*7c960*/  IMAD.MOV.U32 R14, RZ, RZ, c[0x0][0x1c8] ;  /* 0x00007200ff0e7624 */ /* 0x000fe200078e00ff */
[----:B-1----:R-:W-:-:S03]  /*7c970*/  IADD3 R10, P0, R15, R2, RZ ;  /* 0x000000020f0a7210 */ /* 0x002fc60007f1e0ff */
[C---:B------:R-:W-:Y:S02]  /*7c980*/  IMAD R17, R14.reuse, 0xce, RZ ;  /* 0x000000ce0e117824 */ /* 0x040fe400078e02ff */
[C---:B------:R-:W-:Y:S01]  /*7c990*/  IMAD R15, R14.reuse, 0xcf, RZ ;  /* 0x000000cf0e0f7824 */ /* 0x040fe200078e02ff */
[----:B------:R-:W-:Y:S01]  /*7c9a0*/  MOV R12, c[0x0][0x1c8] ;  /* 0x00007200000c7a02 */ /* 0x000fe20000000f00 */
[C---:B------:R-:W-:Y:S01]  /*7c9b0*/  IMAD R24, R14.reuse, 0x1a0, RZ ;  /* 0x000001a00e187824 */ /* 0x040fe200078e02ff */
[-C--:B------:R-:W-:Y:S01]  /*7c9c0*/  LEA.HI.X.SX32 R27, R17, R3.reuse, 0x1, P1 ;  /* 0x00000003111b7211 */ /* 0x080fe200008f0eff */
[----:B------:R-:W-:Y:S01]  /*7c9d0*/  IMAD R14, R14, 0x1a2, RZ ;  /* 0x000001a20e0e7824 */ /* 0x000fe200078e02ff */
[----:B------:R-:W-:-:S03]  /*7c9e0*/  LEA.HI.X.SX32 R11, R15, R3, 0x1, P0 ;  /* 0x000000030f0b7211 */ /* 0x000fc600000f0eff */
[----:B------:R0:W-:Y:S04]  /*7c9f0*/  STL.64 [R1+0x160], R26 ;  /* 0x0001601a01007387 */ /* 0x0001e80000100a00 */
[----:B------:R1:W-:Y:S01]  /*7ca00*/  STL.64 [R1+0x158], R10 ;  /* 0x0001580a01007387 */ /* 0x0003e20000100a00 */
[----:B------:R-:W-:Y:S01]  /*7ca10*/  IMAD R15, R12, 0x1a4, RZ ;  /* 0x000001a40c0f7824 */ /* 0x000fe200078e02ff */
[-C--:B0-----:R-:W-:Y:S01]  /*7ca20*/  IADD3 R26, P1, R24, R2.reuse, RZ ;  /* 0x00000002181a7210 */ /* 0x081fe20007f3e0ff */
[----:B------:R-:W-:Y:S01]  /*7ca30*/  IMAD R24, R12, 0xd0, RZ ;  /* 0x000000d00c187824 */ /* 0x000fe200078e02ff */
[----:B-1----:R-:W-:Y:S02]  /*7ca40*/  IADD3 R10, P0, R14, R2, RZ ;  /* 0x000000020e0a7210 */ /* 0x002fe40007f1e0ff */
[----:B------:R-:W-:-:S02]  /*7ca50*/  MOV R14, c[0x0][0x1c8] ;  /* 0x00007200000e7a02 */ /* 0x000fc40000000f00 */
[----:B------:R-:W-:-:S03]  /*7ca60*/  LEA.HI.X.SX32 R27, R24, R3, 0x1, P1 ;  /* 0x00000003181b7211 */ /* 0x000fc600008f0eff */
[C---:B------:R-:W-:Y:S01]  /*7ca70*/  IMAD R17, R14.reuse, 0xd1, RZ ;  /* 0x000000d10e117824 */ /* 0x040fe200078e02ff */
[----:B------:R-:W-:Y:S01]  /*7ca80*/  MOV R24, c[0x0][0x1c8] ;  /* 0x0000720000187a02 */ /* 0x000fe20000000f00 */
[----:B------:R0:W-:Y:S01]  /*7ca90*/  STL.64 [R1+0x150], R26 ;  /* 0x0001501a01007387 */ /* 0x0001e20000100a00 */
[C---:B------:R-:W-:Y:S02]  /*7caa0*/  IMAD R7, R14.reuse, 0xd2, RZ ;  /* 0x000000d20e077824 */ /* 0x040fe400078e02ff */
[-C--:B------:R-:W-:Y:S02]  /*7cab0*/  LEA.HI.X.SX32 R11, R17, R3.reuse, 0x1, P0 ;  /* 0x00000003110b7211 */ /* 0x080fe400000f0eff */
[----:B------:R-:W-:Y:S02]  /*7cac0*/  MOV R17, c[0x0][0x1c8] ;  /* 0x0000720000117a02 */ /* 0x000fe40000000f00 */
[----:B0-----:R-:W-:Y:S01]  /*7cad0*/  IADD3 R26, P1, R15, R2, RZ ;  /* 0x000000020f1a7210 */ /* 0x001fe20007f3e0ff */
[----:B------:R-:W-:Y:S01]  /*7cae0*/  IMAD R15, R14, 0x1a6, RZ ;  /* 0x000001a60e0f7824 */ /* 0x000fe200078e02ff */
[----:B------:R0:W-:Y:S02]  /*7caf0*/  STL.64 [R1+0x148], R10 ;  /* 0x0001480a01007387 */ /* 0x0001e40000100a00 */
[----:B------:R-:W-:Y:S01]  /*7cb00*/  LEA.HI.X.SX32 R27, R7, R3, 0x1, P1 ;  /* 0x00000003071b7211 */ /* 0x000fe200008f0eff */
[----:B------:R-:W-:-:S02]  /*7cb10*/  IMAD R7, R24, 0xd3, RZ ;  /* 0x000000d318077824 */ /* 0x000fc400078e02ff */
[----:B------:R-:W-:Y:S02]  /*7cb20*/  IMAD R14, R24, 0x1a8, RZ ;  /* 0x000001a8180e7824 */ /* 0x000fe400078e02ff */
[----:B------:R-:W-:Y:S01]  /*7cb30*/  IMAD R24, R17, 0x1aa, RZ ;  /* 0x000001aa11187824 */ /* 0x000fe200078e02ff */
[----:B0-----:R-:W-:Y:S01]  /*7cb40*/  IADD3 R10, P0, R15, R2, RZ ;  /* 0x000000020f0a7210 */ /* 0x001fe20007f1e0ff */
[----:B------:R0:W-:Y:S01]  /*7cb50*/  STL.64 [R1+0x140], R26 ;  /* 0x0001401a01007387 */ /* 0x0001e20000100a00 */
[----:B------:R-:W-:Y:S02]  /*7cb60*/  IMAD R17, R17, 0xd4, RZ ;  /* 0x000000d411117824 */ /* 0x000fe400078e02ff */
[----:B------:R-:W-:-:S05]  /*7cb70*/  LEA.HI.X.SX32 R11, R7, R3, 0x1, P0 ;  /* 0x00000003070b7211 */ /* 0x000fca00000f0eff */
[----:B------:R1:W-:Y:S01]  /*7cb80*/  STL.64 [R1+0x138], R10 ;  /* 0x0001380a01007387 */ /* 0x0003e20000100a00 */
[----:B0-----:R-:W-:Y:S01]  /*7cb90*/  IADD3 R26, P1, R14, R2, RZ ;  /* 0x000000020e1a7210 */ /* 0x001fe20007f3e0ff */
[----:B------:R-:W-:-:S03]  /*7cba0*/  IMAD.MOV.U32 R14, RZ, RZ, c[0x0][0x1c8] ;  /* 0x00007200ff0e7624 */ /* 0x000fc600078e00ff */
[----:B------:R-:W-:Y:S02]  /*7cbb0*/  LEA.HI.X.SX32 R27, R17, R3, 0x1, P1 ;  /* 0x00000003111b7211 */ /* 0x000fe400008f0eff */
[----:B-1----:R-:W-:Y:S01]  /*7cbc0*/  IADD3 R10, P0, R24, R2, RZ ;  /* 0x00000002180a7210 */ /* 0x002fe20007f1e0ff */
[C---:B------:R-:W-:Y:S02]  /*7cbd0*/  IMAD R24, R14.reuse, 0x1ac, RZ ;  /* 0x000001ac0e187824 */ /* 0x040fe400078e02ff */
[----:B------:R0:W-:Y:S01]  /*7cbe0*/  STL.64 [R1+0x130], R26 ;  /* 0x0001301a01007387 */ /* 0x0001e20000100a00 */
[C---:B------:R-:W-:Y:S02]  /*7cbf0*/  IMAD R17, R14.reuse, 0xd5, RZ ;  /* 0x000000d50e117824 */ /* 0x040fe400078e02ff */
[----:B------:R-:W-:-:S03]  /*7cc00*/  IMAD R14, R14, 0x1ae, RZ ;  /* 0x000001ae0e0e7824 */ /* 0x000fc600078e02ff */
[----:B------:R-:W-:Y:S02]  /*7cc10*/  LEA.HI.X.SX32 R11, R17, R3, 0x1, P0 ;  /* 0x00000003110b7211 */ /* 0x000fe400000f0eff */
[----:B0-----:R-:W-:Y:S02]  /*7cc20*/  IADD3 R26, P1, R24, R2, RZ ;  /* 0x00000002181a7210 */ /* 0x001fe40007f3e0ff */
[----:B------:R-:W-:Y:S01]  /*7cc30*/  MOV R24, c[0x0][0x1c8] ;  /* 0x0000720000187a02 */ /* 0x000fe20000000f00 */
[----:B------:R0:W-:Y:S04]  /*7cc40*/  STL.64 [R1+0x128], R10 ;  /* 0x0001280a01007387 */ /* 0x0001e80000100a00 */
[----:B------:R-:W-:Y:S02]  /*7cc50*/  IMAD R7, R24, 0xd6, RZ ;  /* 0x000000d618077824 */ /* 0x000fe400078e02ff */
[----:B------:R-:W-:-:S02]  /*7cc60*/  IMAD R15, R25, 0x1e0, RZ ;  /* 0x000001e0190f7824 */ /* 0x000fc400078e02ff */
[C---:B------:R-:W-:Y:S01]  /*7cc70*/  IMAD R17, R24.reuse, 0x1b0, RZ ;  /* 0x000001b018117824 */ /* 0x040fe200078e02ff */
[-C--:B------:R-:W-:Y:S01]  /*7cc80*/  LEA.HI.X.SX32 R27, R7, R3.reuse, 0x1, P1 ;  /* 0x00000003071b7211 */ /* 0x080fe200008f0eff */
[----:B------:R-:W-:Y:S01]  /*7cc90*/  IMAD R7, R24, 0xd7, RZ ;  /* 0x000000d718077824 */ /* 0x000fe200078e02ff */
[----:B0-----:R-:W-:Y:S01]  /*7cca0*/  IADD3 R10, P0, R14, R2, RZ ;  /* 0x000000020e0a7210 */ /* 0x001fe20007f1e0ff */
[----:B------:R-:W-:Y:S01]  /*7ccb0*/  IMAD R14, R25, 0x1e2, RZ ;  /* 0x000001e2190e7824 */ /* 0x000fe200078e02ff */
[----:B------:R-:W-:Y:S01]  /*7ccc0*/  MOV R29, c[0x0][0x1c8] ;  /* 0x00007200001d7a02 */ /* 0x000fe20000000f00 */
[----:B------:R-:W-:Y:S01]  /*7ccd0*/  IMAD R28, R24, 0xd8, RZ ;  /* 0x000000d8181c7824 */ /* 0x000fe200078e02ff */
[----:B------:R-:W-:Y:S02]  /*7cce0*/  LEA.HI.X.SX32 R11, R7, R3, 0x1, P0 ;  /* 0x00000003070b7211 */ /* 0x000fe400000f0eff */
[----:B------:R0:W-:Y:S01]  /*7ccf0*/  STL.64 [R1+0x1f08], R14 ;  /* 0x001f080e01007387 */ /* 0x0001e20000100a00 */
[----:B------:R-:W-:-:S03]  /*7cd00*/  MOV R7, c[0x0][0x1c8] ;  /* 0x0000720000077a02 */ /* 0x000fc60000000f00 */
[----:B------:R-:W-:Y:S01]  /*7cd10*/  STL.64 [R1+0x120], R26 ;  /* 0x0001201a01007387 */ /* 0x000fe20000100a00 */
[-C--:B0-----:R-:W-:Y:S01]  /*7cd20*/  IADD3 R14, P1, R17, R2.reuse, RZ ;  /* 0x00000002110e7210 */ /* 0x081fe20007f3e0ff */
[----:B------:R-:W-:Y:S02]  /*7cd30*/  IMAD R17, R24, 0x1b2, RZ ;  /* 0x000001b218117824 */ /* 0x000fe400078e02ff */
[----:B------:R0:W-:Y:S01]  /*7cd40*/  STL.64 [R1+0x118], R10 ;  /* 0x0001180a01007387 */ /* 0x0001e20000100a00 */
[----:B------:R-:W-:Y:S01]  /*7cd50*/  LEA.HI.X.SX32 R15, R28, R3, 0x1, P1 ;  /* 0x000000031c0f7211 */ /* 0x000fe200008f0eff */
[C---:B------:R-:W-:Y:S02]  /*7cd60*/  IMAD R28, R29.reuse, 0xd9, RZ ;  /* 0x000000d91d1c7824 */ /* 0x040fe400078e02ff */
[----:B------:R-:W-:Y:S02]  /*7cd70*/  IMAD R24, R29, 0x1b4, RZ ;  /* 0x000001b41d187824 */ /* 0x000fe400078e02ff */
[----:B------:R1:W-:Y:S01]  /*7cd80*/  STL.64 [R1+0x110], R14 ;  /* 0x0001100e01007387 */ /* 0x0003e20000100a00 */
[----:B0-----:R-:W-:-:S04]  /*7cd90*/  IADD3 R10, P0, R17, R2, RZ ;  /* 0x00000002110a7210 */ /* 0x001fc80007f1e0ff */
[-C--:B------:R-:W-:Y:S01]  /*7cda0*/  LEA.HI.X.SX32 R11, R28, R3.reuse, 0x1, P0 ;  /* 0x000000031c0b7211 */ /* 0x080fe200000f0eff */
[C---:B------:R-:W-:Y:S01]  /*7cdb0*/  IMAD R28, R7.reuse, 0xda, RZ ;  /* 0x000000da071c7824 */ /* 0x040fe200078e02ff */
[-C--:B-1----:R-:W-:Y:S01]  /*7cdc0*/  IADD3 R14, P1, R24, R2.reuse, RZ ;  /* 0x00000002180e7210 */ /* 0x082fe20007f3e0ff */
[----:B------:R-:W-:Y:S02]  /*7cdd0*/  IMAD R24, R7, 0x1b6, RZ ;  /* 0x000001b607187824 */ /* 0x000fe400078e02ff */
[----:B------:R0:W-:Y:S01]  /*7cde0*/  STL.64 [R1+0x108], R10 ;  /* 0x0001080a01007387 */ /* 0x0001e20000100a00 */
[-C--:B------:R-:W-:Y:S01]  /*7cdf0*/  LEA.HI.X.SX32 R15, R28, R3.reuse, 0x1, P1 ;  /* 0x000000031c0f7211 */ /* 0x080fe200008f0eff */
[C---:B------:R-:W-:Y:S02]  /*7ce00*/  IMAD R28, R29.reuse, 0xdb, RZ ;  /* 0x000000db1d1c7824 */ /* 0x040fe400078e02ff */
[C---:B------:R-:W-:Y:S01]  /*7ce10*/  IMAD R7, R29.reuse, 0x1b8, RZ ;  /* 0x000001b81d077824 */ /* 0x040fe200078e02ff */
[----:B------:R-:W-:Y:S01]  /*7ce20*/  MOV R16, c[0x0][0x1c8] ;  /* 0x0000720000107a02 */ /* 0x000fe20000000f00 */
[----:B------:R-:W-:Y:S01]  /*7ce30*/  IMAD R29, R29, 0x1ba, RZ ;  /* 0x000001ba1d1d7824 */ /* 0x000fe200078e02ff */
[----:B0-----:R-:W-:Y:S01]  /*7ce40*/  IADD3 R10, P0, R24, R2, RZ ;  /* 0x00000002180a7210 */ /* 0x001fe20007f1e0ff */
[----:B------:R0:W-:Y:S03]  /*7ce50*/  STL.64 [R1+0x100], R14 ;  /* 0x0001000e01007387 */ /* 0x0001e60000100a00 */
[----:B------:R-:W-:Y:S01]  /*7ce60*/  LEA.HI.X.SX32 R11, R28, R3, 0x1, P0 ;  /* 0x000000031c0b7211 */ /* 0x000fe200000f0eff */
[----:B------:R-:W-:-:S04]  /*7ce70*/  IMAD R27, R16, 0xdc, RZ ;  /* 0x000000dc101b7824 */ /* 0x000fc800078e02ff */
[----:B------:R1:W-:Y:S01]  /*7ce80*/  STL.64 [R1+0xf8], R10 ;  /* 0x0000f80a01007387 */ /* 0x0003e20000100a00 */
[-C--:B0-----:R-:W-:Y:S01]  /*7ce90*/  IADD3 R14, P1, R7, R2.reuse, RZ ;  /* 0x00000002070e7210 */ /* 0x081fe20007f3e0ff */
[----:B------:R-:W-:Y:S02]  /*7cea0*/  IMAD.MOV.U32 R7, RZ, RZ, c[0x0][0x1c8] ;  /* 0x00007200ff077624 */ /* 0x000fe400078e00ff */
[----:B------:R-:W-:Y:S01]  /*7ceb0*/  IMAD R28, R16, 0x1bc, RZ ;  /* 0x000001bc101c7824 */ /* 0x000fe200078e02ff */
[----:B------:R-:W-:Y:S02]  /*7cec0*/  LEA.HI.X.SX32 R15, R27, R3, 0x1, P1 ;  /* 0x000000031b0f7211 */ /* 0x000fe400008f0eff */
[----:B-1----:R-:W-:Y:S01]  /*7ced0*/  IADD3 R10, P0, R29, R2, RZ ;  /* 0x000000021d0a7210 */ /* 0x002fe20007f1e0ff */
[----:B------:R-:W-:Y:S02]  /*7cee0*/  IMAD R29, R7, 0xdd, RZ ;  /* 0x000000dd071d7824 */ /* 0x000fe400078e02ff */
[----:B------:R-:W-:-:S03]  /*7cef0*/  IMAD R19, R25, 0x1be, RZ ;  /* 0x000001be19137824 */ /* 0x000fc600078e02ff */
[----:B------:R-:W-:Y:S01]  /*7cf00*/  LEA.HI.X.SX32 R11, R29, R3, 0x1, P0 ;  /* 0x000000031d0b7211 */ /* 0x000fe200000f0eff */
[----:B------:R0:W-:Y:S01]  /*7cf10*/  STL.64 [R1+0xf0], R14 ;  /* 0x0000f00e01007387 */ /* 0x0001e20000100a00 */
[----:B------:R-:W-:-:S03]  /*7cf20*/  IMAD R7, R7, 0xde, RZ ;  /* 0x000000de07077824 */ /* 0x000fc600078e02ff */
[----:B------:R1:W-:Y:S01]  /*7cf30*/  STL.64 [R1+0xe8], R10 ;  /* 0x0000e80a01007387 */ /* 0x0003e20000100a00 */
[C---:B------:R-:W-:Y:S01]  /*7cf40*/  IMAD R29, R25.reuse, 0x1c2, RZ ;  /* 0x000001c2191d7824 */ /* 0x040fe200078e02ff */
[-C--:B0-----:R-:W-:Y:S01]  /*7cf50*/  IADD3 R14, P1, R28, R2.reuse, RZ ;  /* 0x000000021c0e7210 */ /* 0x081fe20007f3e0ff */
[----:B------:R-:W-:Y:S01]  /*7cf60*/  IMAD R28, R25, 0xdf, RZ ;  /* 0x000000df191c7824 */ /* 0x000fe200078e02ff */
[-C--:B-1----:R-:W-:Y:S02]  /*7cf70*/  IADD3 R10, P0, R19, R2.reuse, RZ ;  /* 0x00000002130a7210 */ /* 0x082fe40007f1e0ff */
[-C--:B------:R-:W-:Y:S02]  /*7cf80*/  LEA.HI.X.SX32 R15, R7, R3.reuse, 0x1, P1 ;  /* 0x00000003070f7211 */ /* 0x080fe400008f0eff */
[----:B------:R-:W-:Y:S01]  /*7cf90*/  LEA.HI.X.SX32 R11, R28, R3, 0x1, P0 ;  /* 0x000000031c0b7211 */ /* 0x000fe200000f0eff */
[C---:B------:R-:W-:Y:S01]  /*7cfa0*/  IMAD R27, R25.reuse, 0x1c0, RZ ;  /* 0x000001c0191b7824 */ /* 0x040fe200078e02ff */
[----:B------:R-:W-:Y:S01]  /*7cfb0*/  MOV R7, c[0x0][0x1c8] ;  /* 0x0000720000077a02 */ /* 0x000fe20000000f00 */
[----:B------:R0:W-:Y:S04]  /*7cfc0*/  STL.64 [R1+0xe0], R14 ;  /* 0x0000e00e01007387 */ /* 0x0001e80000100a00 */
[----:B------:R1:W-:Y:S01]  /*7cfd0*/  STL.64 [R1+0xd8], R10 ;  /* 0x0000d80a01007387 */ /* 0x0003e20000100a00 */
[----:B------:R-:W-:Y:S01]  /*7cfe0*/  IMAD R28, R25, 0xe1, RZ ;  /* 0x000000e1191c7824 */ /* 0x000fe200078e02ff */
[----:B0-----:R-:W-:-:S02]  /*7cff0*/  IADD3 R14, P1, R27, R2, RZ ;  /* 0x000000021b0e7210 */ /* 0x001fc40007f3e0ff */
[----:B-1----:R-:W-:Y:S01]  /*7d000*/  IADD3 R10, P0, R29, R2, RZ ;  /* 0x000000021d0a7210 */ /* 0x002fe20007f1e0ff */
[----:B------:R-:W-:Y:S02]  /*7d010*/  IMAD R29, R7, 0xe0, RZ ;  /* 0x000000e0071d7824 */ /* 0x000fe400078e02ff */
[----:B------:R-:W-:Y:S01]  /*7d020*/  IMAD R27, R25, 0x1c4, RZ ;  /* 0x000001c4191b7824 */ /* 0x000fe200078e02ff */
[-C--:B------:R-:W-:Y:S02]  /*7d030*/  LEA.HI.X.SX32 R11, R28, R3.reuse, 0x1, P0 ;  /* 0x000000031c0b7211 */ /* 0x080fe400000f0eff */
[----:B------:R-:W-:Y:S02]  /*7d040*/  LEA.HI.X.SX32 R15, R29, R3, 0x1, P1 ;  /* 0x000000031d0f7211 */ /* 0x000fe400008f0eff */
[----:B------:R-:W-:Y:S01]  /*7d050*/  MOV R29, c[0x0][0x1c8] ;  /* 0x00007200001d7a02 */ /* 0x000fe20000000f00 */
[C---:B------:R-:W-:Y:S02]  /*7d060*/  IMAD R18, R25.reuse, 0x1c6, RZ ;  /* 0x000001c619127824 */ /* 0x040fe400078e02ff */
[----:B------:R0:W-:Y:S01]  /*7d070*/  STL.64 [R1+0xd0], R14 ;  /* 0x0000d00e01007387 */ /* 0x0001e20000100a00 */
[----:B------:R-:W-:-:S02]  /*7d080*/  IMAD R26, R25, 0xe3, RZ ;  /* 0x000000e3191a7824 */ /* 0x000fc400078e02ff */
[----:B------:R-:W-:Y:S01]  /*7d090*/  IMAD R28, R29, 0xe2, RZ ;  /* 0x000000e21d1c7824 */ /* 0x000fe200078e02ff */
[----:B------:R1:W-:Y:S01]  /*7d0a0*/  STL.64 [R1+0xc8], R10 ;  /* 0x0000c80a01007387 */ /* 0x0003e20000100a00 */
[----:B------:R-:W-:Y:S01]  /*7d0b0*/  IMAD R29, R25, 0x1c8, RZ ;  /* 0x000001c8191d7824 */ /* 0x000fe200078e02ff */
[-C--:B0-----:R-:W-:Y:S02]  /*7d0c0*/  IADD3 R14, P1, R27, R2.reuse, RZ ;  /* 0x000000021b0e7210 */ /* 0x081fe40007f3e0ff */
[-C--:B-1----:R-:W-:Y:S02]  /*7d0d0*/  IADD3 R10, P0, R18, R2.reuse, RZ ;  /* 0x00000002120a7210 */ /* 0x082fe40007f1e0ff */
[-C--:B------:R-:W-:Y:S02]  /*7d0e0*/  LEA.HI.X.SX32 R15, R28, R3.reuse, 0x1, P1 ;  /* 0x000000031c0f7211 */ /* 0x080fe400008f0eff */
[----:B------:R-:W-:Y:S02]  /*7d0f0*/  LEA.HI.X.SX32 R11, R26, R3, 0x1, P0 ;  /* 0x000000031a0b7211 */ /* 0x000fe400000f0eff */
[----:B------:R-:W-:Y:S01]  /*7d100*/  MOV R27, c[0x0][0x1c8] ;  /* 0x00007200001b7a02 */ /* 0x000fe20000000f00 */
[----:B------:R-:W-:Y:S01]  /*7d110*/  STL.64 [R1+0xc0], R14 ;  /* 0x0000c00e01007387 */ /* 0x000fe20000100a00 */
[----:B------:R-:W-:-:S03]  /*7d120*/  IADD3 R28, P1, R29, R2, RZ ;  /* 0x000000021d1c7210 */ /* 0x000fc60007f3e0ff */
[----:B------:R0:W-:Y:S02]  /*7d130*/  STL.64 [R1+0xb8], R10 ;  /* 0x0000b80a01007387 */ /* 0x0001e40000100a00 */
[----:B0-----:R-:W-:-:S05]  /*7d140*/  IMAD R10, R27, 0xe4, RZ ;  /* 0x000000e41b0a7824 */ /* 0x001fca00078e02ff */
[----:B------:R-:W-:-:S05]  /*7d150*/  LEA.HI.X.SX32 R29, R10, R3, 0x1, P1 ;  /* 0x000000030a1d7211 */ /* 0x000fca00008f0eff */
[----:B------:R0:W-:Y:S04]  /*7d160*/  STL.64 [R1+0xb0], R28 ;  /* 0x0000b01c01007387 */ /* 0x0001e80000100a00 */
[----:B0-----:R-:W2:Y:S01]  /*7d170*/  LDL.LU.64 R28, [R1+0x1f10] ;  /* 0x001f1000011c7983 */ /* 0x001ea20000300a00 */
[C---:B------:R-:W-:Y:S02]  /*7d180*/  IMAD R20, R25.reuse, 0x1ca, RZ ;  /* 0x000001ca19147824 */ /* 0x040fe400078e02ff */
[C---:B------:R-:W-:Y:S02]  /*7d190*/  IMAD R11, R25.reuse, 0x1cc, RZ ;  /* 0x000001cc190b7824 */ /* 0x040fe400078e02ff */
[----:B------:R-:W-:Y:S01]  /*7d1a0*/  IMAD R26, R25, 0xe5, RZ ;  /* 0x000000e5191a7824 */ /* 0x000fe200078e02ff */
[-C--:B------:R-:W-:Y:S01]  /*7d1b0*/  IADD3 R14, P0, R20, R2.reuse, RZ ;  /* 0x00000002140e7210 */ /* 0x080fe20007f1e0ff */
[----:B------:R-:W-:Y:S01]  /*7d1c0*/  IMAD R27, R27, 0xe6, RZ ;  /* 0x000000e61b1b7824 */ /* 0x000fe200078e02ff */
[----:B------:R-:W-:-:S02]  /*7d1d0*/  IADD3 R10, P1, R11, R2, RZ ;  /* 0x000000020b0a7210 */ /* 0x000fc40007f3e0ff */
[-C--:B------:R-:W-:Y:S02]  /*7d1e0*/  LEA.HI.X.SX32 R15, R26, R3.reuse, 0x1, P0 ;  /* 0x000000031a0f7211 */ /* 0x080fe400000f0eff */
[----:B------:R-:W-:-:S03]  /*7d1f0*/  LEA.HI.X.SX32 R11, R27, R3, 0x1, P1 ;  /* 0x000000031b0b7211 */ /* 0x000fc600008f0eff */
[----:B------:R0:W-:Y:S01]  /*7d200*/  STL.64 [R1+0xa8], R14 ;  /* 0x0000a80e01007387 */ /* 0x0001e20000100a00 */
[----:B------:R-:W-:-:S03]  /*7d210*/  IMAD.MOV.U32 R27, RZ, RZ, c[0x0][0x1c8] ;  /* 0x00007200ff1b7624 */ /* 0x000fc600078e00ff */
[----:B------:R1:W-:Y:S01]  /*7d220*/  STL.64 [R1+0xa0], R10 ;  /* 0x0000a00a01007387 */ /* 0x0003e20000100a00 */
[C---:B------:R-:W-:Y:S02]  /*7d230*/  IMAD R6, R25.reuse, 0x1d2, RZ ;  /* 0x000001d219067824 */ /* 0x040fe400078e02ff */
[----:B0-----:R-:W-:Y:S02]  /*7d240*/  IMAD R15, R25, 0xe7, RZ ;  /* 0x000000e7190f7824 */ /* 0x001fe400078e02ff */
[----:B------:R-:W-:Y:S02]  /*7d250*/  IMAD R27, R27, 0xe8, RZ ;  /* 0x000000e81b1b7824 */ /* 0x000fe400078e02ff */
[C---:B------:R-:W-:Y:S02]  /*7d260*/  IMAD R23, R25.reuse, 0x1d4, RZ ;  /* 0x000001d419177824 */ /* 0x040fe400078e02ff */
[C---:B------:R-:W-:Y:S02]  /*7d270*/  IMAD R0, R25.reuse, 0x1d6, RZ ;  /* 0x000001d619007824 */ /* 0x040fe400078e02ff */
[----:B------:R-:W-:-:S02]  /*7d280*/  IMAD R8, R25, 0x1d8, RZ ;  /* 0x000001d819087824 */ /* 0x000fc400078e02ff */
[C---:B------:R-:W-:Y:S02]  /*7d290*/  IMAD R4, R25.reuse, 0x1da, RZ ;  /* 0x000001da19047824 */ /* 0x040fe400078e02ff */
[----:B------:R-:W-:Y:S01]  /*7d2a0*/  IMAD R21, R25, 0xed, RZ ;  /* 0x000000ed19157824 */ /* 0x000fe200078e02ff */
[-C--:B--2---:R-:W-:Y:S02]  /*7d2b0*/  IADD3 R28, P0, R28, R2.reuse, RZ ;  /* 0x000000021c1c7210 */ /* 0x084fe40007f1e0ff */
[-C--:B-1----:R-:W-:Y:S02]  /*7d2c0*/  IADD3 R10, P1, R29, R2.reuse, RZ ;  /* 0x000000021d0a7210 */ /* 0x082fe40007f3e0ff */
[----:B------:R-:W-:Y:S02]  /*7d2d0*/  LEA.HI.X.SX32 R29, R15, R3, 0x1, P0 ;  /* 0x000000030f1d7211 */ /* 0x000fe400000f0eff */
[----:B------:R-:W-:-:S03]  /*7d2e0*/  IADD3 R14, P0, R6, R2, RZ ;  /* 0x00000002060e7210 */ /* 0x000fc60007f1e0ff */
[----:B------:R0:W-:Y:S01]  /*7d2f0*/  STL.64 [R1+0x1df8], R28 ;  /* 0x001df81c01007387 */ /* 0x0001e20000100a00 */
[-C--:B------:R-:W-:Y:S02]  /*7d300*/  LEA.HI.X.SX32 R11, R27, R3.reuse, 0x1, P1 ;  /* 0x000000031b0b7211 */ /* 0x080fe400008f0eff */
[----:B------:R-:W-:Y:S01]  /*7d310*/  MOV R27, c[0x0][0x1c8] ;  /* 0x00007200001b7a02 */ /* 0x000fe20000000f00 */
[----:B0-----:R-:W-:Y:S02]  /*7d320*/  IMAD R29, R25, 0xe9, RZ ;  /* 0x000000e9191d7824 */ /* 0x001fe400078e02ff */
[----:B------:R0:W-:Y:S03]  /*7d330*/  STL.64 [R1+0x318], R10 ;  /* 0x0003180a01007387 */ /* 0x0001e60000100a00 */
[----:B------:R-:W-:Y:S01]  /*7d340*/  LEA.HI.X.SX32 R15, R29, R3, 0x1, P0 ;  /* 0x000000031d0f7211 */ /* 0x000fe200000f0eff */
[----:B------:R-:W-:-:S04]  /*7d350*/  IMAD R29, R25, 0xeb, RZ ;  /* 0x000000eb191d7824 */ /* 0x000fc800078e02ff */
[----:B------:R1:W-:Y:S01]  /*7d360*/  STL.64 [R1+0x330], R14 ;  /* 0x0003300e01007387 */ /* 0x0003e20000100a00 */
[----:B0-----:R-:W-:Y:S01]  /*7d370*/  IMAD R11, R27, 0xea, RZ ;  /* 0x000000ea1b0b7824 */ /* 0x001fe200078e02ff */
[----:B------:R-:W-:-:S04]  /*7d380*/  IADD3 R10, P1, R23, R2, RZ ;  /* 0x00000002170a7210 */ /* 0x000fc80007f3e0ff */
[----:B------:R-:W-:Y:S02]  /*7d390*/  LEA.HI.X.SX32 R11, R11, R3, 0x1, P1 ;  /* 0x000000030b0b7211 */ /* 0x000fe400008f0eff */
[----:B-1----:R-:W-:-:S04]  /*7d3a0*/  IADD3 R14, P0, R0, R2, RZ ;  /* 0x00000002000e7210 */ /* 0x002fc80007f1e0ff */
[----:B------:R-:W-:Y:S01]  /*7d3b0*/  LEA.HI.X.SX32 R15, R29, R3, 0x1, P0 ;  /* 0x000000031d0f7211 */ /* 0x000fe200000f0eff */
[----:B------:R0:W-:Y:S01]  /*7d3c0*/  STL.64 [R1+0x328], R10 ;  /* 0x0003280a01007387 */ /* 0x0001e20000100a00 */
[----:B------:R-:W-:-:S03]  /*7d3d0*/  IMAD R29, R27, 0xec, RZ ;  /* 0x000000ec1b1d7824 */ /* 0x000fc600078e02ff */
[----:B------:R1:W-:Y:S01]  /*7d3e0*/  STL.64 [R1+0x320], R14 ;  /* 0x0003200e01007387 */ /* 0x0003e20000100a00 */
[-C--:B0-----:R-:W-:Y:S02]  /*7d3f0*/  IADD3 R10, P1, R8, R2.reuse, RZ ;  /* 0x00000002080a7210 */ /* 0x081fe40007f3e0ff */
[----:B-1----:R-:W-:Y:S02]  /*7d400*/  IADD3 R14, P0, R4, R2, RZ ;  /* 0x00000002040e7210 */ /* 0x002fe40007f1e0ff */
[-C--:B------:R-:W-:Y:S02]  /*7d410*/  LEA.HI.X.SX32 R11, R29, R3.reuse, 0x1, P1 ;  /* 0x000000031d0b7211 */ /* 0x080fe400008f0eff */
[----:B------:R-:W-:-:S03]  /*7d420*/  LEA.HI.X.SX32 R15, R21, R3, 0x1, P0 ;  /* 0x00000003150f7211 */ /* 0x000fc600000f0eff */
[----:B------:R-:W-:Y:S04]  /*7d430*/  STL.64 [R1+0x338], R10 ;  /* 0x0003380a01007387 */ /* 0x000fe80000100a00 */
[----:B------:R0:W-:Y:S04]  /*7d440*/  STL.64 [R1+0x358], R14 ;  /* 0x0003580e01007387 */ /* 0x0001e80000100a00 */
[----:B0-----:R-:W2:Y:S01]  /*7d450*/  LDL.LU.64 R14, [R1+0x1f08] ;  /* 0x001f0800010e7983 */ /* 0x001ea20000300a00 */
[C---:B------:R-:W-:Y:S02]  /*7d460*/  IMAD R13, R25.reuse, 0x1dc, RZ ;  /* 0x000001dc190d7824 */ /* 0x040fe400078e02ff */
[----:B------:R-:W-:-:S02]  /*7d470*/  IMAD R12, R25, 0x1de, RZ ;  /* 0x000001de190c7824 */ /* 0x000fc400078e02ff */
[----:B------:R-:W-:Y:S01]  /*7d480*/  IMAD R27, R27, 0xee, RZ ;  /* 0x000000ee1b1b7824 */ /* 0x000fe200078e02ff */
[-C--:B------:R-:W-:Y:S01]  /*7d490*/  IADD3 R10, P1, R13, R2.reuse, RZ ;  /* 0x000000020d0a7210 */ /* 0x080fe20007f3e0ff */
[----:B------:R-:W-:Y:S01]  /*7d4a0*/  IMAD R22, R25, 0xef, RZ ;  /* 0x000000ef19167824 */ /* 0x000fe200078e02ff */
[----:B------:R-:W-:Y:S02]  /*7d4b0*/  IADD3 R12, P0, R12, R2, RZ ;  /* 0x000000020c0c7210 */ /* 0x000fe40007f1e0ff */
[-C--:B------:R-:W-:Y:S02]  /*7d4c0*/  LEA.HI.X.SX32 R11, R27, R3.reuse, 0x1, P1 ;  /* 0x000000031b0b7211 */ /* 0x080fe400008f0eff */
[----:B------:R-:W-:Y:S02]  /*7d4d0*/  MOV R27, c[0x0][0x1c8] ;  /* 0x00007200001b7a02 */ /* 0x000fe40000000f00 */
[----:B------:R-:W-:Y:S01]  /*7d4e0*/  LEA.HI.X.SX32 R13, R22, R3, 0x1, P0 ;  /* 0x00000003160d7211 */ /* 0x000fe200000f0eff */
[----:B------:R2:W-:Y:S01]  /*7d4f0*/  STL.64 [R1+0x350], R10 ;  /* 0x0003500a01007387 */ /* 0x0005e20000100a00 */
[----:B------:R-:W-:-:S02]  /*7d500*/  IMAD R29, R25, 0xf1, RZ ;  /* 0x000000f1191d7824 */ /* 0x000fc400078e02ff */
[----:B------:R-:W-:Y:S01]  /*7d510*/  IMAD R0, R27, 0xf0, RZ ;  /* 0x000000f01b007824 */ /* 0x000fe200078e02ff */
[----:B------:R0:W-:Y:S01]  /*7d520*/  STL.64 [R1+0x348], R12 ;  /* 0x0003480c01007387 */ /* 0x0001e20000100a00 */
[C---:B------:R-:W-:Y:S02]  /*7d530*/  IMAD R16, R25.reuse, 0x1e6, RZ ;  /* 0x000001e619107824 */ /* 0x040fe400078e02ff */
[C---:B------:R-:W-:Y:S02]  /*7d540*/  IMAD R24, R25.reuse, 0xf3, RZ ;  /* 0x000000f319187824 */ /* 0x040fe400078e02ff */
[----:B------:R-:W-:Y:S02]  /*7d550*/  IMAD R17, R25, 0x1e4, RZ ;  /* 0x000001e419117824 */ /* 0x000fe400078e02ff */
[----:B------:R-:W-:Y:S02]  /*7d560*/  IMAD R27, R27, 0xf2, RZ ;  /* 0x000000f21b1b7824 */ /* 0x000fe400078e02ff */
[----:B------:R-:W-:-:S02]  /*7d570*/  IMAD R19, R25, 0x1e8, RZ ;  /* 0x000001e819137824 */ /* 0x000fc400078e02ff */
[C---:B------:R-:W-:Y:S02]  /*7d580*/  IMAD R18, R25.reuse, 0x1ea, RZ ;  /* 0x000001ea19127824 */ /* 0x040fe400078e02ff */
[C---:B------:R-:W-:Y:S01]  /*7d590*/  IMAD R7, R25.reuse, 0xf5, RZ ;  /* 0x000000f519077824 */ /* 0x040fe200078e02ff */
[----:B------:R-:W1:Y:S01]  /*7d5a0*/  S2R R22, SR_TID.X ;  /* 0x0000000000167919 */ /* 0x000e620000002100 */
[----:B------:R-:W-:Y:S01]  /*7d5b0*/  IMAD R20, R25, 0x1ec, RZ ;  /* 0x000001ec19147824 */ /* 0x000fe200078e02ff */
[----:B------:R-:W-:-:S05]  /*7d5c0*/  MOV R28, c[0x0][0x1c8] ;  /* 0x00007200001c7a02 */ /* 0x000fca0000000f00 */
[C---:B------:R-:W-:Y:S02]  /*7d5d0*/  IMAD R23, R28.reuse, 0x1f0, RZ ;  /* 0x000001f01c177824 */ /* 0x040fe400078e02ff */
[C---:B------:R-:W-:Y:S02]  /*7d5e0*/  IMAD R6, R28.reuse, 0x1ee, RZ ;  /* 0x000001ee1c067824 */ /* 0x040fe400078e02ff */
[C---:B------:R-:W-:Y:S02]  /*7d5f0*/  IMAD R26, R25.reuse, 0xf7, RZ ;  /* 0x000000f7191a7824 */ /* 0x040fe400078e02ff */
[----:B------:R-:W-:Y:S02]  /*7d600*/  IMAD R25, R25, 0xf8, RZ ;  /* 0x000000f819197824 */ /* 0x000fe400078e02ff */
[C---:B------:R-:W-:Y:S02]  /*7d610*/  IMAD R21, R28.reuse, 0x1f2, RZ ;  /* 0x000001f21c157824 */ /* 0x040fe400078e02ff */
[----:B------:R-:W-:Y:S01]  /*7d620*/  IMAD R8, R28, 0x1f4, RZ ;  /* 0x000001f41c087824 */ /* 0x000fe200078e02ff */
[----:B--2---:R-:W-:-:S02]  /*7d630*/  IADD3 R10, P1, R15, R2, RZ ;  /* 0x000000020f0a7210 */ /* 0x004fc40007f3e0ff */
[----:B0-----:R-:W-:Y:S02]  /*7d640*/  IADD3 R12, P0, R14, R2, RZ ;  /* 0x000000020e0c7210 */ /* 0x001fe40007f1e0ff */
[-C--:B------:R-:W-:Y:S02]  /*7d650*/  LEA.HI.X.SX32 R11, R0, R3.reuse, 0x1, P1 ;  /* 0x00000003000b7211 */ /* 0x080fe400008f0eff */
[----:B------:R-:W-:-:S03]  /*7d660*/  LEA.HI.X.SX32 R13, R29, R3, 0x1, P0 ;  /* 0x000000031d0d7211 */ /* 0x000fc600000f0eff */
[----:B------:R-:W-:Y:S04]  /*7d670*/  STL.64 [R1+0x360], R10 ;  /* 0x0003600a01007387 */ /* 0x000fe80000100a00 */
[----:B------:R0:W-:Y:S02]  /*7d680*/  STL.64 [R1+0x380], R12 ;  /* 0x0003800c01007387 */ /* 0x0001e40000100a00 */
[----:B0-----:R-:W-:-:S04]  /*7d690*/  IADD3 R12, P0, R16, R2, RZ ;  /* 0x00000002100c7210 */ /* 0x001fc80007f1e0ff */
[----:B------:R-:W-:Y:S02]  /*7d6a0*/  LEA.HI.X.SX32 R13, R24, R3, 0x1, P0 ;  /* 0x00000003180d7211 */ /* 0x000fe400000f0eff */
[----:B------:R-:W0:Y:S01]  /*7d6b0*/  S2R R24, SR_TID.X ;  /* 0x0000000000187919 */ /* 0x000e220000002100 */
[----:B------:R-:W-:-:S04]  /*7d6c0*/  IADD3 R10, P1, R17, R2, RZ ;  /* 0x00000002110a7210 */ /* 0x000fc80007f3e0ff */
[----:B------:R-:W-:Y:S01]  /*7d6d0*/  LEA.HI.X.SX32 R11, R27, R3, 0x1, P1 ;  /* 0x000000031b0b7211 */ /* 0x000fe200008f0eff */
[----:B------:R-:W-:-:S04]  /*7d6e0*/  IMAD.MOV.U32 R27, RZ, RZ, c[0x0][0x1c8] ;  /* 0x00007200ff1b7624 */ /* 0x000fc800078e00ff */
[----:B------:R2:W-:Y:S01]  /*7d6f0*/  STL.64 [R1+0x378], R10 ;  /* 0x0003780a01007387 */ /* 0x0005e20000100a00 */
[----:B------:R-:W-:-:S03]  /*7d700*/  IMAD R27, R27, 0xf4, RZ ;  /* 0x000000f41b1b7824 */ /* 0x000fc600078e02ff */
[----:B------:R3:W-:Y:S01]  /*7d710*/  STL.64 [R1+0x370], R12 ;  /* 0x0003700c01007387 */ /* 0x0007e20000100a00 */
[C---:B0-----:R-:W-:Y:S02]  /*7d720*/  LOP3.LUT R29, R24.reuse, 0x7f, RZ, 0xc0, !PT ;  /* 0x0000007f181d7812 */ /* 0x041fe400078ec0ff */
[----:B------:R-:W-:Y:S02]  /*7d730*/  SHF.L.U32 R24, R24, 0xc, RZ ;  /* 0x0000000c18187819 */ /* 0x000fe400000006ff */
[-C--:B--2---:R-:W-:Y:S02]  /*7d740*/  IADD3 R10, P1, R19, R2.reuse, RZ ;  /* 0x00000002130a7210 */ /* 0x084fe40007f3e0ff */
[----:B------:R-:W-:Y:S02]  /*7d750*/  LOP3.LUT R24, R24, 0x6000, RZ, 0xc0, !PT ;  /* 0x0000600018187812 */ /* 0x000fe400078ec0ff */
[----:B---3--:R-:W-:Y:S02]  /*7d760*/  IADD3 R12, P0, R18, R2, RZ ;  /* 0x00000002120c7210 */ /* 0x008fe40007f1e0ff */
[----:B------:R-:W-:-:S02]  /*7d770*/  LEA R24, R29, R24, 0x4 ;  /* 0x000000181d187211 */ /* 0x000fc400078e20ff */
[-C--:B------:R-:W-:Y:S02]  /*7d780*/  LEA.HI.X.SX32 R11, R27, R3.reuse, 0x1, P1 ;  /* 0x000000031b0b7211 */ /* 0x080fe400008f0eff */
[----:B------:R-:W-:Y:S02]  /*7d790*/  LEA.HI.X.SX32 R13, R7, R3, 0x1, P0 ;  /* 0x00000003070d7211 */ /* 0x000fe400000f0eff */
[----:B------:R-:W-:Y:S01]  /*7d7a0*/  LOP3.LUT R24, R24, 0x20, RZ, 0x3c, !PT ;  /* 0x0000002018187812 */ /* 0x000fe200078e3cff */
[----:B------:R-:W-:Y:S04]  /*7d7b0*/  STL.64 [R1+0x388], R10 ;  /* 0x0003880a01007387 */ /* 0x000fe80000100a00 */
[----:B------:R-:W-:Y:S04]  /*7d7c0*/  STL.64 [R1+0x3a8], R12 ;  /* 0x0003a80c01007387 */ /* 0x000fe80000100a00 */
[----:B------:R0:W2:Y:S04]  /*7d7d0*/  LDS.128 R12, [R24+0x1800] ;  /* 0x00180000180c7984 */ /* 0x0000a80000000c00 */
[----:B0-----:R-:W0:Y:S02]  /*7d7e0*/  S2R R24, SR_TID.X ;  /* 0x0000000000187919 */ /* 0x001e240000002100 */
[----:B0-----:R-:W-:-:S02]  /*7d7f0*/  LOP3.LUT R29, R24, 0x7f, RZ, 0xc0, !PT ;  /* 0x0000007f181d7812 */ /* 0x001fc400078ec0ff */
[----:B------:R-:W-:-:S04]  /*7d800*/  SHF.L.U32 R24, R24, 0xc, RZ ;  /* 0x0000000c18187819 */ /* 0x000fc800000006ff */
[----:B------:R-:W-:-:S04]  /*7d810*/  LOP3.LUT R24, R24, 0x6000, RZ, 0xc0, !PT ;  /* 0x0000600018187812 */ /* 0x000fc800078ec0ff */
[----:B------:R-:W-:-:S04]  /*7d820*/  LEA R24, R29, R24, 0x4 ;  /* 0x000000181d187211 */ /* 0x000fc800078e20ff */
[----:B------:R-:W-:-:S05]  /*7d830*/  LOP3.LUT R24, R24, 0x40, RZ, 0x3c, !PT ;  /* 0x0000004018187812 */ /* 0x000fca00078e3cff */
[----:B------:R-:W0:Y:S01]  /*7d840*/  LDS.128 R16, [R24+0x1800] ;  /* 0x0018000018107984 */ /* 0x000e220000000c00 */
[----:B------:R-:W-:Y:S01]  /*7d850*/  IMAD.MOV.U32 R27, RZ, RZ, c[0x0][0x1c8] ;  /* 0x00007200ff1b7624 */ /* 0x000fe200078e00ff */
[----:B------:R-:W-:-:S03]  /*7d860*/  IADD3 R10, P1, R20, R2, RZ ;  /* 0x00000002140a7210 */ /* 0x000fc60007f3e0ff */
[----:B------:R-:W-:Y:S01]  /*7d870*/  IMAD R27, R27, 0xf6, RZ ;  /* 0x000000f61b1b7824 */ /* 0x000fe200078e02ff */
[----:B--2---:R2:W-:Y:S04]  /*7d880*/  STL.64 [R1+0x1e28], R14 ;  /* 0x001e280e01007387 */ /* 0x0045e80000100a00 */
[-C--:B------:R-:W-:Y:S02]  /*7d890*/  LEA.HI.X.SX32 R11, R27, R3.reuse, 0x1, P1 ;  /* 0x000000031b0b7211 */ /* 0x080fe400008f0eff */
[----:B------:R-:W-:Y:S01]  /*7d8a0*/  IADD3 R6, P0, R6, R2, RZ ;  /* 0x0000000206067210 */ /* 0x000fe20007f1e0ff */
[----:B--2---:R-:W2:Y:S04]  /*7d8b0*/  LDL.LU R14, [R1+0x4e0] ;  /* 0x0004e000010e7983 */ /* 0x004ea80000300800 */
[----:B------:R3:W-:Y:S01]  /*7d8c0*/  STL.64 [R1+0x3a0], R10 ;  /* 0x0003a00a01007387 */ /* 0x0007e20000100a00 */
[----:B------:R-:W-:-:S03]  /*7d8d0*/  LEA.HI.X.SX32 R7, R26, R3, 0x1, P0 ;  /* 0x000000031a077211 */ /* 0x000fc600000f0eff */
[----:B------:R-:W4:Y:S01]  /*7d8e0*/  LDL.LU R29, [R1+0x60] ;  /* 0x00006000011d7983 */ /* 0x000f220000300800 */
[----:B---3--:R-:W-:Y:S02]  /*7d8f0*/  IADD3 R10, P1, R23, R2, RZ ;  /* 0x00000002170a7210 */ /* 0x008fe40007f3e0ff */
[C---:B-1----:R-:W-:Y:S02]  /*7d900*/  LOP3.LUT R23, R22.reuse, 0x7f, RZ, 0xc0, !PT ;  /* 0x0000007f16177812 */ /* 0x042fe400078ec0ff */
[----:B------:R-:W-:-:S04]  /*7d910*/  SHF.L.U32 R22, R22, 0xc, RZ ;  /* 0x0000000c16167819 */ /* 0x000fc800000006ff */
[----:B------:R-:W-:Y:S02]  /*7d920*/  LOP3.LUT R22, R22, 0x6000, RZ, 0xc0, !PT ;  /* 0x0000600016167812 */ /* 0x000fe400078ec0ff */
[----:B------:R-:W-:Y:S01]  /*7d930*/  LEA.HI.X.SX32 R11, R25, R3, 0x1, P1 ;  /* 0x00000003190b7211 */ /* 0x000fe200008f0eff */
[----:B------:R1:W-:Y:S02]  /*7d940*/  STL.64 [R1+0x398], R6 ;  /* 0x0003980601007387 */ /* 0x0003e40000100a00 */
[----:B------:R-:W-:Y:S01]  /*7d950*/  IMAD R22, R23, 0x10, R22 ;  /* 0x0000001017167824 */ /* 0x000fe200078e0216 */
[----:B------:R-:W-:-:S04]  /*7d960*/  IADD3 R20, P0, R21, R2, RZ ;  /* 0x0000000215147210 */ /* 0x000fc80007f1e0ff */
[----:B------:R-:W-:Y:S01]  /*7d970*/  LOP3.LUT R22, R22, 0x60, RZ, 0x3c, !PT ;  /* 0x0000006016167812 */ /* 0x000fe200078e3cff */
[----:B-1----:R-:W3:Y:S04]  /*7d980*/  LDL.LU.64 R6, [R1+0x308] ;  /* 0x0003080001067983 */ /* 0x002ee80000300a00 */
[----:B0-----:R-:W-:Y:S04]  /*7d990*/  STL.64 [R1+0x1e10], R18 ;  /* 0x001e101201007387 */ /* 0x001fe80000100a00 */
[----:B------:R0:W-:Y:S01]  /*7d9a0*/  STL.64 [R1+0x3b0], R10 ;  /* 0x0003b00a01007387 */ /* 0x0001e20000100a00 */
[----:B------:R-:W-:-:S02]  /*7d9b0*/  IADD3 R24, P1, R8, R2, RZ ;  /* 0x0000000208187210 */ /* 0x000fc40007f3e0ff */
[----:B------:R-:W-:Y:S01]  /*7d9c0*/  MOV R8, R20 ;  /* 0x0000001400087202 */ /* 0x000fe20000000f00 */
[----:B0-----:R-:W5:Y:S04]  /*7d9d0*/  LDL.LU.64 R10, [R1+0x300] ;  /* 0x00030000010a7983 */ /* 0x001f680000300a00 */
[----:B------:R-:W5:Y:S04]  /*7d9e0*/  LDL.LU.64 R26, [R1+0x2f8] ;  /* 0x0002f800011a7983 */ /* 0x000f680000300a00 */
[----:B------:R-:W-:Y:S04]  /*7d9f0*/  STL [R1+0x3c8], R20 ;  /* 0x0003c81401007387 */ /* 0x000fe80000100800 */
[----:B------:R0:W-:Y:S02]  /*7da00*/  STL [R1+0x1ec8], R9 ;  /* 0x001ec80901007387 */ /* 0x0001e40000100800 */
[----:B0-----:R-:W-:-:S02]  /*7da10*/  MOV R9, R21 ;  /* 0x0000001500097202 */ /* 0x001fc40000000f00 */
[----:B------:R-:W0:Y:S01]  /*7da20*/  LDS.128 R20, [R22+0x1800] ;  /* 0x0018000016147984 */ /* 0x000e220000000c00 */
[----:B------:R-:W-:Y:S01]  /*7da30*/  MOV R19, c[0x0][0x1c8] ;  /* 0x0000720000137a02 */ /* 0x000fe20000000f00 */
[----:B------:R-:W-:-:S04]  /*7da40*/  IMAD R18, R28, 0xf9, RZ ;  /* 0x000000f91c127824 */ /* 0x000fc800078e02ff */
[----:B------:R-:W-:Y:S01]  /*7da50*/  IMAD R8, R19, 0xfa, RZ ;  /* 0x000000fa13087824 */ /* 0x000fe200078e02ff */
[----:B------:R-:W-:-:S04]  /*7da60*/  LEA.HI.X.SX32 R9, R18, R3, 0x1, P0 ;  /* 0x0000000312097211 */ /* 0x000fc800000f0eff */
[----:B------:R-:W-:Y:S01]  /*7da70*/  LEA.HI.X.SX32 R25, R8, R3, 0x1, P1 ;  /* 0x0000000308197211 */ /* 0x000fe200008f0eff */
[----:B0-----:R-:W-:Y:S04]  /*7da80*/  STL.64 [R1+0x1e18], R22 ;  /* 0x001e181601007387 */ /* 0x001fe80000100a00 */
[----:B------:R-:W-:Y:S04]  /*7da90*/  STL [R1+0x3cc], R9 ;  /* 0x0003cc0901007387 */ /* 0x000fe80000100800 */
[----:B------:R0:W-:Y:S04]  /*7daa0*/  STL.64 [R1+0x3c0], R24 ;  /* 0x0003c01801007387 */ /* 0x0001e80000100a00 */
[----:B0-----:R-:W5:Y:S01]  /*7dab0*/  LDL.LU.64 R24, [R1+0x1f00] ;  /* 0x001f000001187983 */ /* 0x001f620000300a00 */
[----:B------:R-:W-:Y:S01]  /*7dac0*/  MOV R15, c[0x0][0x1c8] ;  /* 0x00007200000f7a02 */ /* 0x000fe20000000f00 */
[----:B------:R-:W-:-:S04]  /*7dad0*/  IMAD R0, R28, 0x1f6, RZ ;  /* 0x000001f61c007824 */ /* 0x000fc800078e02ff */
[----:B------:R-:W-:Y:S01]  /*7dae0*/  IMAD R4, R15, 0x1f8, RZ ;  /* 0x000001f80f047824 */ /* 0x000fe200078e02ff */
[-C--:B------:R-:W-:Y:S01]  /*7daf0*/  IADD3 R18, P0, R0, R2.reuse, RZ ;  /* 0x0000000200127210 */ /* 0x080fe20007f1e0ff */
[C---:B------:R-:W-:Y:S02]  /*7db00*/  IMAD R23, R28.reuse, 0xfb, RZ ;  /* 0x000000fb1c177824 */ /* 0x040fe400078e02ff */
[----:B------:R-:W-:Y:S01]  /*7db10*/  IMAD R28, R28, 0xfc, RZ ;  /* 0x000000fc1c1c7824 */ /* 0x000fe200078e02ff */
[----:B------:R-:W-:Y:S02]  /*7db20*/  IADD3 R8, P1, R4, R2, RZ ;  /* 0x0000000204087210 */ /* 0x000fe40007f3e0ff */
[-C--:B------:R-:W-:Y:S01]  /*7db30*/  LEA.HI.X.SX32 R19, R23, R3.reuse, 0x1, P0 ;  /* 0x0000000317137211 */ /* 0x080fe200000f0eff */
[C---:B------:R-:W-:Y:S01]  /*7db40*/  IMAD R0, R15.reuse, 0x1fa, RZ ;  /* 0x000001fa0f007824 */ /* 0x040fe200078e02ff */
[----:B------:R-:W-:Y:S01]  /*7db50*/  LEA.HI.X.SX32 R9, R28, R3, 0x1, P1 ;  /* 0x000000031c097211 */ /* 0x000fe200008f0eff */
[----:B------:R-:W-:-:S02]  /*7db60*/  IMAD R4, R15, 0xfd, RZ ;  /* 0x000000fd0f047824 */ /* 0x000fc400078e02ff */
[----:B------:R-:W-:Y:S04]  /*7db70*/  STL.64 [R1+0x3b8], R18 ;  /* 0x0003b81201007387 */ /* 0x000fe80000100a00 */
[----:B------:R0:W-:Y:S04]  /*7db80*/  STL.64 [R1+0x390], R8 ;  /* 0x0003900801007387 */ /* 0x0001e80000100a00 */
[----:B------:R-:W1:Y:S01]  /*7db90*/  S2R R28, SR_TID.X ;  /* 0x00000000001c7919 */ /* 0x000e620000002100 */
[----:B0-----:R-:W-:-:S04]  /*7dba0*/  IADD3 R8, P1, R0, R2, RZ ;  /* 0x0000000200087210 */ /* 0x001fc80007f3e0ff */
[----:B------:R-:W-:Y:S01]  /*7dbb0*/  LEA.HI.X.SX32 R9, R4, R3, 0x1, P1 ;  /* 0x0000000304097211 */ /* 0x000fe200008f0eff */
[----:B------:R-:W-:-:S04]  /*7dbc0*/  IMAD R0, R15, 0x1fc, RZ ;  /* 0x000001fc0f007824 */ /* 0x000fc800078e02ff */
[----:B------:R0:W-:Y:S01]  /*7dbd0*/  STL.64 [R1+0x368], R8 ;  /* 0x0003680801007387 */ /* 0x0001e20000100a00 */
[----:B------:R-:W-:Y:S01]  /*7dbe0*/  IADD3 R18, P1, R0, R2, RZ ;  /* 0x0000000200127210 */ /* 0x000fe20007f3e0ff */
[----:B------:R-:W-:Y:S02]  /*7dbf0*/  IMAD R0, R15, 0x1fe, RZ ;  /* 0x000001fe0f007824 */ /* 0x000fe400078e02ff */
[----:B0-----:R-:W-:-:S04]  /*7dc00*/  IMAD.MOV.U32 R8, RZ, RZ, c[0x0][0x1c8] ;  /* 0x00007200ff087624 */ /* 0x001fc800078e00ff */
[----:B------:R-:W-:-:S05]  /*7dc10*/  IMAD R9, R8, 0xfe, RZ ;  /* 0x000000fe08097824 */ /* 0x000fca00078e02ff */
[----:B------:R-:W-:Y:S02]  /*7dc20*/  LEA.HI.X.SX32 R19, R9, R3, 0x1, P1 ;  /* 0x0000000309137211 */ /* 0x000fe400008f0eff */
[----:B------:R-:W-:Y:S01]  /*7dc30*/  IADD3 R4, P1, R0, R2, RZ ;  /* 0x0000000200047210 */ /* 0x000fe20007f3e0ff */
[----:B------:R-:W-:Y:S01]  /*7dc40*/  IMAD R0, R15, 0xff, RZ ;  /* 0x000000ff0f007824 */ /* 0x000fe200078e02ff */
[C---:B-1----:R-:W-:Y:S01]  /*7dc50*/  LOP3.LUT R8, R28.reuse, 0x60, RZ, 0xc0, !PT ;  /* 0x000000601c087812 */ /* 0x042fe200078ec0ff */
[----:B------:R0:W-:Y:S01]  /*7dc60*/  STL [R1+0x1ecc], R5 ;  /* 0x001ecc0501007387 */ /* 0x0001e20000100800 */
[----:B------:R-:W-:-:S03]  /*7dc70*/  LOP3.LUT R28, R28, 0x18, RZ, 0xc0, !PT ;  /* 0x000000181c1c7812 */ /* 0x000fc600078ec0ff */
[----:B------:R1:W-:Y:S01]  /*7dc80*/  STL.64 [R1+0x340], R18 ;  /* 0x0003401201007387 */ /* 0x0003e20000100a00 */
[----:B0-----:R-:W-:Y:S02]  /*7dc90*/  LEA.HI.X.SX32 R5, R0, R3, 0x1, P1 ;  /* 0x0000000300057211 */ /* 0x001fe400008f0eff */
[----:B------:R-:W-:Y:S02]  /*7dca0*/  PRMT R0, R12, 0x7632, R0 ;  /* 0x000076320c007816 */ /* 0x000fe40000000000 */
[----:B--2---:R-:W-:Y:S02]  /*7dcb0*/  FSETP.NEU.AND P0, PT, R14, RZ, PT ;  /* 0x000000ff0e00720b */ /* 0x004fe40003f0d000 */
[----:B------:R-:W0:Y:S01]  /*7dcc0*/  S2R R14, SR_TID.X ;  /* 0x00000000000e7919 */ /* 0x000e220000002100 */
[----:B----4-:R-:W-:Y:S02]  /*7dcd0*/  PRMT R2, R29, 0x7632, R2 ;  /* 0x000076321d027816 */ /* 0x010fe40000000002 */
[----:B0-----:R-:W-:-:S04]  /*7dce0*/  SHF.L.U32 R14, R14, 0x4, RZ ;  /* 0x000000040e0e7819 */ /* 0x001fc800000006ff */
[----:B------:R-:W-:-:S04]  /*7dcf0*/  LOP3.LUT R14, R14, 0x70, RZ, 0xc0, !PT ;  /* 0x000000700e0e7812 */ /* 0x000fc800078ec0ff */
[----:B-1----:R-:W-:Y:S02]  /*7dd00*/  LEA R19, R8, R14, 0x2 ;  /* 0x0000000e08137211 */ /* 0x002fe400078e10ff */
[----:B------:R-:W2:Y:S04]  /*7dd10*/  LDL.LU.64 R14, [R1+0x2e8] ;  /* 0x0002e800010e7983 */ /* 0x000ea80000300a00 */
[----:B---3--:R0:W-:Y:S01]  /*7dd20*/  STG.E.U16 [R6.64], R2 ;  /* 0x0000000206007986 */ /* 0x0081e2000c101506 */
[----:B------:R-:W-:-:S03]  /*7dd30*/  LEA.HI R8, R28, R19, RZ, 0x1f ;  /* 0x000000131c087211 */ /* 0x000fc600078ff8ff */
[----:B0-----:R-:W3:Y:S04]  /*7dd40*/  LDL.LU.64 R6, [R1+0x2e0] ;  /* 0x0002e00001067983 */ /* 0x001ee80000300a00 */
[----:B------:R-:W-:Y:S04]  /*7dd50*/  STL.64 [R1+0x310], R4 ;  /* 0x0003100401007387 */ /* 0x000fe80000100a00 */
[----:B-----5:R-:W-:Y:S04]  /*7dd60*/  STG.E.U16 [R10.64], R12 ;  /* 0x0000000c0a007986 */ /* 0x020fe8000c101506 */
[----:B------:R-:W-:Y:S04]  /*7dd70*/  STL [R1+0x1eb8], R13 ;  /* 0x001eb80d01007387 */ /* 0x000fe80000100800 */
[----:B------:R-:W-:Y:S04]  /*7dd80*/  STG.E.U16 [R26.64], R0 ;  /* 0x000000001a007986 */ /* 0x000fe8000c101506 */
[----:B------:R-:W4:Y:S04]  /*7dd90*/  LDL.LU.64 R22, [R1+0x2d8] ;  /* 0x0002d80001167983 */ /* 0x000f280000300a00 */
[----:B------:R0:W-:Y:S04]  /*7dda0*/  STG.E.U16 [R24.64], R16 ;  /* 0x0000001018007986 */ /* 0x0001e8000c101506 */
[----:B0-----:R-:W5:Y:S04]  /*7ddb0*/  LDL.LU R25, [R1+0x1ef8] ;  /* 0x001ef80001197983 */ /* 0x001f680000300800 */
[----:B------:R-:W2:Y:S04]  /*7ddc0*/  LDL.LU.64 R28, [R1+0x2d0] ;  /* 0x0002d000011c7983 */ /* 0x000ea80000300a00 */
[----:B------:R-:W2:Y:S04]  /*7ddd0*/  LDL.LU R26, [R1+0x94] ;  /* 0x00009400011a7983 */ /* 0x000ea80000300800 */
[----:B------:R-:W2:Y:S04]  /*7dde0*/  LDL.LU.64 R12, [R1+0x2c8] ;  /* 0x0002c800010c7983 */ /* 0x000ea80000300a00 */
[----:B------:R-:W2:Y:S04]  /*7ddf0*/  LDL.LU R3, [R1+0x54] ;  /* 0x0000540001037983 */ /* 0x000ea80000300800 */
[----:B------:R-:W2:Y:S04]  /*7de00*/  LDL.LU R27, [R1+0x24] ;  /* 0x00002400011b7983 */ /* 0x000ea80000300800 */
[----:B------:R-:W2:Y:S04]  /*7de10*/  LDL.LU.64 R10, [R1+0x2a0] ;  /* 0x0002a000010a7983 */ /* 0x000ea80000300a00 */
[----:B--2---:R0:W-:Y:S04]  /*7de20*/  STL.64 [R1+0x1ee0], R10 ;  /* 0x001ee00a01007387 */ /* 0x0041e80000100a00 */
[----:B0-----:R-:W2:Y:S04]  /*7de30*/  LDL.LU.64 R10, [R1+0x2b0] ;  /* 0x0002b000010a7983 */ /* 0x001ea80000300a00 */
[----:B--2---:R0:W-:Y:S04]  /*7de40*/  STL.64 [R1+0x1ee8], R10 ;  /* 0x001ee80a01007387 */ /* 0x0041e80000100a00 */
[----:B0-----:R-:W2:Y:S04]  /*7de50*/  LDL.LU.64 R10, [R1+0x2b8] ;  /* 0x0002b800010a7983 */ /* 0x001ea80000300a00 */
[----:B--2---:R0:W-:Y:S04]  /*7de60*/  STL.64 [R1+0x1ef0], R10 ;  /* 0x001ef00a01007387 */ /* 0x0041e80000100a00 */
[----:B0-----:R-:W2:Y:S04]  /*7de70*/  LDL.LU.64 R10, [R1+0x2c0] ;  /* 0x0002c000010a7983 */ /* 0x001ea80000300a00 */
[----:B------:R-:W2:Y:S04]  /*7de80*/  LDL.LU R18, [R1+0x84] ;  /* 0x0000840001127983 */ /* 0x000ea80000300800 */
[----:B------:R-:W2:Y:S04]  /*7de90*/  LDL.LU R19, [R1+0x44] ;  /* 0x0000440001137983 */ /* 0x000ea80000300800 */
[----:B--2---:R0:W-:Y:S04]  /*7dea0*/  STL.64 [R1+0x1ed8], R18 ;  /* 0x001ed81201007387 */ /* 0x0041e80000100a00 */
[----:B0-----:R-:W2:Y:S04]  /*7deb0*/  LDL.LU.64 R18, [R1+0x298] ;  /* 0x0002980001127983 */ /* 0x001ea80000300a00 */
[----:B------:R-:W-:Y:S04]  /*7dec0*/  STL [R1+0x1ea4], R17 ;  /* 0x001ea41101007387 */ /* 0x000fe80000100800 */
[----:B------:R-:W2:Y:S01]  /*7ded0*/  LDL.LU.64 R4, [R1+0x288] ;  /* 0x0002880001047983 */ /* 0x000ea20000300a00 */
[----:B------:R-:W-:-:S02]  /*7dee0*/  PRMT R2, R16, 0x7632, R2 ;  /* 0x0000763210027816 */ /* 0x000fc40000000002 */
[----:B------:R-:W-:-:S03]  /*7def0*/  PRMT R0, R20, 0x7632, R0 ;  /* 0x0000763214007816 */ /* 0x000fc60000000000 */
[----:B------:R0:W-:Y:S04]  /*7df00*/  STG.E.U16 [R14.64], R2 ;  /* 0x000000020e007986 */ /* 0x0001e8000c101506 */
[----:B---3--:R-:W-:Y:S04]  /*7df10*/  STG.E.U16 [R6.64], R20 ;  /* 0x0000001406007986 */ /* 0x008fe8000c101506 */
[----:B----4-:R-:W-:Y:S01]  /*7df20*/  STG.E.U16 [R22.64], R0 ;  /* 0x0000000016007986 */ /* 0x010fe2000c101506 */
[----:B0-----:R-:W-:-:S03]  /*7df30*/  PRMT R2, R26, 0x7632, R2 ;  /* 0x000076321a027816 */ /* 0x001fc60000000002 */
[----:B------:R-:W-:Y:S04]  /*7df40*/  STG.E.U16 [R28.64], R26 ;  /* 0x0000001a1c007986 */ /* 0x000fe8000c101506 */
[----:B------:R-:W-:Y:S04]  /*7df50*/  STG.E.U16 [R12.64], R2 ;  /* 0x000000020c007986 */ /* 0x000fe8000c101506 */
[----:B------:R-:W-:Y:S04]  /*7df60*/  STG.E.U16 [R10.64], R3 ;  /* 0x000000030a007986 */ /* 0x000fe8000c101506 */
[----:B--2---:R0:W-:Y:S04]  /*7df70*/  STL.64 [R1+0x1ed0], R4 ;  /* 0x001ed00401007387 */ /* 0x0041e80000100a00 */
[----:B0-----:R-:W2:Y:S04]  /*7df80*/  LDL.LU.64 R4, [R1+0x290] ;  /* 0x0002900001047983 */ /* 0x001ea80000300a00 */
[----:B------:R-:W3:Y:S04]  /*7df90*/  LDL.LU.64 R8, [R1+0x280] ;  /* 0x0002800001087983 */ /* 0x000ee80000300a00 */
[----:B------:R-:W4:Y:S04]  /*7dfa0*/  LDL.LU.64 R14, [R1+0x278] ;  /* 0x00027800010e7983 */ /* 0x000f280000300a00 */
[----:B------:R-:W2:Y:S04]  /*7dfb0*/  LDL.LU.64 R6, [R1+0x270] ;  /* 0x0002700001067983 */ /* 0x000ea80000300a00 */
[----:B------:R-:W2:Y:S04]  /*7dfc0*/  LDL.LU R24, [R1+0x14] ;  /* 0x0000140001187983 */ /* 0x000ea80000300800 */
[----:B------:R0:W-:Y:S04]  /*7dfd0*/  STL [R1+0x1ea0], R21 ;  /* 0x001ea01501007387 */ /* 0x0001e80000100800 */
[----:B0-----:R-:W2:Y:S04]  /*7dfe0*/  LDL.LU.64 R20, [R1+0x2a8] ;  /* 0x0002a80001147983 */ /* 0x001ea80000300a00 */
[----:B------:R-:W2:Y:S04]  /*7dff0*/  LDL.LU.64 R16, [R1+0x268] ;  /* 0x0002680001107983 */ /* 0x000ea80000300a00 */
[----:B------:R-:W2:Y:S04]  /*7e000*/  LDL.LU.64 R22, [R1+0x260] ;  /* 0x0002600001167983 */ /* 0x000ea80000300a00 */
[----:B------:R-:W2:Y:S04]  /*7e010*/  LDL.LU.64 R28, [R1+0x258] ;  /* 0x00025800011c7983 */ /* 0x000ea80000300a00 */
[----:B------:R-:W2:Y:S04]  /*7e020*/  LDL.LU R26, [R1+0x74] ;  /* 0x00007400011a7983 */ /* 0x000ea80000300800 */
[----:B------:R-:W2:Y:S04]  /*7e030*/  LDL.LU.64 R12, [R1+0x250] ;  /* 0x00025000010c7983 */ /* 0x000ea80000300a00 */
[----:B------:R-:W2:Y:S01]  /*7e040*/  LDL.LU.64 R10, [R1+0x1ef0] ;  /* 0x001ef000010a7983 */ /* 0x000ea20000300a00 */
[----:B------:R-:W-:-:S05]  /*7e050*/  PRMT R0, R3, 0x7632, R0 ;  /* 0x0000763203007816 */ /* 0x000fca0000000000 */
[----:B--2---:R0:W-:Y:S04]  /*7e060*/  STG.E.U16 [R10.64], R0 ;  /* 0x000000000a007986 */ /* 0x0041e8000c101506 */
[----:B0-----:R-:W2:Y:S01]  /*7e070*/  LDL.LU.64 R10, [R1+0x1ee8] ;  /* 0x001ee800010a7983 */ /* 0x001ea20000300a00 */
[----:B------:R-:W-:Y:S02]  /*7e080*/  PRMT R2, R27, 0x7632, R2 ;  /* 0x000076321b027816 */ /* 0x000fe40000000002 */
[----:B-----5:R-:W-:Y:S01]  /*7e090*/  PRMT R0, R25, 0x7632, R0 ;  /* 0x0000763219007816 */ /* 0x020fe20000000000 */
[----:B--2---:R0:W-:Y:S04]  /*7e0a0*/  STG.E.U16 [R10.64], R27 ;  /* 0x0000001b0a007986 */ /* 0x0041e8000c101506 */
[----:B0-----:R-:W2:Y:S04]  /*7e0b0*/  LDL.LU.64 R10, [R1+0x1ee0] ;  /* 0x001ee000010a7983 */ /* 0x001ea80000300a00 */
[----:B------:R-:W5:Y:S04]  /*7e0c0*/  LDL.LU R27, [R1+0x34] ;  /* 0x00003400011b7983 */ /* 0x000f680000300800 */
[----:B------:R0:W-:Y:S04]  /*7e0d0*/  STG.E.U16 [R20.64], R2 ;  /* 0x0000000214007986 */ /* 0x0001e8000c101506 */
[----:B0-----:R-:W3:Y:S04]  /*7e0e0*/  LDL.LU.64 R20, [R1+0x248] ;  /* 0x0002480001147983 */ /* 0x001ee80000300a00 */
[----:B--2---:R0:W-:Y:S04]  /*7e0f0*/  STG.E.U16 [R10.64], R25 ;  /* 0x000000190a007986 */ /* 0x0041e8000c101506 */
[----:B------:R1:W-:Y:S04]  /*7e100*/  STG.E.U16 [R18.64], R0 ;  /* 0x0000000012007986 */ /* 0x0003e8000c101506 */
[----:B0-----:R-:W5:Y:S04]  /*7e110*/  LDL.LU.64 R10, [R1+0x240] ;  /* 0x00024000010a7983 */ /* 0x001f680000300a00 */
[----:B-1----:R-:W2:Y:S04]  /*7e120*/  LDL.LU.64 R18, [R1+0x1ed8] ;  /* 0x001ed80001127983 */ /* 0x002ea80000300a00 */
[----:B--2---:R0:W-:Y:S04]  /*7e130*/  STG.E.U16 [R4.64], R18 ;  /* 0x0000001204007986 */ /* 0x0041e8000c101506 */
[----:B0-----:R-:W2:Y:S01]  /*7e140*/  LDL.LU.64 R4, [R1+0x1ed0] ;  /* 0x001ed00001047983 */ /* 0x001ea20000300a00 */
[----:B------:R-:W-:-:S02]  /*7e150*/  PRMT R2, R18, 0x7632, R2 ;  /* 0x0000763212027816 */ /* 0x000fc40000000002 */
[----:B------:R-:W-:-:S03]  /*7e160*/  PRMT R0, R19, 0x7632, R0 ;  /* 0x0000763213007816 */ /* 0x000fc60000000000 */
[----:B--2---:R0:W-:Y:S04]  /*7e170*/  STG.E.U16 [R4.64], R2 ;  /* 0x0000000204007986 */ /* 0x0041e8000c101506 */
[----:B---3--:R1:W-:Y:S04]  /*7e180*/  STG.E.U16 [R8.64], R19 ;  /* 0x0000001308007986 */ /* 0x0083e8000c101506 */
[----:B0-----:R-:W2:Y:S04]  /*7e190*/  LDL.LU R5, [R1+0x1ecc] ;  /* 0x001ecc0001057983 */ /* 0x001ea80000300800 */
[----:B-1----:R-:W3:Y:S01]  /*7e1a0*/  LDL.LU R9, [R1+0x1ec8] ;  /* 0x001ec80001097983 */ /* 0x002ee20000300800 */
[----:B------:R-:W-:-:S03]  /*7e1b0*/  PRMT R2, R24, 0x7632, R2 ;  /* 0x0000763218027816 */ /* 0x000fc60000000002 */
[----:B----4-:R0:W-:Y:S04]  /*7e1c0*/  STG.E.U16 [R14.64], R0 ;  /* 0x000000000e007986 */ /* 0x0101e8000c101506 */
[----:B------:R-:W4:Y:S04]  /*7e1d0*/  LDL.LU.64 R18, [R1+0x230] ;  /* 0x0002300001127983 */ /* 0x000f280000300a00 */
[----:B------:R1:W-:Y:S04]  /*7e1e0*/  STG.E.U16 [R6.64], R24 ;  /* 0x0000001806007986 */ /* 0x0003e8000c101506 */
[----:B0-----:R-:W2:Y:S04]  /*7e1f0*/  LDL.LU R15, [R1+0x4] ;  /* 0x00000400010f7983 */ /* 0x001ea80000300800 */
[----:B------:R-:W-:Y:S04]  /*7e200*/  STG.E.U16 [R16.64], R2 ;  /* 0x0000000210007986 */ /* 0x000fe8000c101506 */
[----:B-1----:R-:W2:Y:S04]  /*7e210*/  LDL.LU.64 R6, [R1+0x1ec0] ;  /* 0x001ec00001067983 */ /* 0x002ea80000300a00 */
[----:B------:R-:W2:Y:S01]  /*7e220*/  LDL.LU.64 R24, [R1+0x220] ;  /* 0x0002200001187983 */ /* 0x000ea20000300a00 */
[----:B---3--:R-:W-:-:S03]  /*7e230*/  PRMT R0, R9, 0x7632, R0 ;  /* 0x0000763209007816 */ /* 0x008fc60000000000 */
[----:B------:R0:W-:Y:S04]  /*7e240*/  STG.E.U16 [R22.64], R9 ;  /* 0x0000000916007986 */ /* 0x0001e8000c101506 */
[----:B------:R1:W-:Y:S04]  /*7e250*/  STG.E.U16 [R28.64], R0 ;  /* 0x000000001c007986 */ /* 0x0003e8000c101506 */
[----:B------:R3:W-:Y:S04]  /*7e260*/  STG.E.U16 [R12.64], R26 ;  /* 0x0000001a0c007986 */ /* 0x0007e8000c101506 */
[----:B0-----:R-:W2:Y:S04]  /*7e270*/  LDL.LU.64 R8, [R1+0x228] ;  /* 0x0002280001087983 */ /* 0x001ea80000300a00 */
[----:B------:R-:W2:Y:S04]  /*7e280*/  LDL.LU.64 R22, [R1+0x218] ;  /* 0x0002180001167983 */ /* 0x000ea80000300a00 */
[----:B-1----:R-:W2:Y:S04]  /*7e290*/  LDL.LU R28, [R1+0x64] ;  /* 0x00006400011c7983 */ /* 0x002ea80000300800 */
[----:B---3--:R-:W3:Y:S04]  /*7e2a0*/  LDL.LU.64 R12, [R1+0x210] ;  /* 0x00021000010c7983 */ /* 0x008ee80000300a00 */
[----:B------:R-:W2:Y:S01]  /*7e2b0*/  LDL.LU.64 R16, [R1+0x1f8] ;  /* 0x0001f80001107983 */ /* 0x000ea20000300a00 */
[----:B------:R-:W-:-:S03]  /*7e2c0*/  PRMT R2, R26, 0x7632, R2 ;  /* 0x000076321a027816 */ /* 0x000fc60000000002 */
[----:B--2---:R0:W-:Y:S04]  /*7e2d0*/  STL.64 [R1+0x1ea8], R16 ;  /* 0x001ea81001007387 */ /* 0x0041e80000100a00 */
[----:B0-----:R-:W2:Y:S04]  /*7e2e0*/  LDL.LU.64 R16, [R1+0x200] ;  /* 0x0002000001107983 */ /* 0x001ea80000300a00 */
[----:B------:R-:W-:Y:S04]  /*7e2f0*/  STG.E.U16 [R20.64], R2 ;  /* 0x0000000214007986 */ /* 0x000fe8000c101506 */
[----:B-----5:R-:W-:Y:S04]  /*7e300*/  STG.E.U16 [R10.64], R27 ;  /* 0x0000001b0a007986 */ /* 0x020fe8000c101506 */
[----:B--2---:R0:W-:Y:S04]  /*7e310*/  STL.64 [R1+0x1eb0], R16 ;  /* 0x001eb01001007387 */ /* 0x0041e80000100a00 */
[----:B0-----:R-:W2:Y:S04]  /*7e320*/  LDL.LU.64 R16, [R1+0x208] ;  /* 0x0002080001107983 */ /* 0x001ea80000300a00 */
[----:B------:R-:W5:Y:S04]  /*7e330*/  LDL.LU.64 R20, [R1+0x1f0] ;  /* 0x0001f00001147983 */ /* 0x000f680000300a00 */
[----:B------:R-:W2:Y:S01]  /*7e340*/  LDL.LU.64 R10, [R1+0x1e0] ;  /* 0x0001e000010a7983 */ /* 0x000ea20000300a00 */
[----:B------:R-:W-:-:S02]  /*7e350*/  PRMT R0, R27, 0x7632, R0 ;  /* 0x000076321b007816 */ /* 0x000fc40000000000 */
[----:B------:R-:W-:-:S03]  /*7e360*/  PRMT R2, R15, 0x7632, R2 ;  /* 0x000076320f027816 */ /* 0x000fc60000000002 */
[----:B------:R0:W-:Y:S04]  /*7e370*/  STG.E.U16 [R6.64], R0 ;  /* 0x0000000006007986 */ /* 0x0001e8000c101506 */
[----:B----4-:R-:W-:Y:S04]  /*7e380*/  STG.E.U16 [R18.64], R15 ;  /* 0x0000000f12007986 */ /* 0x010fe8000c101506 */
[----:B------:R1:W-:Y:S01]  /*7e390*/  STG.E.U16 [R8.64], R2 ;  /* 0x0000000208007986 */ /* 0x0003e2000c101506 */
[----:B0-----:R-:W-:-:S03]  /*7e3a0*/  PRMT R0, R5, 0x7632, R0 ;  /* 0x0000763205007816 */ /* 0x001fc60000000000 */
[----:B------:R-:W-:Y:S04]  /*7e3b0*/  STG.E.U16 [R24.64], R5 ;  /* 0x0000000518007986 */ /* 0x000fe8000c101506 */
[----:B------:R-:W-:Y:S01]  /*7e3c0*/  STG.E.U16 [R22.64], R0 ;  /* 0x0000000016007986 */ /* 0x000fe2000c101506 */
[----:B-1----:R-:W-:-:S03]  /*7e3d0*/  PRMT R2, R28, 0x7632, R2 ;  /* 0x000076321c027816 */ /* 0x002fc60000000002 */
[----:B---3--:R-:W-:Y:S04]  /*7e3e0*/  STG.E.U16 [R12.64], R28 ;  /* 0x0000001c0c007986 */ /* 0x008fe8000c101506 */
[----:B--2---:R0:W-:Y:S04]  /*7e3f0*/  STL.64 [R1+0x1e98], R10 ;  /* 0x001e980a01007387 */ /* 0x0041e80000100a00 */
[----:B0-----:R-:W2:Y:S04]  /*7e400*/  LDL.LU.64 R10, [R1+0x1e8] ;  /* 0x0001e800010a7983 */ /* 0x001ea80000300a00 */
[----:B------:R-:W3:Y:S04]  /*7e410*/  LDL.LU.64 R26, [R1+0x1d8] ;  /* 0x0001d800011a7983 */ /* 0x000ee80000300a00 */
[----:B------:R-:W4:Y:S04]  /*7e420*/  LDL.LU R3, [R1+0x98] ;  /* 0x0000980001037983 */ /* 0x000f280000300800 */
[----:B------:R-:W2:Y:S04]  /*7e430*/  LDL.LU R29, [R1+0x58] ;  /* 0x00005800011d7983 */ /* 0x000ea80000300800 */
[----:B------:R-:W2:Y:S04]  /*7e440*/  LDL.LU R6, [R1+0x1ebc] ;  /* 0x001ebc0001067983 */ /* 0x000ea80000300800 */
[----:B------:R-:W2:Y:S04]  /*7e450*/  LDL.LU R7, [R1+0x28] ;  /* 0x0000280001077983 */ /* 0x000ea80000300800 */
[----:B------:R-:W2:Y:S04]  /*7e460*/  LDL.LU.64 R14, [R1+0x1a8] ;  /* 0x0001a800010e7983 */ /* 0x000ea80000300a00 */
[----:B------:R-:W2:Y:S04]  /*7e470*/  LDL.LU.64 R18, [R1+0x1a0] ;  /* 0x0001a00001127983 */ /* 0x000ea80000300a00 */
[----:B------:R-:W2:Y:S04]  /*7e480*/  LDL.LU.64 R4, [R1+0x1b0] ;  /* 0x0001b00001047983 */ /* 0x000ea80000300a00 */
[----:B------:R-:W2:Y:S04]  /*7e490*/  LDL.LU.64 R8, [R1+0x198] ;  /* 0x0001980001087983 */ /* 0x000ea80000300a00 */
[----:B------:R-:W2:Y:S04]  /*7e4a0*/  LDL.LU.64 R22, [R1+0x190] ;  /* 0x0001900001167983 */ /* 0x000ea80000300a00 */
[----:B------:R-:W2:Y:S04]  /*7e4b0*/  LDL.LU R24, [R1+0x88] ;  /* 0x0000880001187983 */ /* 0x000ea80000300800 */
[----:B------:R-:W2:Y:S04]  /*7e4c0*/  LDL.LU R13, [R1+0x1eb8] ;  /* 0x001eb800010d7983 */ /* 0x000ea80000300800 */
[----:B------:R-:W2:Y:S04]  /*7e4d0*/  LDL.LU R28, [R1+0x48] ;  /* 0x00004800011c7983 */ /* 0x000ea80000300800 */
[----:B------:R0:W-:Y:S04]  /*7e4e0*/  STG.E.U16 [R16.64], R2 ;  /* 0x0000000210007986 */ /* 0x0001e8000c101506 */
[----:B0-----:R-:W2:Y:S04]  /*7e4f0*/  LDL.LU.64 R16, [R1+0x1eb0] ;  /* 0x001eb00001107983 */ /* 0x001ea80000300a00 */
[----:B--2---:R0:W-:Y:S04]  /*7e500*/  STG.E.U16 [R16.64], R13 ;  /* 0x0000000d10007986 */ /* 0x0041e8000c101506 */
[----:B0-----:R-:W2:Y:S01]  /*7e510*/  LDL.LU.64 R16, [R1+0x1ea8] ;  /* 0x001ea80001107983 */ /* 0x001ea20000300a00 */
[----:B------:R-:W-:-:S03]  /*7e520*/  PRMT R0, R13, 0x7632, R0 ;  /* 0x000076320d007816 */ /* 0x000fc60000000000 */
[----:B------:R-:W3:Y:S04]  /*7e530*/  LDL.LU.64 R12, [R1+0x1b8] ;  /* 0x0001b800010c7983 */ /* 0x000ee80000300a00 */
[----:B--2---:R0:W-:Y:S04]  /*7e540*/  STG.E.U16 [R16.64], R0 ;  /* 0x0000000010007986 */ /* 0x0041e8000c101506 */
[----:B0-----:R-:W2:Y:S02]  /*7e550*/  LDL.LU R17, [R1+0x1ea4] ;  /* 0x001ea40001117983 */ /* 0x001ea40000300800 */
[----:B--2---:R-:W-:-:S02]  /*7e560*/  PRMT R2, R17, 0x7632, R2 ;  /* 0x0000763211027816 */ /* 0x004fc40000000002 */
[----:B-----5:R0:W-:Y:S04]  /*7e570*/  STG.E.U16 [R20.64], R17 ;  /* 0x0000001114007986 */ /* 0x0201e8000c101506 */
[----:B------:R1:W-:Y:S04]  /*7e580*/  STG.E.U16 [R10.64], R2 ;  /* 0x000000020a007986 */ /* 0x0003e8000c101506 */
[----:B0-----:R-:W2:Y:S04]  /*7e590*/  LDL.LU R21, [R1+0x1ea0] ;  /* 0x001ea00001157983 */ /* 0x001ea80000300800 */
[----:B------:R-:W5:Y:S04]  /*7e5a0*/  LDL.LU.64 R16, [R1+0x1c0] ;  /* 0x0001c00001107983 */ /* 0x000f680000300a00 */
[----:B-1----:R-:W3:Y:S01]  /*7e5b0*/  LDL.LU.64 R10, [R1+0x1e98] ;  /* 0x001e9800010a7983 */ /* 0x002ee20000300a00 */
[----:B--2---:R-:W-:-:S03]  /*7e5c0*/  PRMT R0, R21, 0x7632, R0 ;  /* 0x0000763215007816 */ /* 0x004fc60000000000 */
[----:B---3--:R0:W-:Y:S04]  /*7e5d0*/  STG.E.U16 [R10.64], R21 ;  /* 0x000000150a007986 */ /* 0x0081e8000c101506 */
[----:B------:R1:W-:Y:S04]  /*7e5e0*/  STG.E.U16 [R26.64], R0 ;  /* 0x000000001a007986 */ /* 0x0003e8000c101506 */
[----:B0-----:R-:W2:Y:S04]  /*7e5f0*/  LDL.LU.64 R10, [R1+0x1e90] ;  /* 0x001e9000010a7983 */ /* 0x001ea80000300a00 */
[----:B------:R-:W3:Y:S04]  /*7e600*/  LDL.LU.64 R20, [R1+0x1c8] ;  /* 0x0001c80001147983 */ /* 0x000ee80000300a00 */
[----:B-1----:R-:W2:Y:S01]  /*7e610*/  LDL.LU.64 R26, [R1+0x1e88] ;  /* 0x001e8800011a7983 */ /* 0x002ea20000300a00 */
[----:B----4-:R-:W-:-:S02]  /*7e620*/  PRMT R2, R3, 0x7632, R2 ;  /* 0x0000763203027816 */ /* 0x010fc40000000002 */
[----:B------:R-:W-:Y:S01]  /*7e630*/  PRMT R0, R29, 0x7632, R0 ;  /* 0x000076321d007816 */ /* 0x000fe20000000000 */
[----:B--2---:R0:W-:Y:S04]  /*7e640*/  STG.E.U16 [R26.64], R3 ;  /* 0x000000031a007986 */ /* 0x0041e8000c101506 */
[----:B0-----:R-:W2:Y:S04]  /*7e650*/  LDL.LU.64 R26, [R1+0x1e80] ;  /* 0x001e8000011a7983 */ /* 0x001ea80000300a00 */
[----:B---3--:R0:W-:Y:S04]  /*7e660*/  STG.E.U16 [R20.64], R2 ;  /* 0x0000000214007986 */ /* 0x0081e8000c101506 */
[----:B-----5:R-:W-:Y:S04]  /*7e670*/  STG.E.U16 [R16.64], R29 ;  /* 0x0000001d10007986 */ /* 0x020fe8000c101506 */
[----:B------:R-:W-:Y:S01]  /*7e680*/  STG.E.U16 [R12.64], R0 ;  /* 0x000000000c007986 */ /* 0x000fe2000c101506 */
[----:B0-----:R-:W-:-:S03]  /*7e690*/  PRMT R2, R7, 0x7632, R2 ;  /* 0x0000763207027816 */ /* 0x001fc60000000002 */
[----:B------:R-:W-:Y:S04]  /*7e6a0*/  STG.E.U16 [R4.64], R7 ;  /* 0x0000000704007986 */ /* 0x000fe8000c101506 */
[----:B------:R0:W-:Y:S04]  /*7e6b0*/  STG.E.U16 [R14.64], R2 ;  /* 0x000000020e007986 */ /* 0x0001e8000c101506 */
[----:B0-----:R-:W3:Y:S01]  /*7e6c0*/  LDL.LU.64 R14, [R1+0x180] ;  /* 0x00018000010e7983 */ /* 0x001ee20000300a00 */
[----:B------:R-:W-:Y:S02]  /*7e6d0*/  PRMT R2, R24, 0x7632, R2 ;  /* 0x0000763218027816 */ /* 0x000fe40000000002 */
[----:B--2---:R-:W-:Y:S01]  /*7e6e0*/  PRMT R0, R26, 0x7632, R0 ;  /* 0x000076321a007816 */ /* 0x004fe20000000000 */
[----:B------:R0:W-:Y:S04]  /*7e6f0*/  STG.E.U16 [R18.64], R26 ;  /* 0x0000001a12007986 */ /* 0x0001e8000c101506 */
[----:B------:R1:W-:Y:S04]  /*7e700*/  STG.E.U16 [R8.64], R0 ;  /* 0x0000000008007986 */ /* 0x0003e8000c101506 */
[----:B------:R-:W-:Y:S04]  /*7e710*/  STG.E.U16 [R22.64], R24 ;  /* 0x0000001816007986 */ /* 0x000fe8000c101506 */
[----:B0-----:R-:W2:Y:S04]  /*7e720*/  LDL.LU.64 R18, [R1+0x178] ;  /* 0x0001780001127983 */ /* 0x001ea80000300a00 */
[----:B------:R-:W4:Y:S04]  /*7e730*/  LDL.LU R7, [R1+0x18] ;  /* 0x0000180001077983 */ /* 0x000f280000300800 */
[----:B------:R-:W-:Y:S04]  /*7e740*/  STL [R1+0x1e30], R27 ;  /* 0x001e301b01007387 */ /* 0x000fe80000100800 */
[----:B------:R-:W5:Y:S04]  /*7e750*/  LDL.LU.64 R12, [R1+0x170] ;  /* 0x00017000010c7983 */ /* 0x000f680000300a00 */
[----:B------:R-:W2:Y:S04]  /*7e760*/  LDL.LU.64 R4, [R1+0x168] ;  /* 0x0001680001047983 */ /* 0x000ea80000300a00 */
[----:B-1----:R-:W2:Y:S04]  /*7e770*/  LDL.LU.64 R8, [R1+0x160] ;  /* 0x0001600001087983 */ /* 0x002ea80000300a00 */
[----:B------:R0:W-:Y:S04]  /*7e780*/  STG.E.U16 [R10.64], R2 ;  /* 0x000000020a007986 */ /* 0x0001e8000c101506 */
[----:B0-----:R-:W2:Y:S04]  /*7e790*/  LDL.LU.64 R10, [R1+0x1e78] ;  /* 0x001e7800010a7983 */ /* 0x001ea80000300a00 */
        /* <DEDUP_REMOVED lines=15> */
[----:B0-----:R-:W2:Y:S01]  /*7e890*/  LDL.LU.64 R26, [R1+0x148] ;  /* 0x00014800011a7983 */ /* 0x001ea20000300a00 */
[----:B------:R-:W-:-:S02]  /*7e8a0*/  PRMT R0, R28, 0x7632, R0 ;  /* 0x000076321c007816 */ /* 0x000fc40000000000 */
[----:B----4-:R-:W-:Y:S01]  /*7e8b0*/  PRMT R2, R7, 0x7632, R2 ;  /* 0x0000763207027816 */ /* 0x010fe20000000002 */
[----:B---3--:R-:W-:Y:S04]  /*7e8c0*/  STG.E.U16 [R14.64], R28 ;  /* 0x0000001c0e007986 */ /* 0x008fe8000c101506 */
[----:B--2---:R0:W-:Y:S04]  /*7e8d0*/  STL.64 [R1+0x1e70], R26 ;  /* 0x001e701a01007387 */ /* 0x0041e80000100a00 */
[----:B0-----:R-:W2:Y:S04]  /*7e8e0*/  LDL.LU.64 R26, [R1+0x150] ;  /* 0x00015000011a7983 */ /* 0x001ea80000300a00 */
[----:B------:R-:W3:Y:S04]  /*7e8f0*/  LDL.LU.64 R14, [R1+0x110] ;  /* 0x00011000010e7983 */ /* 0x000ee80000300a00 */
[----:B------:R0:W-:Y:S04]  /*7e900*/  STG.E.U16 [R18.64], R0 ;  /* 0x0000000012007986 */ /* 0x0001e8000c101506 */
[----:B------:R-:W4:Y:S04]  /*7e910*/  LDL.LU.64 R22, [R1+0x108] ;  /* 0x0001080001167983 */ /* 0x000f280000300a00 */
[----:B-----5:R1:W-:Y:S04]  /*7e920*/  STG.E.U16 [R12.64], R7 ;  /* 0x000000070c007986 */ /* 0x0203e8000c101506 */
[----:B0-----:R-:W5:Y:S01]  /*7e930*/  LDL.LU.64 R18, [R1+0x100] ;  /* 0x0001000001127983 */ /* 0x001f620000300a00 */
[----:B------:R-:W-:-:S03]  /*7e940*/  PRMT R0, R10, 0x7632, R0 ;  /* 0x000076320a007816 */ /* 0x000fc60000000000 */
[----:B------:R-:W3:Y:S04]  /*7e950*/  LDL.LU.64 R20, [R1+0xf0] ;  /* 0x0000f00001147983 */ /* 0x000ee80000300a00 */
[----:B------:R-:W3:Y:S04]  /*7e960*/  LDL.LU.64 R16, [R1+0xe8] ;  /* 0x0000e80001107983 */ /* 0x000ee80000300a00 */
[----:B------:R0:W-:Y:S04]  /*7e970*/  STG.E.U16 [R4.64], R2 ;  /* 0x0000000204007986 */ /* 0x0001e8000c101506 */
[----:B-1----:R-:W3:Y:S04]  /*7e980*/  LDL.LU.64 R12, [R1+0xe0] ;  /* 0x0000e000010c7983 */ /* 0x002ee80000300a00 */
[----:B------:R1:W-:Y:S04]  /*7e990*/  STG.E.U16 [R8.64], R10 ;  /* 0x0000000a08007986 */ /* 0x0003e8000c101506 */
[----:B0-----:R-:W3:Y:S04]  /*7e9a0*/  LDL.LU.64 R4, [R1+0xd8] ;  /* 0x0000d80001047983 */ /* 0x001ee80000300a00 */
[----:B------:R0:W-:Y:S04]  /*7e9b0*/  STG.E.U16 [R24.64], R0 ;  /* 0x0000000018007986 */ /* 0x0001e8000c101506 */
[----:B-1----:R-:W3:Y:S04]  /*7e9c0*/  LDL.LU.64 R8, [R1+0xd0] ;  /* 0x0000d00001087983 */ /* 0x002ee80000300a00 */
[----:B------:R-:W3:Y:S04]  /*7e9d0*/  LDL.LU R7, [R1+0x9c] ;  /* 0x00009c0001077983 */ /* 0x000ee80000300800 */
[----:B0-----:R-:W3:Y:S04]  /*7e9e0*/  LDL.LU R24, [R1+0x5c] ;  /* 0x00005c0001187983 */ /* 0x001ee80000300800 */
[----:B--2---:R0:W-:Y:S04]  /*7e9f0*/  STG.E.U16 [R26.64], R29 ;  /* 0x0000001d1a007986 */ /* 0x0041e8000c101506 */
[----:B0-----:R-:W2:Y:S01]  /*7ea00*/  LDL.LU.64 R26, [R1+0x1e70] ;  /* 0x001e7000011a7983 */ /* 0x001ea20000300a00 */
[----:B------:R-:W-:-:S03]  /*7ea10*/  PRMT R2, R29, 0x7632, R2 ;  /* 0x000076321d027816 */ /* 0x000fc60000000002 */
[----:B------:R-:W3:Y:S04]  /*7ea20*/  LDL.LU.64 R28, [R1+0xc8] ;  /* 0x0000c800011c7983 */ /* 0x000ee80000300a00 */
[----:B--2---:R0:W-:Y:S04]  /*7ea30*/  STG.E.U16 [R26.64], R2 ;  /* 0x000000021a007986 */ /* 0x0041e8000c101506 */
[----:B0-----:R-:W2:Y:S01]  /*7ea40*/  LDL.LU.64 R26, [R1+0x1e68] ;  /* 0x001e6800011a7983 */ /* 0x001ea20000300a00 */
[----:B------:R-:W-:-:S03]  /*7ea50*/  PRMT R0, R3, 0x7632, R0 ;  /* 0x0000763203007816 */ /* 0x000fc60000000000 */
[----:B--2---:R0:W-:Y:S04]  /*7ea60*/  STG.E.U16 [R26.64], R3 ;  /* 0x000000031a007986 */ /* 0x0041e8000c101506 */
[----:B0-----:R-:W2:Y:S04]  /*7ea70*/  LDL.LU.64 R26, [R1+0x1e60] ;  /* 0x001e6000011a7983 */ /* 0x001ea80000300a00 */
[----:B--2---:R0:W-:Y:S04]  /*7ea80*/  STG.E.U16 [R26.64], R0 ;  /* 0x000000001a007986 */ /* 0x0041e8000c101506 */
[----:B0-----:R-:W2:Y:S01]  /*7ea90*/  LDL.LU.64 R26, [R1+0x1e58] ;  /* 0x001e5800011a7983 */ /* 0x001ea20000300a00 */
[----:B------:R-:W-:-:S03]  /*7eaa0*/  PRMT R2, R11, 0x7632, R2 ;  /* 0x000076320b027816 */ /* 0x000fc60000000002 */
[----:B--2---:R0:W-:Y:S04]  /*7eab0*/  STG.E.U16 [R26.64], R11 ;  /* 0x0000000b1a007986 */ /* 0x0041e8000c101506 */
[----:B0-----:R-:W2:Y:S04]  /*7eac0*/  LDL.LU.64 R26, [R1+0x1e50] ;  /* 0x001e5000011a7983 */ /* 0x001ea80000300a00 */
[----:B------:R-:W3:Y:S04]  /*7ead0*/  LDL.LU R11, [R1+0x1e48] ;  /* 0x001e4800010b7983 */ /* 0x000ee80000300800 */
[----:B--2---:R0:W-:Y:S04]  /*7eae0*/  STG.E.U16 [R26.64], R2 ;  /* 0x000000021a007986 */ /* 0x0041e8000c101506 */
[----:B0-----:R-:W2:Y:S01]  /*7eaf0*/  LDL.LU.64 R26, [R1+0x1e40] ;  /* 0x001e4000011a7983 */ /* 0x001ea20000300a00 */
[----:B------:R-:W-:-:S03]  /*7eb00*/  PRMT R0, R6, 0x7632, R0 ;  /* 0x0000763206007816 */ /* 0x000fc60000000000 */
[----:B--2---:R0:W-:Y:S04]  /*7eb10*/  STG.E.U16 [R26.64], R6 ;  /* 0x000000061a007986 */ /* 0x0041e8000c101506 */
[----:B0-----:R-:W2:Y:S04]  /*7eb20*/  LDL.LU.64 R26, [R1+0x1e38] ;  /* 0x001e3800011a7983 */ /* 0x001ea80000300a00 */
[----:B--2---:R0:W-:Y:S04]  /*7eb30*/  STG.E.U16 [R26.64], R0 ;  /* 0x000000001a007986 */ /* 0x0041e8000c101506 */
[----:B0-----:R-:W3:Y:S04]  /*7eb40*/  LDL.LU R27, [R1+0x1e30] ;  /* 0x001e3000011b7983 */ /* 0x001ee80000300800 */
[----:B---3--:R0:W-:Y:S04]  /*7eb50*/  STG.E.U16 [R14.64], R27 ;  /* 0x0000001b0e007986 */ /* 0x0081e8000c101506 */
[----:B0-----:R-:W5:Y:S01]  /*7eb60*/  LDL.LU.64 R14, [R1+0x1e28] ;  /* 0x001e2800010e7983 */ /* 0x001f620000300a00 */
[----:B------:R-:W-:-:S03]  /*7eb70*/  PRMT R2, R27, 0x7632, R2 ;  /* 0x000076321b027816 */ /* 0x000fc60000000002 */
[----:B------:R-:W2:Y:S04]  /*7eb80*/  LDL.LU R27, [R1+0x1e20] ;  /* 0x001e2000011b7983 */ /* 0x000ea80000300800 */
[----:B----4-:R0:W-:Y:S04]  /*7eb90*/  STG.E.U16 [R22.64], R2 ;  /* 0x0000000216007986 */ /* 0x0101e8000c101506 */
[----:B0-----:R-:W3:Y:S04]  /*7eba0*/  LDL.LU.64 R22, [R1+0x1e18] ;  /* 0x001e180001167983 */ /* 0x001ee80000300a00 */
[----:B-----5:R0:W-:Y:S01]  /*7ebb0*/  STG.E.U16 [R18.64], R14 ;  /* 0x0000000e12007986 */ /* 0x0201e2000c101506 */
[----:B------:R-:W-:-:S03]  /*7ebc0*/  PRMT R0, R14, 0x7632, R0 ;  /* 0x000076320e007816 */ /* 0x000fc60000000000 */
[----:B0-----:R-:W4:Y:S04]  /*7ebd0*/  LDL.LU.64 R18, [R1+0x1e10] ;  /* 0x001e100001127983 */ /* 0x001f280000300a00 */
[----:B------:R0:W-:Y:S04]  /*7ebe0*/  STL [R1+0x1da8], R15 ;  /* 0x001da80f01007387 */ /* 0x0001e80000100800 */
[----:B0-----:R-:W5:Y:S01]  /*7ebf0*/  LDL.LU.64 R14, [R1+0xf8] ;  /* 0x0000f800010e7983 */ /* 0x001f620000300a00 */
[----:B----4-:R-:W-:-:S03]  /*7ec00*/  PRMT R2, R18, 0x7632, R2 ;  /* 0x0000763212027816 */ /* 0x010fc60000000002 */
[----:B------:R-:W-:Y:S04]  /*7ec10*/  STL [R1+0x1dac], R19 ;  /* 0x001dac1301007387 */ /* 0x000fe80000100800 */
[----:B---3--:R-:W-:Y:S04]  /*7ec20*/  STL [R1+0x1db0], R23 ;  /* 0x001db01701007387 */ /* 0x008fe80000100800 */
[----:B-----5:R0:W-:Y:S04]  /*7ec30*/  STG.E.U16 [R14.64], R0 ;  /* 0x000000000e007986 */ /* 0x0201e8000c101506 */
[----:B------:R-:W-:Y:S04]  /*7ec40*/  STG.E.U16 [R20.64], R18 ;  /* 0x0000001214007986 */ /* 0x000fe8000c101506 */
[----:B------:R1:W-:Y:S01]  /*7ec50*/  STG.E.U16 [R16.64], R2 ;  /* 0x0000000210007986 */ /* 0x0003e2000c101506 */
[----:B0-----:R-:W-:-:S03]  /*7ec60*/  PRMT R0, R22, 0x7632, R0 ;  /* 0x0000763216007816 */ /* 0x001fc60000000000 */
[----:B------:R-:W-:Y:S04]  /*7ec70*/  STG.E.U16 [R12.64], R22 ;  /* 0x000000160c007986 */ /* 0x000fe8000c101506 */
[----:B------:R0:W-:Y:S01]  /*7ec80*/  STG.E.U16 [R4.64], R0 ;  /* 0x0000000004007986 */ /* 0x0001e2000c101506 */
[----:B-1----:R-:W-:-:S03]  /*7ec90*/  PRMT R2, R7, 0x7632, R2 ;  /* 0x0000763207027816 */ /* 0x002fc60000000002 */
[----:B------:R1:W-:Y:S04]  /*7eca0*/  STG.E.U16 [R8.64], R7 ;  /* 0x0000000708007986 */ /* 0x0003e8000c101506 */
[----:B------:R3:W-:Y:S04]  /*7ecb0*/  STG.E.U16 [R28.64], R2 ;  /* 0x000000021c007986 */ /* 0x0007e8000c101506 */
[----:B0-----:R-:W4:Y:S04]  /*7ecc0*/  LDL.LU.64 R4, [R1+0xc0] ;  /* 0x0000c00001047983 */ /* 0x001f280000300a00 */
[----:B-1----:R-:W5:Y:S04]  /*7ecd0*/  LDL.LU.64 R8, [R1+0xb8] ;  /* 0x0000b80001087983 */ /* 0x002f680000300a00 */
[----:B------:R-:W2:Y:S04]  /*7ece0*/  LDL.LU R26, [R1+0x2c] ;  /* 0x00002c00011a7983 */ /* 0x000ea80000300800 */
[----:B---3--:R-:W3:Y:S04]  /*7ecf0*/  LDL.LU.64 R28, [R1+0xa0] ;  /* 0x0000a000011c7983 */ /* 0x008ee80000300a00 */
[----:B---3--:R0:W-:Y:S04]  /*7ed00*/  STL.64 [R1+0x1e00], R28 ;  /* 0x001e001c01007387 */ /* 0x0081e80000100a00 */
[----:B0-----:R-:W3:Y:S04]  /*7ed10*/  LDL.LU.64 R28, [R1+0xa8] ;  /* 0x0000a800011c7983 */ /* 0x001ee80000300a00 */
[----:B---3--:R0:W-:Y:S04]  /*7ed20*/  STL.64 [R1+0x1e08], R28 ;  /* 0x001e081c01007387 */ /* 0x0081e80000100a00 */
[----:B0-----:R-:W2:Y:S04]  /*7ed30*/  LDL.LU.64 R28, [R1+0xb0] ;  /* 0x0000b000011c7983 */ /* 0x001ea80000300a00 */
[----:B------:R-:W3:Y:S04]  /*7ed40*/  LDL.LU R7, [R1+0x4c] ;  /* 0x00004c0001077983 */ /* 0x000ee80000300800 */
[----:B---3--:R0:W-:Y:S04]  /*7ed50*/  STL [R1+0x1de8], R7 ;  /* 0x001de80701007387 */ /* 0x0081e80000100800 */
[----:B0-----:R-:W3:Y:S04]  /*7ed60*/  LDL.LU R7, [R1+0x8c] ;  /* 0x00008c0001077983 */ /* 0x001ee80000300800 */
[----:B------:R-:W2:Y:S04]  /*7ed70*/  LDL.LU R10, [R1+0x1c] ;  /* 0x00001c00010a7983 */ /* 0x000ea80000300800 */
[----:B--2---:R0:W-:Y:S04]  /*7ed80*/  STL.64 [R1+0x1dc8], R10 ;  /* 0x001dc80a01007387 */ /* 0x0041e80000100a00 */
[----:B0-----:R-:W2:Y:S04]  /*7ed90*/  LDL.LU.64 R10, [R1+0x320] ;  /* 0x00032000010a7983 */ /* 0x001ea80000300a00 */
[----:B--2---:R0:W-:Y:S04]  /*7eda0*/  STL.64 [R1+0x1dd8], R10 ;  /* 0x001dd80a01007387 */ /* 0x0041e80000100a00 */
[----:B0-----:R-:W2:Y:S04]  /*7edb0*/  LDL.LU.64 R10, [R1+0x328] ;  /* 0x00032800010a7983 */ /* 0x001ea80000300a00 */
[----:B--2---:R0:W-:Y:S04]  /*7edc0*/  STL.64 [R1+0x1de0], R10 ;  /* 0x001de00a01007387 */ /* 0x0041e80000100a00 */
[----:B0-----:R-:W2:Y:S04]  /*7edd0*/  LDL.LU.64 R10, [R1+0x330] ;  /* 0x00033000010a7983 */ /* 0x001ea80000300a00 */
[----:B--2---:R0:W-:Y:S04]  /*7ede0*/  STL.64 [R1+0x1df0], R10 ;  /* 0x001df00a01007387 */ /* 0x0041e80000100a00 */
[----:B0-----:R-:W3:Y:S04]  /*7edf0*/  LDL.LU.64 R10, [R1+0x318] ;  /* 0x00031800010a7983 */ /* 0x001ee80000300a00 */
[----:B------:R-:W2:Y:S04]  /*7ee00*/  LDL.LU.64 R22, [R1+0x350] ;  /* 0x0003500001167983 */ /* 0x000ea80000300a00 */
[----:B--2---:R0:W-:Y:S04]  /*7ee10*/  STL.64 [R1+0x1db8], R22 ;  /* 0x001db81601007387 */ /* 0x0041e80000100a00 */
[----:B0-----:R-:W2:Y:S01]  /*7ee20*/  LDL.LU.64 R22, [R1+0x358] ;  /* 0x0003580001167983 */ /* 0x001ea20000300a00 */
[----:B------:R-:W-:-:S03]  /*7ee30*/  PRMT R0, R24, 0x7632, R0 ;  /* 0x0000763218007816 */ /* 0x000fc60000000000 */
[----:B----4-:R-:W-:Y:S04]  /*7ee40*/  STG.E.U16 [R4.64], R24 ;  /* 0x0000001804007986 */ /* 0x010fe8000c101506 */
[----:B-----5:R-:W-:Y:S04]  /*7ee50*/  STG.E.U16 [R8.64], R0 ;  /* 0x0000000008007986 */ /* 0x020fe8000c101506 */
[----:B------:R-:W-:Y:S04]  /*7ee60*/  STG.E.U16 [R28.64], R26 ;  /* 0x0000001a1c007986 */ /* 0x000fe8000c101506 */
[----:B--2---:R0:W-:Y:S04]  /*7ee70*/  STL.64 [R1+0x1dc0], R22 ;  /* 0x001dc01601007387 */ /* 0x0041e80000100a00 */
[----:B0-----:R-:W2:Y:S04]  /*7ee80*/  LDL.LU.64 R22, [R1+0x338] ;  /* 0x0003380001167983 */ /* 0x001ea80000300a00 */
[----:B------:R-:W4:Y:S04]  /*7ee90*/  LDL.LU.64 R18, [R1+0x348] ;  /* 0x0003480001127983 */ /* 0x000f280000300a00 */
[----:B------:R-:W5:Y:S04]  /*7eea0*/  LDL.LU R6, [R1+0x7c] ;  /* 0x00007c0001067983 */ /* 0x000f680000300800 */
[----:B------:R-:W2:Y:S04]  /*7eeb0*/  LDL.LU R25, [R1+0x3c] ;  /* 0x00003c0001197983 */ /* 0x000ea80000300800 */
[----:B------:R-:W2:Y:S04]  /*7eec0*/  LDL.LU.64 R14, [R1+0x360] ;  /* 0x00036000010e7983 */ /* 0x000ea80000300a00 */
[----:B------:R-:W2:Y:S04]  /*7eed0*/  LDL.LU R3, [R1+0xc] ;  /* 0x00000c0001037983 */ /* 0x000ea80000300800 */
[----:B------:R-:W2:Y:S04]  /*7eee0*/  LDL.LU.64 R20, [R1+0x388] ;  /* 0x0003880001147983 */ /* 0x000ea80000300a00 */
[----:B------:R-:W2:Y:S04]  /*7eef0*/  LDL.LU.64 R16, [R1+0x3a8] ;  /* 0x0003a80001107983 */ /* 0x000ea80000300a00 */
[----:B------:R-:W2:Y:S04]  /*7ef00*/  LDL.LU.64 R12, [R1+0x3a0] ;  /* 0x0003a000010c7983 */ /* 0x000ea80000300a00 */
[----:B------:R-:W2:Y:S04]  /*7ef10*/  LDL.LU.64 R4, [R1+0x398] ;  /* 0x0003980001047983 */ /* 0x000ea80000300a00 */
[----:B------:R-:W2:Y:S04]  /*7ef20*/  LDL.LU.64 R8, [R1+0x3b0] ;  /* 0x0003b00001087983 */ /* 0x000ea80000300a00 */
[----:B------:R-:W2:Y:S04]  /*7ef30*/  LDL.LU R24, [R1+0x6c] ;  /* 0x00006c0001187983 */ /* 0x000ea80000300800 */
[----:B------:R-:W2:Y:S01]  /*7ef40*/  LDL.LU.64 R28, [R1+0x1e08] ;  /* 0x001e0800011c7983 */ /* 0x000ea20000300a00 */
[----:B------:R-:W-:-:S05]  /*7ef50*/  PRMT R2, R26, 0x7632, R2 ;  /* 0x000076321a027816 */ /* 0x000fca0000000002 */
[----:B--2---:R0:W-:Y:S04]  /*7ef60*/  STG.E.U16 [R28.64], R2 ;  /* 0x000000021c007986 */ /* 0x0041e8000c101506 */
[----:B0-----:R-:W2:Y:S01]  /*7ef70*/  LDL.LU.64 R28, [R1+0x1e00] ;  /* 0x001e0000011c7983 */ /* 0x001ea20000300a00 */
[----:B------:R-:W-:-:S03]  /*7ef80*/  PRMT R0, R27, 0x7632, R0 ;  /* 0x000076321b007816 */ /* 0x000fc60000000000 */
[----:B--2---:R0:W-:Y:S04]  /*7ef90*/  STG.E.U16 [R28.64], R27 ;  /* 0x0000001b1c007986 */ /* 0x0041e8000c101506 */
[----:B0-----:R-:W2:Y:S04]  /*7efa0*/  LDL.LU.64 R28, [R1+0x1df8] ;  /* 0x001df800011c7983 */ /* 0x001ea80000300a00 */
[----:B------:R-:W3:Y:S04]  /*7efb0*/  LDL.LU.64 R26, [R1+0x370] ;  /* 0x00037000011a7983 */ /* 0x000ee80000300a00 */
[----:B--2---:R0:W-:Y:S04]  /*7efc0*/  STG.E.U16 [R28.64], R0 ;  /* 0x000000001c007986 */ /* 0x0041e8000c101506 */
[----:B---3--:R1:W-:Y:S04]  /*7efd0*/  STG.E.U16 [R10.64], R7 ;  /* 0x000000070a007986 */ /* 0x0083e8000c101506 */
[----:B0-----:R-:W2:Y:S04]  /*7efe0*/  LDL.LU.64 R28, [R1+0x378] ;  /* 0x00037800011c7983 */ /* 0x001ea80000300a00 */
[----:B-1----:R-:W3:Y:S01]  /*7eff0*/  LDL.LU.64 R10, [R1+0x1df0] ;  /* 0x001df000010a7983 */ /* 0x002ee20000300a00 */
[----:B------:R-:W-:-:S03]  /*7f000*/  PRMT R0, R7, 0x7632, R0 ;  /* 0x0000763207007816 */ /* 0x000fc60000000000 */
[----:B------:R-:W2:Y:S04]  /*7f010*/  LDL.LU R7, [R1+0x1de8] ;  /* 0x001de80001077983 */ /* 0x000ea80000300800 */
[----:B---3--:R0:W-:Y:S04]  /*7f020*/  STG.E.U16 [R10.64], R0 ;  /* 0x000000000a007986 */ /* 0x0081e8000c101506 */
[----:B0-----:R-:W3:Y:S01]  /*7f030*/  LDL.LU.64 R10, [R1+0x1de0] ;  /* 0x001de000010a7983 */ /* 0x001ee20000300a00 */
[----:B--2---:R-:W-:-:S03]  /*7f040*/  PRMT R2, R7, 0x7632, R2 ;  /* 0x0000763207027816 */ /* 0x004fc60000000002 */
[----:B---3--:R0:W-:Y:S04]  /*7f050*/  STG.E.U16 [R10.64], R7 ;  /* 0x000000070a007986 */ /* 0x0081e8000c101506 */
[----:B0-----:R-:W2:Y:S04]  /*7f060*/  LDL.LU.64 R10, [R1+0x1dd8] ;  /* 0x001dd800010a7983 */ /* 0x001ea80000300a00 */
[----:B------:R-:W3:Y:S04]  /*7f070*/  LDL.LU R7, [R1+0x1dd0] ;  /* 0x001dd00001077983 */ /* 0x000ee80000300800 */
[----:B--2---:R0:W-:Y:S04]  /*7f080*/  STG.E.U16 [R10.64], R2 ;  /* 0x000000020a007986 */ /* 0x0041e8000c101506 */
[----:B0-----:R-:W2:Y:S04]  /*7f090*/  LDL.LU.64 R10, [R1+0x1dc8] ;  /* 0x001dc800010a7983 */ /* 0x001ea80000300a00 */
[----:B--2---:R0:W-:Y:S04]  /*7f0a0*/  STG.E.U16 [R22.64], R10 ;  /* 0x0000000a16007986 */ /* 0x0041e8000c101506 */
[----:B0-----:R-:W2:Y:S01]  /*7f0b0*/  LDL.LU.64 R22, [R1+0x1dc0] ;  /* 0x001dc00001167983 */ /* 0x001ea20000300a00 */
[----:B------:R-:W-:-:S05]  /*7f0c0*/  PRMT R0, R10, 0x7632, R0 ;  /* 0x000076320a007816 */ /* 0x000fca0000000000 */
[----:B--2---:R0:W-:Y:S04]  /*7f0d0*/  STG.E.U16 [R22.64], R0 ;  /* 0x0000000016007986 */ /* 0x0041e8000c101506 */
[----:B0-----:R-:W2:Y:S01]  /*7f0e0*/  LDL.LU.64 R22, [R1+0x1db8] ;  /* 0x001db80001167983 */ /* 0x001ea20000300a00 */
[----:B------:R-:W-:Y:S02]  /*7f0f0*/  PRMT R2, R11, 0x7632, R2 ;  /* 0x000076320b027816 */ /* 0x000fe40000000002 */
[----:B-----5:R-:W-:Y:S01]  /*7f100*/  PRMT R0, R6, 0x7632, R0 ;  /* 0x0000763206007816 */ /* 0x020fe20000000000 */
[----:B--2---:R0:W-:Y:S04]  /*7f110*/  STG.E.U16 [R22.64], R11 ;  /* 0x0000000b16007986 */ /* 0x0041e8000c101506 */
[----:B0-----:R-:W2:Y:S04]  /*7f120*/  LDL.LU R23, [R1+0x1db0] ;  /* 0x001db00001177983 */ /* 0x001ea80000300800 */
[----:B------:R-:W5:Y:S04]  /*7f130*/  LDL.LU.64 R10, [R1+0x380] ;  /* 0x00038000010a7983 */ /* 0x000f680000300a00 */
[----:B----4-:R0:W-:Y:S04]  /*7f140*/  STG.E.U16 [R18.64], R2 ;  /* 0x0000000212007986 */ /* 0x0101e8000c101506 */
[----:B------:R1:W-:Y:S01]  /*7f150*/  STG.E.U16 [R14.64], R6 ;  /* 0x000000060e007986 */ /* 0x0003e2000c101506 */
[----:B0-----:R-:W-:-:S03]  /*7f160*/  PRMT R2, R25, 0x7632, R2 ;  /* 0x0000763219027816 */ /* 0x001fc60000000002 */
[----:B------:R-:W4:Y:S04]  /*7f170*/  LDL.LU R19, [R1+0x1dac] ;  /* 0x001dac0001137983 */ /* 0x000f280000300800 */
[----:B-1----:R-:W2:Y:S04]  /*7f180*/  LDL.LU R15, [R1+0x1da8] ;  /* 0x001da800010f7983 */ /* 0x002ea80000300800 */
[----:B-----5:R0:W-:Y:S04]  /*7f190*/  STG.E.U16 [R10.64], R0 ;  /* 0x000000000a007986 */ /* 0x0201e8000c101506 */
[----:B------:R-:W-:Y:S04]  /*7f1a0*/  STG.E.U16 [R28.64], R25 ;  /* 0x000000191c007986 */ /* 0x000fe8000c101506 */
[----:B------:R3:W-:Y:S01]  /*7f1b0*/  STG.E.U16 [R26.64], R2 ;  /* 0x000000021a007986 */ /* 0x0007e2000c101506 */
[----:B0-----:R-:W-:-:S03]  /*7f1c0*/  PRMT R0, R3, 0x7632, R0 ;  /* 0x0000763203007816 */ /* 0x001fc60000000000 */
[----:B------:R0:W-:Y:S04]  /*7f1d0*/  STG.E.U16 [R20.64], R3 ;  /* 0x0000000314007986 */ /* 0x0001e8000c101506 */
[----:B------:R-:W-:Y:S01]  /*7f1e0*/  STG.E.U16 [R16.64], R0 ;  /* 0x0000000010007986 */ /* 0x000fe2000c101506 */
[----:B---3--:R-:W-:-:S03]  /*7f1f0*/  PRMT R2, R7, 0x7632, R2 ;  /* 0x0000763207027816 */ /* 0x008fc60000000002 */
[----:B------:R-:W-:Y:S04]  /*7f200*/  STG.E.U16 [R12.64], R7 ;  /* 0x000000070c007986 */ /* 0x000fe8000c101506 */
[----:B------:R1:W-:Y:S04]  /*7f210*/  STG.E.U16 [R4.64], R2 ;  /* 0x0000000204007986 */ /* 0x0003e8000c101506 */
[----:B0-----:R-:W3:Y:S04]  /*7f220*/  LDL.LU.64 R20, [R1+0x3c8] ;  /* 0x0003c80001147983 */ /* 0x001ee80000300a00 */
[----:B-1----:R-:W5:Y:S04]  /*7f230*/  LDL.LU R4, [R1+0x45c] ;  /* 0x00045c0001047983 */ /* 0x002f680000300800 */
[----:B------:R-:W2:Y:S04]  /*7f240*/  LDL.LU R5, [R1+0x460] ;  /* 0x0004600001057983 */ /* 0x000ea80000300800 */
[----:B--2---:R0:W-:Y:S04]  /*7f250*/  STL [R1+0x1d74], R5 ;  /* 0x001d740501007387 */ /* 0x0041e80000100800 */
[----:B0-----:R-:W5:Y:S04]  /*7f260*/  LDL.LU R5, [R1+0x6e4] ;  /* 0x0006e40001057983 */ /* 0x001f680000300800 */
[----:B-----5:R0:W-:Y:S04]  /*7f270*/  STL.64 [R1+0x1d78], R4 ;  /* 0x001d780401007387 */ /* 0x0201e80000100a00 */
        /* <DEDUP_REMOVED lines=9> */
[----:B------:R-:W-:-:S03]  /*7f310*/  PRMT R0, R24, 0x7632, R0 ;  /* 0x0000763218007816 */ /* 0x000fc60000000000 */
[----:B------:R-:W-:Y:S04]  /*7f320*/  STG.E.U16 [R8.64], R24 ;  /* 0x0000001808007986 */ /* 0x000fe8000c101506 */
[----:B--2---:R0:W-:Y:S04]  /*7f330*/  STL.64 [R1+0x1da0], R4 ;  /* 0x001da00401007387 */ /* 0x0041e80000100a00 */
[----:B0-----:R-:W2:Y:S04]  /*7f340*/  LDL.LU.64 R4, [R1+0x3c0] ;  /* 0x0003c00001047983 */ /* 0x001ea80000300a00 */
[----:B------:R-:W5:Y:S04]  /*7f350*/  LDL.LU R24, [R1+0x6d0] ;  /* 0x0006d00001187983 */ /* 0x000f680000300800 */
[----:B---3--:R-:W-:Y:S04]  /*7f360*/  STG.E.U16 [R20.64], R0 ;  /* 0x0000000014007986 */ /* 0x008fe8000c101506 */
[----:B-----5:R0:W-:Y:S04]  /*7f370*/  STL [R1+0x1d70], R24 ;  /* 0x001d701801007387 */ /* 0x0201e80000100800 */
[----:B0-----:R-:W3:Y:S04]  /*7f380*/  LDL.LU R24, [R1+0x6dc] ;  /* 0x0006dc0001187983 */ /* 0x001ee80000300800 */
[----:B------:R-:W5:Y:S04]  /*7f390*/  LDL.LU R6, [R1+0x464] ;  /* 0x0004640001067983 */ /* 0x000f680000300800 */
        /* <DEDUP_REMOVED lines=18> */
[----:B--2---:R0:W-:Y:S04]  /*7f4c0*/  STG.E.U16 [R4.64], R15 ;  /* 0x0000000f04007986 */ /* 0x0041e8000c101506 */
[----:B0-----:R-:W2:Y:S01]  /*7f4d0*/  LDL.LU.64 R4, [R1+0x1da0] ;  /* 0x001da00001047983 */ /* 0x001ea20000300a00 */
[----:B------:R-:W-:-:S03]  /*7f4e0*/  PRMT R2, R15, 0x7632, R2 ;  /* 0x000076320f027816 */ /* 0x000fc60000000002 */
[----:B------:R-:W3:Y:S04]  /*7f4f0*/  LDL.LU R15, [R1+0x69c] ;  /* 0x00069c00010f7983 */ /* 0x000ee80000300800 */
[----:B------:R-:W3:Y:S04]  /*7f500*/  LDL.LU R21, [R1+0x680] ;  /* 0x0006800001157983 */ /* 0x000ee80000300800 */
[----:B------:R-:W3:Y:S04]  /*7f510*/  LDL.LU R3, [R1+0x67c] ;  /* 0x00067c0001037983 */ /* 0x000ee80000300800 */
[----:B--2---:R0:W-:Y:S04]  /*7f520*/  STG.E.U16 [R4.64], R2 ;  /* 0x0000000204007986 */ /* 0x0041e8000c101506 */
[----:B0-----:R-:W2:Y:S01]  /*7f530*/  LDL.LU.64 R4, [R1+0x1d98] ;  /* 0x001d980001047983 */ /* 0x001ea20000300a00 */
[----:B----4-:R-:W-:-:S03]  /*7f540*/  PRMT R0, R19, 0x7632, R0 ;  /* 0x0000763213007816 */ /* 0x010fc60000000000 */
[----:B--2---:R0:W-:Y:S04]  /*7f550*/  STG.E.U16 [R4.64], R19 ;  /* 0x0000001304007986 */ /* 0x0041e8000c101506 */
[----:B0-----:R-:W2:Y:S04]  /*7f560*/  LDL.LU.64 R4, [R1+0x1d90] ;  /* 0x001d900001047983 */ /* 0x001ea80000300a00 */
[----:B------:R-:W3:Y:S04]  /*7f570*/  LDL.LU R19, [R1+0x6a0] ;  /* 0x0006a00001137983 */ /* 0x000ee80000300800 */
[----:B--2---:R0:W-:Y:S04]  /*7f580*/  STG.E.U16 [R4.64], R0 ;  /* 0x0000000004007986 */ /* 0x0041e8000c101506 */
[----:B0-----:R-:W2:Y:S04]  /*7f590*/  LDL.LU.64 R4, [R1+0x1d88] ;  /* 0x001d880001047983 */ /* 0x001ea80000300a00 */
[----:B------:R-:W4:Y:S04]  /*7f5a0*/  LDL.LU R0, [R1+0x6a8] ;  /* 0x0006a80001007983 */ /* 0x000f280000300800 */
[----:B--2---:R0:W-:Y:S04]  /*7f5b0*/  STG.E.U16 [R4.64], R23 ;  /* 0x0000001704007986 */ /* 0x0041e8000c101506 */
[----:B0-----:R-:W2:Y:S01]  /*7f5c0*/  LDL.LU.64 R4, [R1+0x1d80] ;  /* 0x001d800001047983 */ /* 0x001ea20000300a00 */
[----:B------:R-:W-:-:S03]  /*7f5d0*/  PRMT R2, R23, 0x7632, R2 ;  /* 0x0000763217027816 */ /* 0x000fc60000000002 */
[----:B------:R-:W3:Y:S04]  /*7f5e0*/  LDL.LU R23, [R1+0x6b4] ;  /* 0x0006b40001177983 */ /* 0x000ee80000300800 */
[----:B--2---:R0:W-:Y:S04]  /*7f5f0*/  STG.E.U16 [R4.64], R2 ;  /* 0x0000000204007986 */ /* 0x0041e8000c101506 */
[----:B0-----:R-:W2:Y:S04]  /*7f600*/  LDL.LU.64 R4, [R1+0x1d78] ;  /* 0x001d780001047983 */ /* 0x001ea80000300a00 */
[----:B------:R-:W5:Y:S01]  /*7f610*/  LDL.LU R2, [R1+0x6c8] ;  /* 0x0006c80001027983 */ /* 0x000f620000300800 */
[----:B---3--:R-:W-:Y:S01]  /*7f620*/  FFMA R10, R10, 0.69314718246459960938, R19 ;  /* 0x3f3172180a0a7823 */ /* 0x008fe20000000013 */
[----:B------:R-:W-:Y:S01]  /*7f630*/  FSEL R17, R17, -INF , P3 ;  /* 0xff80000011117808 */ /* 0x000fe20001800000 */
[----:B------:R-:W-:Y:S01]  /*7f640*/  FFMA R11, R11, 0.69314718246459960938, R15 ;  /* 0x3f3172180b0b7823 */ /* 0x000fe2000000000f */
[----:B------:R-:W-:-:S02]  /*7f650*/  FSEL R14, R14, -INF , P6 ;  /* 0xff8000000e0e7808 */ /* 0x000fc40003000000 */
[----:B------:R-:W-:Y:S02]  /*7f660*/  FSEL R16, R16, -INF , P4 ;  /* 0xff80000010107808 */ /* 0x000fe40002000000 */
[----:B------:R-:W-:Y:S01]  /*7f670*/  FSEL R18, R18, -INF , P2 ;  /* 0xff80000012127808 */ /* 0x000fe20001000000 */
[----:B------:R-:W-:Y:S02]  /*7f680*/  FFMA R8, R8, 0.69314718246459960938, R23 ;  /* 0x3f31721808087823 */ /* 0x000fe40000000017 */
[----:B----4-:R-:W-:Y:S02]  /*7f690*/  FFMA R9, R9, 0.69314718246459960938, R0 ;  /* 0x3f31721809097823 */ /* 0x010fe40000000000 */
[----:B------:R-:W-:Y:S01]  /*7f6a0*/  FFMA R12, R12, 0.69314718246459960938, R28 ;  /* 0x3f3172180c0c7823 */ /* 0x000fe2000000001c */
[----:B------:R-:W-:Y:S01]  /*7f6b0*/  BAR.SYNC.DEFER_BLOCKING 0x0 ;  /* 0x0000000000007b1d */ /* 0x000fe20000010000 */
[----:B--2---:R-:W-:-:S05]  /*7f6c0*/  FFMA R4, R4, 0.69314718246459960938, R5 ;  /* 0x3f31721804047823 */ /* 0x004fca0000000005 */
[----:B------:R-:W2:Y:S02]  /*7f6d0*/  LDL.LU R5, [R1+0x1d74] ;  /* 0x001d740001057983 */ /* 0x000ea40000300800 */
[----:B--2---:R-:W-:Y:S02]  /*7f6e0*/  FFMA R5, R5, 0.69314718246459960938, R24 ;  /* 0x3f31721805057823 */ /* 0x004fe40000000018 */
[----:B------:R-:W5:Y:S01]  /*7f6f0*/  LDL.LU R24, [R1+0x1d70] ;  /* 0x001d700001187983 */ /* 0x000f620000300800 */
[----:B------:R-:W-:-:S03]  /*7f700*/  FSEL R19, R25, -INF , P0 ;  /* 0xff80000019137808 */ /* 0x000fc60000000000 */
[----:B------:R-:W0:Y:S02]  /*7f710*/  S2R R25, SR_TID.X ;  /* 0x0000000000197919 */ /* 0x000e240000002100 */
[----:B------:R-:W-:Y:S02]  /*7f720*/  FFMA R19, R19, 0.69314718246459960938, R3 ;  /* 0x3f31721813137823 */ /* 0x000fe40000000003 */
[----:B-----5:R-:W-:Y:S02]  /*7f730*/  FFMA R6, R6, 0.69314718246459960938, R24 ;  /* 0x3f31721806067823 */ /* 0x020fe40000000018 */
[----:B------:R-:W2:Y:S01]  /*7f740*/  LDL.LU R24, [R1+0x1d6c] ;  /* 0x001d6c0001187983 */ /* 0x000ea20000300800 */
[----:B------:R-:W-:-:S03]  /*7f750*/  FSEL R15, R27, -INF , P5 ;  /* 0xff8000001b0f7808 */ /* 0x000fc60002800000 */
[----:B------:R-:W1:Y:S01]  /*7f760*/  S2R R3, SR_TID.X ;  /* 0x0000000000037919 */ /* 0x000e620000002100 */
[----:B------:R-:W-:Y:S01]  /*7f770*/  FFMA R17, R17, 0.69314718246459960938, R20 ;  /* 0x3f31721811117823 */ /* 0x000fe20000000014 */
[----:B0-----:R-:W-:Y:S01]  /*7f780*/  LOP3.LUT R20, R25, 0x1c, RZ, 0xc0, !PT ;  /* 0x0000001c19147812 */ /* 0x001fe200078ec0ff */
[----:B------:R-:W-:Y:S02]  /*7f790*/  FFMA R7, R7, 0.69314718246459960938, R2 ;  /* 0x3f31721807077823 */ /* 0x000fe40000000002 */
[----:B------:R-:W-:Y:S02]  /*7f7a0*/  FFMA R14, R14, 0.69314718246459960938, R29 ;  /* 0x3f3172180e0e7823 */ /* 0x000fe4000000001d */
[----:B------:R-:W-:Y:S02]  /*7f7b0*/  FFMA R15, R15, 0.69314718246459960938, R22 ;  /* 0x3f3172180f0f7823 */ /* 0x000fe40000000016 */
[----:B------:R-:W-:Y:S02]  /*7f7c0*/  FFMA R16, R16, 0.69314718246459960938, R26 ;  /* 0x3f31721810107823 */ /* 0x000fe4000000001a */
[----:B------:R-:W-:Y:S01]  /*7f7d0*/  FFMA R18, R18, 0.69314718246459960938, R21 ;  /* 0x3f31721812127823 */ /* 0x000fe20000000015 */
[----:B------:R-:W-:Y:S04]  /*7f7e0*/  STS.128 [R20.X4], R4 ;  /* 0x0000000414007388 */ /* 0x000fe80000004c00 */
[----:B------:R-:W-:Y:S01]  /*7f7f0*/  STS.128 [R20.X4+0x80], R8 ;  /* 0x0000800814007388 */ /* 0x000fe20000004c00 */
[----:B------:R-:W-:-:S04]  /*7f800*/  SHF.L.U32 R25, R25, 0x4, RZ ;  /* 0x0000000419197819 */ /* 0x000fc800000006ff */
[----:B------:R-:W-:Y:S02]  /*7f810*/  LOP3.LUT R25, R25, 0x70, RZ, 0xc0, !PT ;  /* 0x0000007019197812 */ /* 0x000fe400078ec0ff */
[C---:B-1----:R-:W-:Y:S02]  /*7f820*/  LOP3.LUT R0, R3.reuse, 0x60, RZ, 0xc0, !PT ;  /* 0x0000006003007812 */ /* 0x042fe400078ec0ff */
[----:B------:R-:W-:Y:S02]  /*7f830*/  LOP3.LUT R3, R3, 0x18, RZ, 0xc0, !PT ;  /* 0x0000001803037812 */ /* 0x000fe400078ec0ff */
[----:B------:R-:W-:-:S04]  /*7f840*/  LEA R25, R0, R25, 0x2 ;  /* 0x0000001900197211 */ /* 0x000fc800078e10ff */
[----:B------:R-:W-:Y:S01]  /*7f850*/  LEA.HI R25, R3, R25, RZ, 0x1f ;  /* 0x0000001903197211 */ /* 0x000fe200078ff8ff */
[----:B------:R-:W0:Y:S04]  /*7f860*/  S2R R21, SR_TID.X ;  /* 0x0000000000157919 */ /* 0x000e280000002100 */
[----:B------:R-:W1:Y:S02]  /*7f870*/  S2R R3, SR_CTAID.Y ;  /* 0x0000000000037919 */ /* 0x000e640000002600 */
[----:B-1----:R-:W-:-:S05]  /*7f880*/  IMAD R0, R3, c[0x0][0x1cc], RZ ;  /* 0x0000730003007a24 */ /* 0x002fca00078e02ff */
[C---:B------:R-:W-:Y:S01]  /*7f890*/  SHF.L.U32 R2, R0.reuse, 0x2, RZ ;  /* 0x0000000200027819 */ /* 0x040fe200000006ff */
[----:B------:R-:W-:-:S04]  /*7f8a0*/  IMAD.HI R0, R0, 0x4, RZ ;  /* 0x0000000400007827 */ /* 0x000fc800078e02ff */
[----:B--2---:R-:W-:-:S05]  /*7f8b0*/  FFMA R13, R24, 0.69314718246459960938, R13 ;  /* 0x3f317218180d7823 */ /* 0x004fca000000000d */
[----:B------:R-:W-:Y:S04]  /*7f8c0*/  STS.128 [R20.X4+0x100], R12 ;  /* 0x0001000c14007388 */ /* 0x000fe80000004c00 */
[----:B------:R1:W-:Y:S04]  /*7f8d0*/  STS.128 [R20.X4+0x180], R16 ;  /* 0x0001801014007388 */ /* 0x0003e80000004c00 */
[----:B------:R-:W-:Y:S06]  /*7f8e0*/  BAR.SYNC.DEFER_BLOCKING 0x0 ;  /* 0x0000000000007b1d */ /* 0x000fec0000010000 */
[----:B-1----:R-:W1:Y:S04]  /*7f8f0*/  S2R R20, SR_CTAID.X ;  /* 0x0000000000147919 */ /* 0x002e680000002500 */
[----:B------:R-:W2:Y:S01]  /*7f900*/  LDS R23, [R25] ;  /* 0x0000000019177984 */ /* 0x000ea20000000800 */
[----:B-1----:R-:W-:-:S05]  /*7f910*/  IMAD.SHL.U32 R20, R20, 0x80, RZ ;  /* 0x0000008014147824 */ /* 0x002fca00078e00ff */
[----:B0-----:R-:W-:-:S04]  /*7f920*/  LOP3.LUT R20, R20, 0x7f, R21, 0xf8, !PT ;  /* 0x0000007f14147812 */ /* 0x001fc800078ef815 */
[C---:B------:R-:W-:Y:S01]  /*7f930*/  SHF.L.U32 R3, R20.reuse, 0x2, RZ ;  /* 0x0000000214037819 */ /* 0x040fe200000006ff */
[----:B------:R-:W-:-:S03]  /*7f940*/  IMAD.HI R21, R20, 0x4, RZ ;  /* 0x0000000414157827 */ /* 0x000fc600078e02ff */
[----:B------:R-:W-:-:S04]  /*7f950*/  IADD3 R2, P0, P1, R3, c[0x0][0x180], R2 ;  /* 0x0000600003027a10 */ /* 0x000fc8000791e002 */
[----:B------:R-:W-:-:S05]  /*7f960*/  IADD3.X R3, R21, c[0x0][0x184], R0, P0, P1 ;  /* 0x0000610015037a10 */ /* 0x000fca00007e2400 */
[----:B--2---:R-:W-:Y:S01]  /*7f970*/  STG.E [R2.64], R23 ;  /* 0x0000001702007986 */ /* 0x004fe2000c101906 */
[----:B------:R-:W-:Y:S05]  /*7f980*/  EXIT ;  /* 0x000000000000794d */ /* 0x000fea0003800000 */
.L_x_36:
[----:B------:R-:W-:-:S00]  /*7f990*/  BRA `(.L_x_36) ;  /* 0xfffffff000007947 */ /* 0x000fc0000383ffff */
[----:B------:R-:W-:-:S00]  /*7f9a0*/  NOP ;  /* 0x0000000000007918 */ /* 0x000fc00000000000 */
        /* <DEDUP_REMOVED lines=13> */
.L_x_37:


//--------------------- .nv.global.init           --------------------------
	.section	.nv.global.init,"aw",@progbits
.nv.global.init:
	.type		_$_str,@object
	.size		_$_str,(.L_0 - _$_str)
_$_str:
        /*0000*/ 	.byte	0x5f, 0x5f, 0x43, 0x55, 0x44, 0x41, 0x5f, 0x46, 0x54, 0x5a, 0x00
.L_0:


//--------------------- .nv.shared.attn_fwd       --------------------------
	.section	.nv.shared.attn_fwd,"aw",@nobits
	.sectionflags	@""
	.align	16
